def matmul_kernel(
    a_ptr,
    b_ptr,
    c_ptr,
    M,
    N,
    K,
    stride_am,
    stride_ak,
    stride_bk,
    stride_bn,
    stride_cm,
    stride_cn,
    BLOCK_M: tl.constexpr,
    BLOCK_N: tl.constexpr,
    BLOCK_K: tl.constexpr,
    GROUP_M: tl.constexpr,
):
    pid = tl.program_id(axis=0)
    num_pid_m = tl.cdiv(M, BLOCK_M)
    num_pid_n = tl.cdiv(N, BLOCK_N)
    num_pid_in_group = GROUP_M * num_pid_n
    group_id = pid // num_pid_in_group
    first_pid_m = group_id * GROUP_M
    group_size_m = min(num_pid_m - first_pid_m, GROUP_M)
    pid_m = first_pid_m + ((pid % num_pid_in_group) % group_size_m)
    pid_n = (pid % num_pid_in_group) // group_size_m

    offs_am = (pid_m * BLOCK_M + tl.arange(0, BLOCK_M)) % M
    offs_bn = (pid_n * BLOCK_N + tl.arange(0, BLOCK_N)) % N
    offs_k = tl.arange(0, BLOCK_K)
    a_ptrs = a_ptr + offs_am[:, None] * stride_am + offs_k[None, :] * stride_ak
    b_ptrs = b_ptr + offs_k[:, None] * stride_bk + offs_bn[None, :] * stride_bn

    acc = tl.zeros((BLOCK_M, BLOCK_N), dtype=tl.float32)
    for kk in range(0, tl.cdiv(K, BLOCK_K)):
        a = tl.load(a_ptrs, mask=offs_k[None, :] < K - kk * BLOCK_K, other=0.0)
        b = tl.load(b_ptrs, mask=offs_k[:, None] < K - kk * BLOCK_K, other=0.0)
        acc = tl.dot(a, b, acc)
        a_ptrs += BLOCK_K * stride_ak
        b_ptrs += BLOCK_K * stride_bk

    c = acc.to(c_ptr.dtype.element_ty)
    offs_cm = pid_m * BLOCK_M + tl.arange(0, BLOCK_M)
    offs_cn = pid_n * BLOCK_N + tl.arange(0, BLOCK_N)
    c_ptrs = c_ptr + offs_cm[:, None] * stride_cm + offs_cn[None, :] * stride_cn
    mask = (offs_cm[:, None] < M) & (offs_cn[None, :] < N)
    tl.store(c_ptrs, c, mask=mask)

# config = {"BLOCK_K": 64, "BLOCK_M": 128, "BLOCK_N": 512, "GROUP_M": 8, "arch": "sm_100", "dtype": "fp8e5m2", "num_ctas": 1, "num_stages": 3, "num_warps": 4}
# arch = sm_100


// ===== COMPILED SASS (sm_100a) =====

	.target	sm_100a

	.elftype	@"ET_EXEC"


//--------------------- .note.nv.tkinfo           --------------------------
	.section	.note.nv.tkinfo,"",@"SHT_NOTE"
	.sectionflags	@"SHF_NOTE_NV_TKINFO"
	.tkinfo
        /*0018*/ 	.word	0x00000081
        /*0030*/ 	.string	""
        /*0030*/ 	.string	"ptxas-blackwell"
        /*0030*/ 	.string	"Cuda compilation tools, release 12.9, V12.9.86"
        /*0030*/ 	.string	"Build cuda_12.9.r12.9/compiler.36037853_0"
        /*0030*/ 	.string	"-v  -suppress-debug-info  -lineinfo  -arch sm_100a "



//--------------------- .note.nv.cuver            --------------------------
	.section	.note.nv.cuver,"",@"SHT_NOTE"
	.sectionflags	@"SHF_NOTE_NV_CUVER"
        /*0018*/ 	.short	0x0001
        /*001a*/ 	.short	0x0064
        /*001c*/ 	.short	0x0001
        /*001e*/ 	.short	0x0000
        /*0020*/ 	.short	0x0001
        /*0022*/ 	.short	0x0000


//--------------------- .nv.info                  --------------------------
	.section	.nv.info,"",@"SHT_CUDA_INFO"
	.align	4


	//----- nvinfo : EIATTR_REGCOUNT
	.align		4
        /*0000*/ 	.byte	0x04, 0x2f
        /*0002*/ 	.short	(.L_4 - .L_3)
	.align		4
.L_3:
        /*0004*/ 	.word	index@(matmul_kernel)
        /*0008*/ 	.word	0x00000060


	//----- nvinfo : EIATTR_FRAME_SIZE
	.align		4
.L_4:
        /*000c*/ 	.byte	0x04, 0x11
        /*000e*/ 	.short	(.L_6 - .L_5)
	.align		4
.L_5:
        /*0010*/ 	.word	index@($__internal_2_$__cuda_sm10x_tcgen05_guardrail_trap_unallocated_columns_being_dealloced)
        /*0014*/ 	.word	0x000011d0


	//----- nvinfo : EIATTR_FRAME_SIZE
	.align		4
.L_6:
        /*0018*/ 	.byte	0x04, 0x11
        /*001a*/ 	.short	(.L_8 - .L_7)
	.align		4
.L_7:
        /*001c*/ 	.word	index@($__internal_1_$__cuda_sm10x_tcgen05_guardrail_trap_phase_invalid_during_alloc)
        /*0020*/ 	.word	0x000011d0


	//----- nvinfo : EIATTR_FRAME_SIZE
	.align		4
.L_8:
        /*0024*/ 	.byte	0x04, 0x11
        /*0026*/ 	.short	(.L_10 - .L_9)
	.align		4
.L_9:
        /*0028*/ 	.word	index@($__internal_0_$__cuda_sm10x_tcgen05_guardrail_trap_col_being_dealloced_not_returned_by_alloc)
        /*002c*/ 	.word	0x000011d0


	//----- nvinfo : EIATTR_FRAME_SIZE
	.align		4
.L_10:
        /*0030*/ 	.byte	0x04, 0x11
        /*0032*/ 	.short	(.L_12 - .L_11)
	.align		4
.L_11:
        /*0034*/ 	.word	index@(matmul_kernel)
        /*0038*/ 	.word	0x000011d0


	//----- nvinfo : EIATTR_MIN_STACK_SIZE
	.align		4
.L_12:
        /*003c*/ 	.byte	0x04, 0x12
        /*003e*/ 	.short	(.L_14 - .L_13)
	.align		4
.L_13:
        /*0040*/ 	.word	index@(matmul_kernel)
        /*0044*/ 	.word	0x000011d0
.L_14:


//--------------------- .nv.info.matmul_kernel    --------------------------
	.section	.nv.info.matmul_kernel,"",@"SHT_CUDA_INFO"
	.sectionflags	@""
	.align	4


	//----- nvinfo : EIATTR_CUDA_API_VERSION
	.align		4
        /*0000*/ 	.byte	0x04, 0x37
        /*0002*/ 	.short	(.L_16 - .L_15)
.L_15:
        /*0004*/ 	.word	0x00000081


	//----- nvinfo : EIATTR_KPARAM_INFO
	.align		4
.L_16:
        /*0008*/ 	.byte	0x04, 0x17
        /*000a*/ 	.short	(.L_18 - .L_17)
.L_17:
        /*000c*/ 	.word	0x00000000
        /*0010*/ 	.short	0x000d
        /*0012*/ 	.short	0x0048
        /*0014*/ 	.byte	0x00, 0xf4, 0x21, 0x00


	//----- nvinfo : EIATTR_KPARAM_INFO
	.align		4
.L_18:
        /*0018*/ 	.byte	0x04, 0x17
        /*001a*/ 	.short	(.L_20 - .L_19)
.L_19:
        /*001c*/ 	.word	0x00000000
        /*0020*/ 	.short	0x000c
        /*0022*/ 	.short	0x0040
        /*0024*/ 	.byte	0x00, 0xf4, 0x21, 0x00


	//----- nvinfo : EIATTR_KPARAM_INFO
	.align		4
.L_20:
        /*0028*/ 	.byte	0x04, 0x17
        /*002a*/ 	.short	(.L_22 - .L_21)
.L_21:
        /*002c*/ 	.word	0x00000000
        /*0030*/ 	.short	0x000b
        /*0032*/ 	.short	0x0038
        /*0034*/ 	.byte	0x00, 0xf0, 0x11, 0x00


	//----- nvinfo : EIATTR_KPARAM_INFO
	.align		4
.L_22:
        /*0038*/ 	.byte	0x04, 0x17
        /*003a*/ 	.short	(.L_24 - .L_23)
.L_23:
        /*003c*/ 	.word	0x00000000
        /*0040*/ 	.short	0x000a
        /*0042*/ 	.short	0x0034
        /*0044*/ 	.byte	0x00, 0xf0, 0x11, 0x00


	//----- nvinfo : EIATTR_KPARAM_INFO
	.align		4
.L_24:
        /*0048*/ 	.byte	0x04, 0x17
        /*004a*/ 	.short	(.L_26 - .L_25)
.L_25:
        /*004c*/ 	.word	0x00000000
        /*0050*/ 	.short	0x0009
        /*0052*/ 	.short	0x0030
        /*0054*/ 	.byte	0x00, 0xf0, 0x11, 0x00


	//----- nvinfo : EIATTR_KPARAM_INFO
	.align		4
.L_26:
        /*0058*/ 	.byte	0x04, 0x17
        /*005a*/ 	.short	(.L_28 - .L_27)
.L_27:
        /*005c*/ 	.word	0x00000000
        /*0060*/ 	.short	0x0008
        /*0062*/ 	.short	0x002c
        /*0064*/ 	.byte	0x00, 0xf0, 0x11, 0x00


	//----- nvinfo : EIATTR_KPARAM_INFO
	.align		4
.L_28:
        /*0068*/ 	.byte	0x04, 0x17
        /*006a*/ 	.short	(.L_30 - .L_29)
.L_29:
        /*006c*/ 	.word	0x00000000
        /*0070*/ 	.short	0x0007
        /*0072*/ 	.short	0x0028
        /*0074*/ 	.byte	0x00, 0xf0, 0x11, 0x00


	//----- nvinfo : EIATTR_KPARAM_INFO
	.align		4
.L_30:
        /*0078*/ 	.byte	0x04, 0x17
        /*007a*/ 	.short	(.L_32 - .L_31)
.L_31:
        /*007c*/ 	.word	0x00000000
        /*0080*/ 	.short	0x0006
        /*0082*/ 	.short	0x0024
        /*0084*/ 	.byte	0x00, 0xf0, 0x11, 0x00


	//----- nvinfo : EIATTR_KPARAM_INFO
	.align		4
.L_32:
        /*0088*/ 	.byte	0x04, 0x17
        /*008a*/ 	.short	(.L_34 - .L_33)
.L_33:
        /*008c*/ 	.word	0x00000000
        /*0090*/ 	.short	0x0005
        /*0092*/ 	.short	0x0020
        /*0094*/ 	.byte	0x00, 0xf0, 0x11, 0x00


	//----- nvinfo : EIATTR_KPARAM_INFO
	.align		4
.L_34:
        /*0098*/ 	.byte	0x04, 0x17
        /*009a*/ 	.short	(.L_36 - .L_35)
.L_35:
        /*009c*/ 	.word	0x00000000
        /*00a0*/ 	.short	0x0004
        /*00a2*/ 	.short	0x001c
        /*00a4*/ 	.byte	0x00, 0xf0, 0x11, 0x00


	//----- nvinfo : EIATTR_KPARAM_INFO
	.align		4
.L_36:
        /*00a8*/ 	.byte	0x04, 0x17
        /*00aa*/ 	.short	(.L_38 - .L_37)
.L_37:
        /*00ac*/ 	.word	0x00000000
        /*00b0*/ 	.short	0x0003
        /*00b2*/ 	.short	0x0018
        /*00b4*/ 	.byte	0x00, 0xf0, 0x11, 0x00


	//----- nvinfo : EIATTR_KPARAM_INFO
	.align		4
.L_38:
        /*00b8*/ 	.byte	0x04, 0x17
        /*00ba*/ 	.short	(.L_40 - .L_39)
.L_39:
        /*00bc*/ 	.word	0x00000000
        /*00c0*/ 	.short	0x0002
        /*00c2*/ 	.short	0x0010
        /*00c4*/ 	.byte	0x00, 0xf4, 0x21, 0x00


	//----- nvinfo : EIATTR_KPARAM_INFO
	.align		4
.L_40:
        /*00c8*/ 	.byte	0x04, 0x17
        /*00ca*/ 	.short	(.L_42 - .L_41)
.L_41:
        /*00cc*/ 	.word	0x00000000
        /*00d0*/ 	.short	0x0001
        /*00d2*/ 	.short	0x0008
        /*00d4*/ 	.byte	0x00, 0xf4, 0x21, 0x00


	//----- nvinfo : EIATTR_KPARAM_INFO
	.align		4
.L_42:
        /*00d8*/ 	.byte	0x04, 0x17
        /*00da*/ 	.short	(.L_44 - .L_43)
.L_43:
        /*00dc*/ 	.word	0x00000000
        /*00e0*/ 	.short	0x0000
        /*00e2*/ 	.short	0x0000
        /*00e4*/ 	.byte	0x00, 0xf4, 0x21, 0x00


	//----- nvinfo : EIATTR_AT_ENTRY_FRAGMENTS
	.align		4
.L_44:
        /*00e8*/ 	.byte	0x04, 0x4f
        /*00ea*/ 	.short	(.L_46 - .L_45)


	//   ....[0]....
.L_45:
        /*00ec*/ 	.word	0x00000004


	//----- nvinfo : EIATTR_RESERVED_SMEM_USED
	.align		4
.L_46:
        /*00f0*/ 	.byte	0x01, 0x41
	.zero		2


	//----- nvinfo : EIATTR_SPARSE_MMA_MASK
	.align		4
        /*00f4*/ 	.byte	0x03, 0x50
        /*00f6*/ 	.short	0x0000


	//----- nvinfo : EIATTR_TCGEN05_1CTA_USED
	.align		4
        /*00f8*/ 	.byte	0x01, 0x51
	.zero		2


	//----- nvinfo : EIATTR_MAXREG_COUNT
	.align		4
        /*00fc*/ 	.byte	0x03, 0x1b
        /*00fe*/ 	.short	0x00ff


	//----- nvinfo : EIATTR_NUM_BARRIERS
	.align		4
        /*0100*/ 	.byte	0x02, 0x4c
        /*0102*/ 	.byte	0x01
	.zero		1


	//----- nvinfo : EIATTR_ANNOTATIONS
	.align		4
        /*0104*/ 	.byte	0x04, 0x55
        /*0106*/ 	.short	(.L_48 - .L_47)


	//   ....[0]....
.L_47:
        /*0108*/ 	.word	0x00000001
        /*010c*/ 	.byte	0xd0, 0x03, 0x00, 0x00, 0x01, 0x00, 0x00, 0x00, 0xa0, 0x09, 0x00, 0x00, 0x01, 0x00, 0x00, 0x00
        /* <DEDUP_REMOVED lines=2833> */
        /*b22c*/ 	.byte	0x50, 0xb3, 0x04, 0x00


	//----- nvinfo : EIATTR_INT_WARP_WIDE_INSTR_OFFSETS
	.align		4
.L_48:
        /*b230*/ 	.byte	0x04, 0x31
        /*b232*/ 	.short	(.L_50 - .L_49)


	//   ....[0]....
.L_49:
        /*b234*/ 	.word	0x0000d9c0


	//   ....[1]....
        /*b238*/ 	.word	0x0000d9d0


	//   ....[2]....
        /*b23c*/ 	.word	0x0001b3c0


	//   ....[3]....
        /*b240*/ 	.word	0x0004b840


	//   ....[4]....
        /*b244*/ 	.word	0x0004b890


	//----- nvinfo : EIATTR_COOP_GROUP_MASK_REGIDS
	.align		4
.L_50:
        /*b248*/ 	.byte	0x04, 0x29
        /*b24a*/ 	.short	(.L_52 - .L_51)


	//   ....[0]....
.L_51:
        /*b24c*/ 	.word	0xffffffff


	//   ....[1]....
        /*b250*/ 	.word	0xffffffff


	//   ....[2]....
        /*b254*/ 	.word	0xffffffff


	//   ....[3]....
        /*b258*/ 	.word	0xffffffff


	//----- nvinfo : EIATTR_COOP_GROUP_INSTR_OFFSETS
	.align		4
.L_52:
        /*b25c*/ 	.byte	0x04, 0x28
        /*b25e*/ 	.short	(.L_54 - .L_53)


	//   ....[0]....
.L_53:
        /*b260*/ 	.word	0x00000070


	//   ....[1]....
        /*b264*/ 	.word	0x00000330


	//   ....[2]....
        /*b268*/ 	.word	0x0004b6d0


	//   ....[3]....
        /*b26c*/ 	.word	0x0004b940


	//----- nvinfo : EIATTR_VRC_CTA_INIT_COUNT
	.align		4
.L_54:
        /*b270*/ 	.byte	0x02, 0x4a
        /*b272*/ 	.byte	0x80
	.zero		1


	//----- nvinfo : EIATTR_MBARRIER_INSTR_OFFSETS
	.align		4
        /*b274*/ 	.byte	0x04, 0x39
        /*b276*/ 	.short	(.L_56 - .L_55)


	//   ....[0]....
.L_55:
        /*b278*/ 	.word	0x0000dc80
        /*b27c*/ 	.word	0x000000ff
        /*b280*/ 	.word	0x00000000
        /*b284*/ 	.short	0x0100
        /*b286*/ 	.byte	0x0b
	.zero		1


	//   ....[1]....
        /*b288*/ 	.word	0x0001b3f0
        /*b28c*/ 	.word	0x000000ff
        /*b290*/ 	.word	0x00014008
        /*b294*/ 	.short	0x0100
        /*b296*/ 	.byte	0x09
	.zero		1


	//   ....[2]....
        /*b298*/ 	.word	0x00023270
        /*b29c*/ 	.word	0x000000ff
        /*b2a0*/ 	.word	0x00000000
        /*b2a4*/ 	.short	0x010a
        /*b2a6*/ 	.byte	0x0b
	.zero		1


	//   ....[3]....
        /*b2a8*/ 	.word	0x000336e0
        /*b2ac*/ 	.word	0x000000ff
        /*b2b0*/ 	.word	0x00000000
        /*b2b4*/ 	.short	0x010a
        /*b2b6*/ 	.byte	0x0b
	.zero		1


	//   ....[4]....
        /*b2b8*/ 	.word	0x00033800
        /*b2bc*/ 	.word	0x000000ff
        /*b2c0*/ 	.word	0x00014000
        /*b2c4*/ 	.short	0x0108
        /*b2c6*/ 	.byte	0x09
	.zero		1


	//   ....[5]....
        /*b2c8*/ 	.word	0x000338f0
        /*b2cc*/ 	.word	0x000000ff
        /*b2d0*/ 	.word	0x00014008
        /*b2d4*/ 	.short	0x0108
        /*b2d6*/ 	.byte	0x09
	.zero		1


	//   ....[6]....
        /*b2d8*/ 	.word	0x0004b960
        /*b2dc*/ 	.word	0x000000ff
        /*b2e0*/ 	.word	0x00000000
        /*b2e4*/ 	.short	0x010a
        /*b2e6*/ 	.byte	0x0b
	.zero		1


	//   ....[7]....
        /*b2e8*/ 	.word	0x0004b990
        /*b2ec*/ 	.word	0x000000ff
        /*b2f0*/ 	.word	0x00000000
        /*b2f4*/ 	.short	0x010a
        /*b2f6*/ 	.byte	0x0b
	.zero		1


	//----- nvinfo : EIATTR_NUM_MBARRIERS
	.align		4
.L_56:
        /*b2f8*/ 	.byte	0x03, 0x38
        /*b2fa*/ 	.short	0x0002


	//----- nvinfo : EIATTR_EXIT_INSTR_OFFSETS
	.align		4
        /*b2fc*/ 	.byte	0x04, 0x1c
        /*b2fe*/ 	.short	(.L_58 - .L_57)


	//   ....[0]....
.L_57:
        /*b300*/ 	.word	0x0004b950


	//----- nvinfo : EIATTR_REQNTID
	.align		4
.L_58:
        /*b304*/ 	.byte	0x04, 0x10
        /*b306*/ 	.short	(.L_60 - .L_59)
.L_59:
        /*b308*/ 	.word	0x00000080
        /*b30c*/ 	.word	0x00000001
        /*b310*/ 	.word	0x00000001


	//----- nvinfo : EIATTR_CRS_STACK_SIZE
	.align		4
.L_60:
        /*b314*/ 	.byte	0x04, 0x1e
        /*b316*/ 	.short	(.L_62 - .L_61)
.L_61:
        /*b318*/ 	.word	0x00000000


	//----- nvinfo : EIATTR_CBANK_PARAM_SIZE
	.align		4
.L_62:
        /*b31c*/ 	.byte	0x03, 0x19
        /*b31e*/ 	.short	0x0050


	//----- nvinfo : EIATTR_PARAM_CBANK
	.align		4
        /*b320*/ 	.byte	0x04, 0x0a
        /*b322*/ 	.short	(.L_64 - .L_63)
	.align		4
.L_63:
        /*b324*/ 	.word	index@(.nv.constant0.matmul_kernel)
        /*b328*/ 	.short	0x0380
        /*b32a*/ 	.short	0x0050


	//----- nvinfo : EIATTR_SW_WAR
	.align		4
.L_64:
        /*b32c*/ 	.byte	0x04, 0x36
        /*b32e*/ 	.short	(.L_66 - .L_65)
.L_65:
        /*b330*/ 	.word	0x00000008
.L_66:


//--------------------- .nv.compat                --------------------------
	.section	.nv.compat,"",@"SHT_CUDA_COMPAT_INFO"
	.align	4
        /*0000*/ 	.byte	0x02, 0x02, 0x02, 0x00, 0x02, 0x05, 0x05, 0x00, 0x02, 0x03, 0x00, 0x00, 0x02, 0x06, 0x01, 0x00


//--------------------- .nv.callgraph             --------------------------
	.section	.nv.callgraph,"",@"SHT_CUDA_CALLGRAPH"
	.align	4
	.sectionentsize	8
	.align		4
        /*0000*/ 	.word	0x00000000
	.align		4
        /*0004*/ 	.word	0xffffffff
	.align		4
        /*0008*/ 	.word	0x00000000
	.align		4
        /*000c*/ 	.word	0xfffffffe
	.align		4
        /*0010*/ 	.word	0x00000000
	.align		4
        /*0014*/ 	.word	0xfffffffd
	.align		4
        /*0018*/ 	.word	0x00000000
	.align		4
        /*001c*/ 	.word	0xfffffffc


//--------------------- .text.matmul_kernel       --------------------------
	.section	.text.matmul_kernel,"ax",@progbits
	.align	128
        .global         matmul_kernel
        .type           matmul_kernel,@function
        .size           matmul_kernel,(.L_x_20 - matmul_kernel)
        .other          matmul_kernel,@"STO_CUDA_ENTRY STV_DEFAULT"
matmul_kernel:
.text.matmul_kernel:
[----:B------:R-:W0:Y:S01]  /*0000*/  LDC R1, c[0x0][0x37c] ;  /* 0x0000df00ff017b82 */ /* 0x000e220000000800 */
[----:B------:R-:W1:Y:S01]  /*0010*/  S2R R0, SR_TID.X ;  /* 0x0000000000007919 */ /* 0x000e620000002100 */
[----:B0-----:R-:W-:Y:S01]  /*0020*/  VIADD R1, R1, 0xffffee30 ;  /* 0xffffee3001017836 */ /* 0x001fe20000000000 */
[----:B-1----:R-:W-:-:S13]  /*0030*/  ISETP.GE.U32.AND P0, PT, R0, 0x20, PT ;  /* 0x000000200000780c */ /* 0x002fda0003f06070 */
[----:B------:R-:W-:Y:S02]  /*0040*/  VOTEU.ANY UP0, P0 ;  /* 0x0000000000ff7886 */ /* 0x000fe40000000100 */
[----:B------:R-:W-:Y:S05]  /*0050*/  BRA.U UP0, `(.L_x_0) ;  /* 0x0000000100b87547 */ /* 0x000fea000b800000 */
[----:B------:R-:W0:Y:S01]  /*0060*/  S2UR UR6, SR_CgaCtaId ;  /* 0x00000000000679c3 */ /* 0x000e220000008800 */
[----:B------:R-:W-:Y:S01]  /*0070*/  NOP ;  /* 0x0000000000007918 */ /* 0x000fe20000000000 */
[----:B------:R-:W-:Y:S02]  /*0080*/  UMOV UR4, 0x40 ;  /* 0x0000004000047882 */ /* 0x000fe40000000000 */
[----:B0-----:R-:W-:-:S09]  /*0090*/  ULEA UR4, UR6, UR4, 0x18 ;  /* 0x0000000406047291 */ /* 0x001fd2000f8ec0ff */
[----:B------:R-:W0:Y:S01]  /*00a0*/  LDS.U8 R0, [UR4] ;  /* 0x00000004ff007984 */ /* 0x000e220008000000 */
[----:B------:R-:W-:Y:S02]  /*00b0*/  UMOV UR4, 0x400 ;  /* 0x0000040000047882 */ /* 0x000fe40000000000 */
[----:B------:R-:W-:Y:S01]  /*00c0*/  ULEA UR4, UR6, UR4, 0x18 ;  /* 0x0000000406047291 */ /* 0x000fe2000f8ec0ff */
[----:B0-----:R-:W-:-:S13]  /*00d0*/  ISETP.NE.AND P0, PT, R0, RZ, PT ;  /* 0x000000ff0000720c */ /* 0x001fda0003f05270 */
[----:B------:R-:W-:Y:S05]  /*00e0*/  @P0 BRA `(.L_x_1) ;  /* 0x00000000007c0947 */ /* 0x000fea0003800000 */
[----:B------:R-:W-:-:S13]  /*00f0*/  ELECT P0, URZ, PT ;  /* 0x0000000000ff782f */ /* 0x000fda0003800000 */
[----:B------:R-:W-:Y:S05]  /*0100*/  @!P0 BRA `(.L_x_2) ;  /* 0x0000000000848947 */ /* 0x000fea0003800000 */
[----:B------:R-:W-:Y:S01]  /*0110*/  UMOV UR5, 0x10 ;  /* 0x0000001000057882 */ /* 0x000fe20000000000 */
[----:B------:R-:W-:Y:S02]  /*0120*/  IMAD.MOV.U32 R4, RZ, RZ, 0x1 ;  /* 0x00000001ff047424 */ /* 0x000fe400078e00ff */
[----:B------:R-:W-:Y:S02]  /*0130*/  IMAD.MOV.U32 R5, RZ, RZ, 0xffff ;  /* 0x0000ffffff057424 */ /* 0x000fe400078e00ff */
[----:B------:R-:W-:Y:S04]  /*0140*/  DEPBAR.LE SB0, 0x36 ;  /* 0x00008d800000791a */ /* 0x000fe80000000000 */
[----:B------:R-:W0:Y:S02]  /*0150*/  UTCATOMSWS.FIND_AND_SET.ALIGN UP1, UR5, UR5 ;  /* 0x00000005000575e3 */ /* 0x000e240008020800 */
[----:B0-----:R-:W-:-:S04]  /*0160*/  PLOP3.LUT P0, PT, PT, PT, UP1, 0x80, 0x8 ;  /* 0x000000000008781c */ /* 0x001fc80003f0f018 */
[----:B------:R-:W-:-:S04]  /*0170*/  SEL R0, RZ, 0xffffffff, !P0 ;  /* 0xffffffffff007807 */ /* 0x000fc80004000000 */
[----:B------:R-:W-:Y:S01]  /*0180*/  ISETP.NE.AND P0, PT, R0, RZ, PT ;  /* 0x000000ff0000720c */ /* 0x000fe20003f05270 */
[----:B------:R-:W-:-:S12]  /*0190*/  IMAD.U32 R0, RZ, RZ, UR5 ;  /* 0x00000005ff007e24 */ /* 0x000fd8000f8e00ff */
[----:B------:R-:W-:Y:S05]  /*01a0*/  @P0 BRA `(.L_x_3) ;  /* 0x0000000000240947 */ /* 0x000fea0003800000 */
.L_x_4:
[----:B------:R-:W-:Y:S05]  /*01b0*/  NANOSLEEP 0x64 ;  /* 0x000000640000795d */ /* 0x000fea0003800000 */
[----:B------:R-:W-:-:S05]  /*01c0*/  UMOV UR5, 0x10 ;  /* 0x0000001000057882 */ /* 0x000fca0000000000 */
[----:B------:R-:W-:Y:S04]  /*01d0*/  DEPBAR.LE SB0, 0x36 ;  /* 0x00008d800000791a */ /* 0x000fe80000000000 */
[----:B------:R-:W0:Y:S02]  /*01e0*/  UTCATOMSWS.FIND_AND_SET.ALIGN UP1, UR5, UR5 ;  /* 0x00000005000575e3 */ /* 0x000e240008020800 */
[----:B0-----:R-:W-:-:S04]  /*01f0*/  PLOP3.LUT P0, PT, PT, PT, UP1, 0x80, 0x8 ;  /* 0x000000000008781c */ /* 0x001fc80003f0f018 */
[----:B------:R-:W-:-:S04]  /*0200*/  SEL R0, RZ, 0xffffffff, !P0 ;  /* 0xffffffffff007807 */ /* 0x000fc80004000000 */
[----:B------:R-:W-:Y:S01]  /*0210*/  ISETP.NE.AND P0, PT, R0, RZ, PT ;  /* 0x000000ff0000720c */ /* 0x000fe20003f05270 */
[----:B------:R-:W-:-:S12]  /*0220*/  IMAD.U32 R0, RZ, RZ, UR5 ;  /* 0x00000005ff007e24 */ /* 0x000fd8000f8e00ff */
[----:B------:R-:W-:Y:S05]  /*0230*/  @!P0 BRA `(.L_x_4) ;  /* 0xfffffffc00dc8947 */ /* 0x000fea000383ffff */
.L_x_3:
[C---:B------:R-:W-:Y:S01]  /*0240*/  VIADD R3, R0.reuse, 0x10 ;  /* 0x0000001000037836 */ /* 0x040fe20000000000 */
[----:B------:R-:W-:Y:S01]  /*0250*/  UMOV UR5, 0x50 ;  /* 0x0000005000057882 */ /* 0x000fe20000000000 */
[----:B------:R-:W-:Y:S01]  /*0260*/  SHF.L.U32 R2, R5, R0, RZ ;  /* 0x0000000005027219 */ /* 0x000fe200000006ff */
[----:B------:R-:W-:Y:S01]  /*0270*/  ULEA UR5, UR6, UR5, 0x18 ;  /* 0x0000000506057291 */ /* 0x000fe2000f8ec0ff */
[----:B------:R-:W-:Y:S01]  /*0280*/  IMAD.SHL.U32 R0, R0, 0x20, RZ ;  /* 0x0000002000007824 */ /* 0x000fe200078e00ff */
[----:B------:R-:W-:-:S04]  /*0290*/  SHF.L.U32 R3, R4, R3, RZ ;  /* 0x0000000304037219 */ /* 0x000fc800000006ff */
[----:B------:R-:W-:-:S05]  /*02a0*/  LOP3.LUT R2, R3, R2, RZ, 0xfc, !PT ;  /* 0x0000000203027212 */ /* 0x000fca00078efcff */
[----:B------:R0:W-:Y:S04]  /*02b0*/  ATOMS.OR RZ, [UR5], R2 ;  /* 0x00000002ffff798c */ /* 0x0001e8000b000005 */
[----:B------:R0:W-:Y:S01]  /*02c0*/  STS [UR4], R0 ;  /* 0x00000000ff007988 */ /* 0x0001e20008000804 */
[----:B------:R-:W-:Y:S05]  /*02d0*/  BRA `(.L_x_2) ;  /* 0x0000000000107947 */ /* 0x000fea0003800000 */
.L_x_1:
[----:B------:R-:W-:Y:S01]  /*02e0*/  IMAD.MOV.U32 R0, RZ, RZ, -0x1 ;  /* 0xffffffffff007424 */ /* 0x000fe200078e00ff */
[----:B------:R-:W-:-:S04]  /*02f0*/  MOV R2, 0x320 ;  /* 0x0000032000027802 */ /* 0x000fc80000000f00 */
[----:B------:R0:W-:Y:S03]  /*0300*/  STS [UR4], R0 ;  /* 0x00000000ff007988 */ /* 0x0001e60008000804 */
[----:B0-----:R-:W-:Y:S05]  /*0310*/  CALL.REL.NOINC `($__internal_1_$__cuda_sm10x_tcgen05_guardrail_trap_phase_invalid_during_alloc) ;  /* 0x000004b400b47944 */ /* 0x001fea0003c00000 */
.L_x_2:
[----:B------:R-:W-:Y:S05]  /*0320*/  WARPSYNC.ALL ;  /* 0x0000000000007948 */ /* 0x000fea0003800000 */
[----:B------:R-:W-:Y:S01]  /*0330*/  NOP ;  /* 0x0000000000007918 */ /* 0x000fe20000000000 */
.L_x_0:
[----:B------:R-:W1:Y:S01]  /*0340*/  LDC.64 R4, c[0x0][0x398] ;  /* 0x0000e600ff047b82 */ /* 0x000e620000000a00 */
[----:B------:R-:W2:Y:S01]  /*0350*/  S2R R7, SR_CTAID.X ;  /* 0x0000000000077919 */ /* 0x000ea20000002500 */
[----:B------:R-:W-:Y:S01]  /*0360*/  UMOV UR9, 0x400 ;  /* 0x0000040000097882 */ /* 0x000fe20000000000 */
[----:B------:R-:W3:Y:S01]  /*0370*/  LDCU UR4, c[0x0][0x3a4] ;  /* 0x00007480ff0477ac */ /* 0x000ee20008000800 */
[----:B------:R-:W4:Y:S01]  /*0380*/  S2R R18, SR_TID.X ;  /* 0x0000000000127919 */ /* 0x000f220000002100 */
[----:B------:R-:W0:Y:S03]  /*0390*/  LDCU.128 UR12, c[0x0][0x380] ;  /* 0x00007000ff0c77ac */ /* 0x000e260008000c00 */
[----:B------:R-:W0:Y:S02]  /*03a0*/  S2UR UR5, SR_CgaCtaId ;  /* 0x00000000000579c3 */ /* 0x000e240000008800 */
[----:B01----:R-:W-:Y:S01]  /*03b0*/  VIADD R0, R5, 0x1ff ;  /* 0x000001ff05007836 */ /* 0x003fe20000000000 */
[----:B------:R-:W-:Y:S01]  /*03c0*/  IABS R15, R4 ;  /* 0x00000004000f7213 */ /* 0x000fe20000000000 */
[----:B------:R-:W-:Y:S03]  /*03d0*/  STL [R1+0xcd4], R5 ;  /* 0x000cd40501007387 */ /* 0x000fe60000100800 */
[----:B------:R-:W-:Y:S01]  /*03e0*/  SHF.R.S32.HI R3, RZ, 0x1f, R0 ;  /* 0x0000001fff037819 */ /* 0x000fe20000011400 */
[----:B------:R-:W-:-:S03]  /*03f0*/  ULEA UR9, UR5, UR9, 0x18 ;  /* 0x0000000905097291 */ /* 0x000fc6000f8ec0ff */
[----:B------:R-:W-:Y:S01]  /*0400*/  LEA.HI R3, R3, R0, RZ, 0x9 ;  /* 0x0000000003037211 */ /* 0x000fe200078f48ff */
[----:B------:R-:W-:Y:S01]  /*0410*/  BAR.SYNC.DEFER_BLOCKING 0x0 ;  /* 0x0000000000007b1d */ /* 0x000fe20000010000 */
[----:B--2---:R-:W-:Y:S02]  /*0420*/  IABS R10, R7 ;  /* 0x00000007000a7213 */ /* 0x004fe40000000000 */
[----:B------:R-:W-:-:S05]  /*0430*/  SHF.R.S32.HI R3, RZ, 0x9, R3 ;  /* 0x00000009ff037819 */ /* 0x000fca0000011403 */
[----:B------:R-:W-:-:S05]  /*0440*/  IMAD.SHL.U32 R6, R3, 0x8, RZ ;  /* 0x0000000803067824 */ /* 0x000fca00078e00ff */
[-C--:B------:R-:W-:Y:S02]  /*0450*/  IABS R9, R6.reuse ;  /* 0x0000000600097213 */ /* 0x080fe40000000000 */
[----:B------:R-:W-:Y:S02]  /*0460*/  IABS R12, R6 ;  /* 0x00000006000c7213 */ /* 0x000fe40000000000 */
[----:B------:R-:W0:Y:S01]  /*0470*/  I2F.RP R0, R9 ;  /* 0x0000000900007306 */ /* 0x000e220000209400 */
[----:B------:R-:W1:Y:S07]  /*0480*/  LDS R16, [UR9] ;  /* 0x00000009ff107984 */ /* 0x000e6e0008000800 */
[----:B0-----:R-:W0:Y:S02]  /*0490*/  MUFU.RCP R0, R0 ;  /* 0x0000000000007308 */ /* 0x001e240000001000 */
[----:B0-----:R-:W-:-:S02]  /*04a0*/  VIADD R2, R0, 0xffffffe ;  /* 0x0ffffffe00027836 */ /* 0x001fc40000000000 */
[----:B------:R-:W-:-:S04]  /*04b0*/  IMAD.MOV R0, RZ, RZ, -R12 ;  /* 0x000000ffff007224 */ /* 0x000fc800078e0a0c */
[----:B------:R0:W2:Y:S02]  /*04c0*/  F2I.FTZ.U32.TRUNC.NTZ R3, R2 ;  /* 0x0000000200037305 */ /* 0x0000a4000021f000 */
[----:B0-----:R-:W-:Y:S01]  /*04d0*/  IMAD.MOV.U32 R2, RZ, RZ, RZ ;  /* 0x000000ffff027224 */ /* 0x001fe200078e00ff */
[----:B-1----:R-:W-:Y:S01]  /*04e0*/  R2UR UR8, R16 ;  /* 0x00000000100872ca */ /* 0x002fe200000e0000 */
[----:B--2---:R-:W-:-:S04]  /*04f0*/  IMAD.MOV R8, RZ, RZ, -R3 ;  /* 0x000000ffff087224 */ /* 0x004fc800078e0a03 */
[----:B------:R-:W-:Y:S02]  /*0500*/  IMAD R11, R8, R9, RZ ;  /* 0x00000009080b7224 */ /* 0x000fe400078e02ff */
[----:B------:R-:W-:Y:S02]  /*0510*/  IMAD.MOV.U32 R8, RZ, RZ, R10 ;  /* 0x000000ffff087224 */ /* 0x000fe400078e000a */
[----:B------:R-:W-:-:S06]  /*0520*/  IMAD.HI.U32 R3, R3, R11, R2 ;  /* 0x0000000b03037227 */ /* 0x000fcc00078e0002 */
[----:B------:R-:W-:-:S04]  /*0530*/  IMAD.HI.U32 R3, R3, R8, RZ ;  /* 0x0000000803037227 */ /* 0x000fc800078e00ff */
[----:B------:R-:W-:Y:S01]  /*0540*/  IMAD R0, R3, R0, R8 ;  /* 0x0000000003007224 */ /* 0x000fe200078e0208 */
[----:B------:R-:W-:Y:S04]  /*0550*/  BAR.SYNC.DEFER_BLOCKING 0x0 ;  /* 0x0000000000007b1d */ /* 0x000fe80000010000 */
[----:B------:R-:W-:-:S13]  /*0560*/  ISETP.GT.U32.AND P1, PT, R9, R0, PT ;  /* 0x000000000900720c */ /* 0x000fda0003f24070 */
[----:B------:R-:W-:Y:S02]  /*0570*/  @!P1 IMAD.IADD R0, R0, 0x1, -R9 ;  /* 0x0000000100009824 */ /* 0x000fe400078e0a09 */
[----:B------:R-:W-:Y:S01]  /*0580*/  @!P1 VIADD R3, R3, 0x1 ;  /* 0x0000000103039836 */ /* 0x000fe20000000000 */
[----:B------:R-:W-:Y:S02]  /*0590*/  ISETP.NE.AND P1, PT, R6, RZ, PT ;  /* 0x000000ff0600720c */ /* 0x000fe40003f25270 */
[----:B------:R-:W-:Y:S02]  /*05a0*/  ISETP.GE.U32.AND P0, PT, R0, R9, PT ;  /* 0x000000090000720c */ /* 0x000fe40003f06070 */
[----:B------:R-:W-:-:S04]  /*05b0*/  LOP3.LUT R0, R7, R6, RZ, 0x3c, !PT ;  /* 0x0000000607007212 */ /* 0x000fc800078e3cff */
[----:B------:R-:W-:Y:S01]  /*05c0*/  ISETP.GE.AND P2, PT, R0, RZ, PT ;  /* 0x000000ff0000720c */ /* 0x000fe20003f46270 */
[----:B------:R-:W-:-:S06]  /*05d0*/  VIADD R0, R4, 0x7f ;  /* 0x0000007f04007836 */ /* 0x000fcc0000000000 */
[----:B------:R-:W-:-:S04]  /*05e0*/  @P0 VIADD R3, R3, 0x1 ;  /* 0x0000000103030836 */ /* 0x000fc80000000000 */
[----:B------:R-:W-:Y:S01]  /*05f0*/  IMAD.MOV.U32 R2, RZ, RZ, R3 ;  /* 0x000000ffff027224 */ /* 0x000fe200078e0003 */
[----:B------:R-:W-:-:S03]  /*0600*/  SHF.R.S32.HI R3, RZ, 0x1f, R0 ;  /* 0x0000001fff037819 */ /* 0x000fc60000011400 */
[----:B------:R-:W-:Y:S01]  /*0610*/  @!P2 IMAD.MOV R2, RZ, RZ, -R2 ;  /* 0x000000ffff02a224 */ /* 0x000fe200078e0a02 */
[----:B------:R-:W-:Y:S02]  /*0620*/  @!P1 LOP3.LUT R2, RZ, R6, RZ, 0x33, !PT ;  /* 0x00000006ff029212 */ /* 0x000fe400078e33ff */
[----:B------:R-:W-:-:S03]  /*0630*/  LEA.HI R3, R3, R0, RZ, 0x7 ;  /* 0x0000000003037211 */ /* 0x000fc600078f38ff */
[----:B------:R-:W-:Y:S02]  /*0640*/  IMAD.SHL.U32 R10, R2, 0x8, RZ ;  /* 0x00000008020a7824 */ /* 0x000fe400078e00ff */
[----:B------:R-:W-:-:S03]  /*0650*/  IMAD.MOV R2, RZ, RZ, -R2 ;  /* 0x000000ffff027224 */ /* 0x000fc600078e0a02 */
[----:B------:R-:W-:Y:S01]  /*0660*/  LEA.HI.SX32 R3, R3, -R10, 0x19 ;  /* 0x8000000a03037211 */ /* 0x000fe200078fcaff */
[----:B------:R-:W-:-:S03]  /*0670*/  IMAD R12, R6, R2, R7 ;  /* 0x00000002060c7224 */ /* 0x000fc600078e0207 */
[----:B------:R-:W-:Y:S02]  /*0680*/  VIMNMX R13, PT, PT, R3, 0x8, PT ;  /* 0x00000008030d7848 */ /* 0x000fe40003fe0100 */
[----:B------:R-:W-:Y:S02]  /*0690*/  IABS R11, R12 ;  /* 0x0000000c000b7213 */ /* 0x000fe40000000000 */
[-C--:B------:R-:W-:Y:S02]  /*06a0*/  IABS R9, R13.reuse ;  /* 0x0000000d00097213 */ /* 0x080fe40000000000 */
[----:B------:R-:W-:Y:S02]  /*06b0*/  IABS R6, R13 ;  /* 0x0000000d00067213 */ /* 0x000fe40000000000 */
[----:B------:R-:W0:Y:S08]  /*06c0*/  I2F.RP R0, R9 ;  /* 0x0000000900007306 */ /* 0x000e300000209400 */
[----:B0-----:R-:W0:Y:S02]  /*06d0*/  MUFU.RCP R0, R0 ;  /* 0x0000000000007308 */ /* 0x001e240000001000 */
[----:B0-----:R-:W-:-:S02]  /*06e0*/  VIADD R3, R0, 0xffffffe ;  /* 0x0ffffffe00037836 */ /* 0x001fc40000000000 */
[----:B------:R-:W-:-:S04]  /*06f0*/  IMAD.MOV R0, RZ, RZ, -R6 ;  /* 0x000000ffff007224 */ /* 0x000fc800078e0a06 */
[----:B------:R-:W0:Y:S02]  /*0700*/  F2I.FTZ.U32.TRUNC.NTZ R3, R3 ;  /* 0x0000000300037305 */ /* 0x000e24000021f000 */
[----:B0-----:R-:W-:-:S04]  /*0710*/  IMAD.MOV R8, RZ, RZ, -R3 ;  /* 0x000000ffff087224 */ /* 0x001fc800078e0a03 */
[----:B------:R-:W-:-:S04]  /*0720*/  IMAD.MOV.U32 R2, RZ, RZ, R8 ;  /* 0x000000ffff027224 */ /* 0x000fc800078e0008 */
[----:B------:R-:W-:Y:S02]  /*0730*/  IMAD R7, R2, R9, RZ ;  /* 0x0000000902077224 */ /* 0x000fe400078e02ff */
[----:B------:R-:W-:-:S04]  /*0740*/  IMAD.MOV.U32 R2, RZ, RZ, RZ ;  /* 0x000000ffff027224 */ /* 0x000fc800078e00ff */
[----:B------:R-:W-:Y:S02]  /*0750*/  IMAD.HI.U32 R2, R3, R7, R2 ;  /* 0x0000000703027227 */ /* 0x000fe400078e0002 */
[----:B------:R-:W0:Y:S04]  /*0760*/  I2F.RP R3, R15 ;  /* 0x0000000f00037306 */ /* 0x000e280000209400 */
[----:B------:R-:W-:-:S04]  /*0770*/  IMAD.HI.U32 R2, R2, R11, RZ ;  /* 0x0000000b02027227 */ /* 0x000fc800078e00ff */
[----:B------:R-:W-:Y:S01]  /*0780*/  IMAD R0, R2, R0, R11 ;  /* 0x0000000002007224 */ /* 0x000fe200078e020b */
[----:B------:R-:W-:Y:S02]  /*0790*/  IABS R11, R5 ;  /* 0x00000005000b7213 */ /* 0x000fe40000000000 */
[----:B----4-:R-:W-:Y:S02]  /*07a0*/  LOP3.LUT R5, R18, 0x7f, RZ, 0xc0, !PT ;  /* 0x0000007f12057812 */ /* 0x010fe400078ec0ff */
[----:B------:R-:W-:Y:S01]  /*07b0*/  ISETP.GT.U32.AND P1, PT, R9, R0, PT ;  /* 0x000000000900720c */ /* 0x000fe20003f24070 */
[----:B------:R-:W1:Y:S08]  /*07c0*/  I2F.RP R6, R11 ;  /* 0x0000000b00067306 */ /* 0x000e700000209400 */
[----:B0-----:R-:W0:Y:S04]  /*07d0*/  MUFU.RCP R3, R3 ;  /* 0x0000000300037308 */ /* 0x001e280000001000 */
[----:B------:R-:W-:-:S02]  /*07e0*/  @!P1 IMAD.IADD R0, R0, 0x1, -R9 ;  /* 0x0000000100009824 */ /* 0x000fc400078e0a09 */
[----:B------:R-:W-:Y:S01]  /*07f0*/  @!P1 VIADD R2, R2, 0x1 ;  /* 0x0000000102029836 */ /* 0x000fe20000000000 */
[----:B------:R-:W-:Y:S01]  /*0800*/  ISETP.NE.AND P1, PT, R13, RZ, PT ;  /* 0x000000ff0d00720c */ /* 0x000fe20003f25270 */
[----:B-1----:R-:W1:Y:S01]  /*0810*/  MUFU.RCP R6, R6 ;  /* 0x0000000600067308 */ /* 0x002e620000001000 */
[----:B------:R-:W-:Y:S02]  /*0820*/  ISETP.GE.U32.AND P0, PT, R0, R9, PT ;  /* 0x000000090000720c */ /* 0x000fe40003f06070 */
[----:B------:R-:W-:Y:S02]  /*0830*/  LOP3.LUT R0, R12, R13, RZ, 0x3c, !PT ;  /* 0x0000000d0c007212 */ /* 0x000fe400078e3cff */
[----:B------:R-:W-:Y:S02]  /*0840*/  SHF.R.U32.HI R9, RZ, 0x6, R18 ;  /* 0x00000006ff097819 */ /* 0x000fe40000011612 */
[----:B------:R-:W-:Y:S01]  /*0850*/  ISETP.GE.AND P2, PT, R0, RZ, PT ;  /* 0x000000ff0000720c */ /* 0x000fe20003f46270 */
[----:B0-----:R-:W-:Y:S01]  /*0860*/  VIADD R8, R3, 0xffffffe ;  /* 0x0ffffffe03087836 */ /* 0x001fe20000000000 */
[----:B------:R-:W-:-:S03]  /*0870*/  SGXT.U32 R9, R9, 0x1 ;  /* 0x000000010909781a */ /* 0x000fc60000000000 */
[----:B------:R-:W0:Y:S02]  /*0880*/  F2I.FTZ.U32.TRUNC.NTZ R3, R8 ;  /* 0x0000000800037305 */ /* 0x000e24000021f000 */
[----:B------:R-:W-:Y:S02]  /*0890*/  @P0 VIADD R2, R2, 0x1 ;  /* 0x0000000102020836 */ /* 0x000fe40000000000 */
[----:B-1----:R-:W-:Y:S02]  /*08a0*/  VIADD R6, R6, 0xffffffe ;  /* 0x0ffffffe06067836 */ /* 0x002fe40000000000 */
[----:B------:R-:W-:Y:S02]  /*08b0*/  IMAD.MOV.U32 R14, RZ, RZ, R2 ;  /* 0x000000ffff0e7224 */ /* 0x000fe400078e0002 */
[----:B------:R-:W1:Y:S01]  /*08c0*/  F2I.FTZ.U32.TRUNC.NTZ R7, R6 ;  /* 0x0000000600077305 */ /* 0x000e62000021f000 */
[----:B------:R-:W-:Y:S02]  /*08d0*/  IMAD.MOV.U32 R2, RZ, RZ, RZ ;  /* 0x000000ffff027224 */ /* 0x000fe400078e00ff */
[----:B------:R-:W-:Y:S01]  /*08e0*/  @!P2 IMAD.MOV R14, RZ, RZ, -R14 ;  /* 0x000000ffff0ea224 */ /* 0x000fe200078e0a0e */
[----:B------:R-:W-:Y:S01]  /*08f0*/  @!P1 LOP3.LUT R14, RZ, R13, RZ, 0x33, !PT ;  /* 0x0000000dff0e9212 */ /* 0x000fe200078e33ff */
[----:B0-----:R-:W-:-:S04]  /*0900*/  IMAD.MOV R8, RZ, RZ, -R3 ;  /* 0x000000ffff087224 */ /* 0x001fc800078e0a03 */
[----:B------:R-:W-:-:S04]  /*0910*/  IMAD.MOV R0, RZ, RZ, -R14 ;  /* 0x000000ffff007224 */ /* 0x000fc800078e0a0e */
[----:B------:R-:W-:Y:S02]  /*0920*/  IMAD R0, R13, R0, R12 ;  /* 0x000000000d007224 */ /* 0x000fe400078e020c */
[----:B------:R-:W-:Y:S02]  /*0930*/  IMAD R13, R8, R15, RZ ;  /* 0x0000000f080d7224 */ /* 0x000fe400078e02ff */
[----:B------:R-:W-:Y:S02]  /*0940*/  IMAD.IADD R0, R10, 0x1, R0 ;  /* 0x000000010a007824 */ /* 0x000fe400078e0200 */
[----:B------:R-:W-:-:S04]  /*0950*/  IMAD.HI.U32 R2, R3, R13, R2 ;  /* 0x0000000d03027227 */ /* 0x000fc800078e0002 */
[----:B------:R-:W-:Y:S02]  /*0960*/  IMAD R19, R0, 0x80, R5 ;  /* 0x0000008000137824 */ /* 0x000fe400078e0205 */
[----:B------:R-:W-:Y:S02]  /*0970*/  IMAD.SHL.U32 R0, R14, 0x200, RZ ;  /* 0x000002000e007824 */ /* 0x000fe400078e00ff */
[--C-:B-1----:R-:W-:Y:S01]  /*0980*/  IMAD.MOV R6, RZ, RZ, -R7.reuse ;  /* 0x000000ffff067224 */ /* 0x102fe200078e0a07 */
[----:B------:R-:W-:Y:S01]  /*0990*/  IABS R8, R19 ;  /* 0x0000001300087213 */ /* 0x000fe20000000000 */
[----:B------:R0:W-:Y:S01]  /*09a0*/  STL [R1+0xb1c], R19 ;  /* 0x000b1c1301007387 */ /* 0x0001e20000100800 */
[----:B------:R-:W-:Y:S01]  /*09b0*/  LOP3.LUT R14, R0, R9, RZ, 0xfc, !PT ;  /* 0x00000009000e7212 */ /* 0x000fe200078efcff */
[----:B------:R-:W-:Y:S01]  /*09c0*/  IMAD R13, R6, R11, RZ ;  /* 0x0000000b060d7224 */ /* 0x000fe200078e02ff */
[----:B------:R-:W-:Y:S01]  /*09d0*/  ISETP.GE.AND P6, PT, R19, RZ, PT ;  /* 0x000000ff1300720c */ /* 0x000fe20003fc6270 */
[----:B------:R-:W-:Y:S01]  /*09e0*/  IMAD.HI.U32 R2, R2, R8, RZ ;  /* 0x0000000802027227 */ /* 0x000fe200078e00ff */
[----:B------:R-:W-:Y:S01]  /*09f0*/  IABS R3, R14 ;  /* 0x0000000e00037213 */ /* 0x000fe20000000000 */
[----:B------:R-:W-:Y:S01]  /*0a00*/  STL [R1+0xcd8], R0 ;  /* 0x000cd80001007387 */ /* 0x000fe20000100800 */
[C---:B------:R-:W-:Y:S01]  /*0a10*/  LOP3.LUT R9, R14.reuse, 0x6, RZ, 0xfc, !PT ;  /* 0x000000060e097812 */ /* 0x040fe200078efcff */
[----:B------:R-:W-:Y:S01]  /*0a20*/  IMAD.MOV.U32 R6, RZ, RZ, RZ ;  /* 0x000000ffff067224 */ /* 0x000fe200078e00ff */
[----:B------:R-:W-:Y:S01]  /*0a30*/  LOP3.LUT R17, R14, 0xa, RZ, 0xfc, !PT ;  /* 0x0000000a0e117812 */ /* 0x000fe200078efcff */
[----:B------:R-:W-:Y:S01]  /*0a40*/  IMAD.MOV R2, RZ, RZ, -R2 ;  /* 0x000000ffff027224 */ /* 0x000fe200078e0a02 */
[----:B------:R-:W-:Y:S01]  /*0a50*/  IABS R10, R9 ;  /* 0x00000009000a7213 */ /* 0x000fe20000000000 */
[----:B------:R-:W-:Y:S01]  /*0a60*/  IMAD.HI.U32 R13, R7, R13, R6 ;  /* 0x0000000d070d7227 */ /* 0x000fe200078e0006 */
[----:B------:R-:W-:-:S02]  /*0a70*/  SHF.R.U32.HI R7, RZ, 0x5, R18 ;  /* 0x00000005ff077819 */ /* 0x000fc40000011612 */
[----:B------:R-:W-:Y:S01]  /*0a80*/  IABS R12, R17 ;  /* 0x00000011000c7213 */ /* 0x000fe20000000000 */
[----:B------:R-:W-:Y:S01]  /*0a90*/  IMAD.MOV.U32 R6, RZ, RZ, R3 ;  /* 0x000000ffff067224 */ /* 0x000fe200078e0003 */
[----:B------:R-:W-:Y:S01]  /*0aa0*/  R2UR UR7, R7 ;  /* 0x00000000070772ca */ /* 0x000fe200000e0000 */
[----:B------:R-:W-:Y:S01]  /*0ab0*/  IMAD R2, R15, R2, R8 ;  /* 0x000000020f027224 */ /* 0x000fe200078e0208 */
[C---:B------:R-:W-:Y:S01]  /*0ac0*/  LOP3.LUT R7, R14.reuse, 0x2, RZ, 0xfc, !PT ;  /* 0x000000020e077812 */ /* 0x040fe200078efcff */
[----:B------:R-:W-:Y:S01]  /*0ad0*/  IMAD.HI.U32 R3, R13, R6, RZ ;  /* 0x000000060d037227 */ /* 0x000fe200078e00ff */
[----:B------:R-:W-:Y:S02]  /*0ae0*/  LOP3.LUT R16, R14, 0x8, RZ, 0xfc, !PT ;  /* 0x000000080e107812 */ /* 0x000fe400078efcff */
[----:B------:R-:W-:Y:S01]  /*0af0*/  ISETP.GT.U32.AND P0, PT, R15, R2, PT ;  /* 0x000000020f00720c */ /* 0x000fe20003f04070 */
[----:B------:R-:W-:Y:S01]  /*0b00*/  IMAD.MOV R3, RZ, RZ, -R3 ;  /* 0x000000ffff037224 */ /* 0x000fe200078e0a03 */
[----:B------:R-:W-:-:S02]  /*0b10*/  ISETP.GE.AND P4, PT, R7, RZ, PT ;  /* 0x000000ff0700720c */ /* 0x000fc40003f86270 */
[----:B------:R-:W-:Y:S01]  /*0b20*/  IABS R90, R7 ;  /* 0x00000007005a7213 */ /* 0x000fe20000000000 */
[----:B------:R-:W-:Y:S01]  /*0b30*/  IMAD R91, R11, R3, R6 ;  /* 0x000000030b5b7224 */ /* 0x000fe200078e0206 */
[C---:B------:R-:W-:Y:S01]  /*0b40*/  LOP3.LUT R7, R14.reuse, 0x4, RZ, 0xfc, !PT ;  /* 0x000000040e077812 */ /* 0x040fe200078efcff */
[C---:B------:R-:W-:Y:S01]  /*0b50*/  IMAD.HI.U32 R6, R13.reuse, R10, RZ ;  /* 0x0000000a0d067227 */ /* 0x040fe200078e00ff */
[----:B------:R-:W-:Y:S02]  /*0b60*/  IABS R88, R16 ;  /* 0x0000001000587213 */ /* 0x000fe40000000000 */
[----:B------:R-:W-:Y:S01]  /*0b70*/  IABS R8, R7 ;  /* 0x0000000700087213 */ /* 0x000fe20000000000 */
[----:B------:R-:W-:Y:S01]  /*0b80*/  IMAD.HI.U32 R3, R13, R90, RZ ;  /* 0x0000005a0d037227 */ /* 0x000fe200078e00ff */
[----:B------:R-:W-:Y:S02]  /*0b90*/  ISETP.GE.AND P2, PT, R7, RZ, PT ;  /* 0x000000ff0700720c */ /* 0x000fe40003f46270 */
[----:B------:R-:W-:Y:S01]  /*0ba0*/  ISETP.GT.U32.AND P1, PT, R11, R91, PT ;  /* 0x0000005b0b00720c */ /* 0x000fe20003f24070 */
[----:B------:R-:W-:Y:S01]  /*0bb0*/  IMAD.MOV R7, RZ, RZ, -R3 ;  /* 0x000000ffff077224 */ /* 0x000fe200078e0a03 */
[----:B------:R-:W-:Y:S01]  /*0bc0*/  LOP3.LUT R23, R14, 0x56, RZ, 0xfc, !PT ;  /* 0x000000560e177812 */ /* 0x000fe200078efcff */
[----:B------:R-:W-:Y:S01]  /*0bd0*/  @!P0 IMAD.IADD R2, R2, 0x1, -R15 ;  /* 0x0000000102028824 */ /* 0x000fe200078e0a0f */
[C---:B------:R-:W-:Y:S01]  /*0be0*/  LOP3.LUT R21, R14.reuse, 0x58, RZ, 0xfc, !PT ;  /* 0x000000580e157812 */ /* 0x040fe200078efcff */
[----:B------:R-:W-:Y:S01]  /*0bf0*/  IMAD.HI.U32 R3, R13, R8, RZ ;  /* 0x000000080d037227 */ /* 0x000fe200078e00ff */
[----:B0-----:R-:W-:-:S02]  /*0c00*/  LOP3.LUT R19, R14, 0x5c, RZ, 0xfc, !PT ;  /* 0x0000005c0e137812 */ /* 0x001fc400078efcff */
[----:B------:R-:W-:Y:S01]  /*0c10*/  ISETP.GT.U32.AND P3, PT, R15, R2, PT ;  /* 0x000000020f00720c */ /* 0x000fe20003f64070 */
[C---:B------:R-:W-:Y:S01]  /*0c20*/  IMAD R90, R11.reuse, R7, R90 ;  /* 0x000000070b5a7224 */ /* 0x040fe200078e025a */
[----:B------:R-:W-:Y:S01]  /*0c30*/  IABS R62, R21 ;  /* 0x00000015003e7213 */ /* 0x000fe20000000000 */
[----:B------:R-:W-:Y:S01]  /*0c40*/  IMAD.MOV R3, RZ, RZ, -R3 ;  /* 0x000000ffff037224 */ /* 0x000fe200078e0a03 */
[----:B------:R-:W-:Y:S01]  /*0c50*/  IABS R20, R19 ;  /* 0x0000001300147213 */ /* 0x000fe20000000000 */
[----:B------:R-:W-:Y:S01]  /*0c60*/  IMAD.MOV R6, RZ, RZ, -R6 ;  /* 0x000000ffff067224 */ /* 0x000fe200078e0a06 */
[C---:B------:R-:W-:Y:S01]  /*0c70*/  ISETP.GT.U32.AND P0, PT, R11.reuse, R90, PT ;  /* 0x0000005a0b00720c */ /* 0x040fe20003f04070 */
[C---:B------:R-:W-:Y:S01]  /*0c80*/  IMAD R89, R11.reuse, R3, R8 ;  /* 0x000000030b597224 */ /* 0x040fe200078e0208 */
[C---:B------:R-:W-:Y:S01]  /*0c90*/  LOP3.LUT R44, R14.reuse, 0xa0, RZ, 0xfc, !PT ;  /* 0x000000a00e2c7812 */ /* 0x040fe200078efcff */
[----:B------:R-:W-:Y:S01]  /*0ca0*/  IMAD R6, R11, R6, R10 ;  /* 0x000000060b067224 */ /* 0x000fe200078e020a */
[----:B------:R-:W-:Y:S01]  /*0cb0*/  LOP3.LUT R43, R14, 0xa2, RZ, 0xfc, !PT ;  /* 0x000000a20e2b7812 */ /* 0x000fe200078efcff */
[----:B------:R-:W-:Y:S01]  /*0cc0*/  IMAD.HI.U32 R7, R13, R12, RZ ;  /* 0x0000000c0d077227 */ /* 0x000fe200078e00ff */
[----:B------:R-:W-:-:S02]  /*0cd0*/  ISETP.GT.U32.AND P5, PT, R11, R89, PT ;  /* 0x000000590b00720c */ /* 0x000fc40003fa4070 */
[----:B------:R-:W-:Y:S01]  /*0ce0*/  LOP3.LUT R27, R14, 0xe2, RZ, 0xfc, !PT ;  /* 0x000000e20e1b7812 */ /* 0x000fe200078efcff */
[----:B------:R-:W-:Y:S01]  /*0cf0*/  @!P3 IMAD.IADD R2, R2, 0x1, -R15 ;  /* 0x000000010202b824 */ /* 0x000fe200078e0a0f */
[C---:B------:R-:W-:Y:S01]  /*0d00*/  ISETP.GT.U32.AND P3, PT, R11.reuse, R6, PT ;  /* 0x000000060b00720c */ /* 0x040fe20003f64070 */
[----:B------:R-:W-:Y:S02]  /*0d10*/  IMAD.MOV R7, RZ, RZ, -R7 ;  /* 0x000000ffff077224 */ /* 0x000fe400078e0a07 */
[--C-:B------:R-:W-:Y:S02]  /*0d20*/  @!P0 IMAD.IADD R90, R90, 0x1, -R11.reuse ;  /* 0x000000015a5a8824 */ /* 0x100fe400078e0a0b */
[----:B------:R-:W-:Y:S02]  /*0d30*/  @!P6 IMAD.MOV R2, RZ, RZ, -R2 ;  /* 0x000000ffff02e224 */ /* 0x000fe400078e0a02 */
[C---:B------:R-:W-:Y:S01]  /*0d40*/  IMAD R87, R11.reuse, R7, R12 ;  /* 0x000000070b577224 */ /* 0x040fe200078e020c */
[----:B------:R-:W-:Y:S01]  /*0d50*/  ISETP.GT.U32.AND P6, PT, R11, R90, PT ;  /* 0x0000005a0b00720c */ /* 0x000fe20003fc4070 */
[--C-:B------:R-:W-:Y:S01]  /*0d60*/  @!P5 IMAD.IADD R89, R89, 0x1, -R11.reuse ;  /* 0x000000015959d824 */ /* 0x100fe200078e0a0b */
[----:B------:R-:W-:Y:S01]  /*0d70*/  LEA.HI R12, R18, R0, RZ, 0x1a ;  /* 0x00000000120c7211 */ /* 0x000fe200078fd0ff */
[--C-:B------:R-:W-:Y:S01]  /*0d80*/  @!P1 IMAD.IADD R91, R91, 0x1, -R11.reuse ;  /* 0x000000015b5b9824 */ /* 0x100fe200078e0a0b */
[----:B------:R-:W-:Y:S01]  /*0d90*/  ISETP.NE.AND P1, PT, R4, RZ, PT ;  /* 0x000000ff0400720c */ /* 0x000fe20003f25270 */
[----:B------:R-:W-:Y:S01]  /*0da0*/  @!P3 IMAD.IADD R6, R6, 0x1, -R11 ;  /* 0x000000010606b824 */ /* 0x000fe200078e0a0b */
[----:B------:R-:W-:Y:S01]  /*0db0*/  ISETP.GT.U32.AND P5, PT, R11, R89, PT ;  /* 0x000000590b00720c */ /* 0x000fe20003fa4070 */
[----:B------:R-:W-:Y:S01]  /*0dc0*/  IMAD.HI.U32 R3, R13, R88, RZ ;  /* 0x000000580d037227 */ /* 0x000fe200078e00ff */
[----:B------:R-:W-:-:S02]  /*0dd0*/  LOP3.LUT R7, R14, 0xc, RZ, 0xfc, !PT ;  /* 0x0000000c0e077812 */ /* 0x000fc400078efcff */
[C---:B------:R-:W-:Y:S01]  /*0de0*/  ISETP.GT.U32.AND P3, PT, R11.reuse, R6, PT ;  /* 0x000000060b00720c */ /* 0x040fe20003f64070 */
[----:B------:R-:W-:Y:S01]  /*0df0*/  VIADD R10, R12, 0xe ;  /* 0x0000000e0c0a7836 */ /* 0x000fe20000000000 */
[----:B------:R-:W-:Y:S01]  /*0e00*/  IABS R86, R7 ;  /* 0x0000000700567213 */ /* 0x000fe20000000000 */
[----:B------:R-:W-:Y:S01]  /*0e10*/  IMAD.MOV R3, RZ, RZ, -R3 ;  /* 0x000000ffff037224 */ /* 0x000fe200078e0a03 */
[C---:B------:R-:W-:Y:S01]  /*0e20*/  ISETP.GT.U32.AND P0, PT, R11.reuse, R91, PT ;  /* 0x0000005b0b00720c */ /* 0x040fe20003f04070 */
[----:B------:R-:W-:Y:S01]  /*0e30*/  @!P6 IMAD.IADD R90, R90, 0x1, -R11 ;  /* 0x000000015a5ae824 */ /* 0x000fe200078e0a0b */
[----:B------:R-:W-:Y:S01]  /*0e40*/  IABS R8, R10 ;  /* 0x0000000a00087213 */ /* 0x000fe20000000000 */
[C---:B------:R-:W-:Y:S01]  /*0e50*/  IMAD R88, R11.reuse, R3, R88 ;  /* 0x000000030b587224 */ /* 0x040fe200078e0258 */
[----:B------:R-:W-:Y:S01]  /*0e60*/  ISETP.GT.U32.AND P6, PT, R11, R87, PT ;  /* 0x000000570b00720c */ /* 0x000fe20003fc4070 */
[----:B------:R-:W-:Y:S01]  /*0e70*/  IMAD.HI.U32 R3, R13, R86, RZ ;  /* 0x000000560d037227 */ /* 0x000fe200078e00ff */
[----:B------:R-:W-:-:S02]  /*0e80*/  @!P1 LOP3.LUT R2, RZ, R4, RZ, 0x33, !PT ;  /* 0x00000004ff029212 */ /* 0x000fc400078e33ff */
[----:B------:R-:W-:Y:S01]  /*0e90*/  ISETP.GT.U32.AND P1, PT, R11, R88, PT ;  /* 0x000000580b00720c */ /* 0x000fe20003f24070 */
[----:B------:R-:W-:Y:S01]  /*0ea0*/  @!P5 IMAD.IADD R89, R89, 0x1, -R11 ;  /* 0x000000015959d824 */ /* 0x000fe200078e0a0b */
[----:B------:R-:W-:Y:S01]  /*0eb0*/  ISETP.GE.AND P5, PT, R9, RZ, PT ;  /* 0x000000ff0900720c */ /* 0x000fe20003fa6270 */
[----:B------:R-:W-:Y:S01]  /*0ec0*/  IMAD.HI.U32 R4, R13, R8, RZ ;  /* 0x000000080d047227 */ /* 0x000fe200078e00ff */
[C---:B------:R-:W-:Y:S02]  /*0ed0*/  LOP3.LUT R9, R14.reuse, 0x1a, RZ, 0xfc, !PT ;  /* 0x0000001a0e097812 */ /* 0x040fe400078efcff */
[----:B------:R-:W-:Y:S01]  /*0ee0*/  LOP3.LUT R18, R14, 0x22, RZ, 0xfc, !PT ;  /* 0x000000220e127812 */ /* 0x000fe200078efcff */
[----:B------:R-:W-:Y:S02]  /*0ef0*/  IMAD.MOV R3, RZ, RZ, -R3 ;  /* 0x000000ffff037224 */ /* 0x000fe400078e0a03 */
[--C-:B------:R-:W-:Y:S01]  /*0f00*/  @!P3 IMAD.IADD R6, R6, 0x1, -R11.reuse ;  /* 0x000000010606b824 */ /* 0x100fe200078e0a0b */
[----:B------:R-:W-:Y:S01]  /*0f10*/  ISETP.GE.AND P3, PT, R16, RZ, PT ;  /* 0x000000ff1000720c */ /* 0x000fe20003f66270 */
[----:B------:R-:W-:Y:S01]  /*0f20*/  IMAD.MOV R4, RZ, RZ, -R4 ;  /* 0x000000ffff047224 */ /* 0x000fe200078e0a04 */
[----:B------:R-:W-:Y:S01]  /*0f30*/  IABS R78, R18 ;  /* 0x00000012004e7213 */ /* 0x000fe20000000000 */
[----:B------:R-:W-:Y:S01]  /*0f40*/  IMAD R86, R11, R3, R86 ;  /* 0x000000030b567224 */ /* 0x000fe200078e0256 */
[C---:B------:R-:W-:Y:S01]  /*0f50*/  LOP3.LUT R3, R14.reuse, 0x10, RZ, 0xfc, !PT ;  /* 0x000000100e037812 */ /* 0x040fe200078efcff */
[--C-:B------:R-:W-:Y:S01]  /*0f60*/  @!P0 IMAD.IADD R91, R91, 0x1, -R11.reuse ;  /* 0x000000015b5b8824 */ /* 0x100fe200078e0a0b */
[C---:B------:R-:W-:Y:S01]  /*0f70*/  ISETP.GE.AND P0, PT, R14.reuse, RZ, PT ;  /* 0x000000ff0e00720c */ /* 0x040fe20003f06270 */
[----:B------:R-:W-:Y:S01]  /*0f80*/  @!P6 IMAD.IADD R87, R87, 0x1, -R11 ;  /* 0x000000015757e824 */ /* 0x000fe200078e0a0b */
[----:B------:R-:W-:Y:S01]  /*0f90*/  ISETP.GE.AND P6, PT, R7, RZ, PT ;  /* 0x000000ff0700720c */ /* 0x000fe20003fc6270 */
[C---:B------:R-:W-:Y:S01]  /*0fa0*/  IMAD R4, R11.reuse, R4, R8 ;  /* 0x000000040b047224 */ /* 0x040fe200078e0208 */
[----:B------:R-:W-:Y:S01]  /*0fb0*/  IABS R8, R3 ;  /* 0x0000000300087213 */ /* 0x000fe20000000000 */
[----:B------:R-:W-:Y:S01]  /*0fc0*/  IMAD.MOV.U32 R15, RZ, RZ, R6 ;  /* 0x000000ffff0f7224 */ /* 0x000fe200078e0006 */
[----:B------:R-:W-:Y:S01]  /*0fd0*/  LOP3.LUT R6, R14, 0x12, RZ, 0xfc, !PT ;  /* 0x000000120e067812 */ /* 0x000fe200078efcff */
[----:B------:R-:W-:Y:S01]  /*0fe0*/  @!P2 IMAD.MOV R89, RZ, RZ, -R89 ;  /* 0x000000ffff59a224 */ /* 0x000fe200078e0a59 */
[C---:B------:R-:W-:Y:S01]  /*0ff0*/  ISETP.GT.U32.AND P2, PT, R11.reuse, R86, PT ;  /* 0x000000560b00720c */ /* 0x040fe20003f44070 */
[----:B------:R-:W-:Y:S01]  /*1000*/  @!P4 IMAD.MOV R90, RZ, RZ, -R90 ;  /* 0x000000ffff5ac224 */ /* 0x000fe200078e0a5a */
[C---:B------:R-:W-:Y:S01]  /*1010*/  ISETP.GT.U32.AND P4, PT, R11.reuse, R87, PT ;  /* 0x000000570b00720c */ /* 0x040fe20003f84070 */
[----:B------:R-:W-:Y:S01]  /*1020*/  @!P5 IMAD.MOV R15, RZ, RZ, -R15 ;  /* 0x000000ffff0fd224 */ /* 0x000fe200078e0a0f */
[----:B------:R-:W-:Y:S01]  /*1030*/  ISETP.GT.U32.AND P5, PT, R11, R4, PT ;  /* 0x000000040b00720c */ /* 0x000fe20003fa4070 */
[----:B------:R-:W-:Y:S01]  /*1040*/  @!P1 IMAD.IADD R88, R88, 0x1, -R11 ;  /* 0x0000000158589824 */ /* 0x000fe200078e0a0b */
[----:B------:R-:W-:Y:S01]  /*1050*/  ISETP.GE.AND P1, PT, R17, RZ, PT ;  /* 0x000000ff1100720c */ /* 0x000fe20003f26270 */
[----:B------:R-:W-:Y:S01]  /*1060*/  @!P0 IMAD.MOV R91, RZ, RZ, -R91 ;  /* 0x000000ffff5b8224 */ /* 0x000fe200078e0a5b */
[----:B------:R-:W-:Y:S01]  /*1070*/  IABS R84, R6 ;  /* 0x0000000600547213 */ /* 0x000fe20000000000 */
[----:B------:R-:W-:Y:S01]  /*1080*/  VIADD R16, R12, 0x1e ;  /* 0x0000001e0c107836 */ /* 0x000fe20000000000 */
[----:B------:R-:W-:-:S02]  /*1090*/  ISETP.GT.U32.AND P0, PT, R11, R88, PT ;  /* 0x000000580b00720c */ /* 0x000fc40003f04070 */
[----:B------:R-:W-:Y:S01]  /*10a0*/  LOP3.LUT R7, R14, 0x14, RZ, 0xfc, !PT ;  /* 0x000000140e077812 */ /* 0x000fe200078efcff */
[--C-:B------:R-:W-:Y:S01]  /*10b0*/  @!P2 IMAD.IADD R86, R86, 0x1, -R11.reuse ;  /* 0x000000015656a824 */ /* 0x100fe200078e0a0b */
[----:B------:R-:W-:Y:S01]  /*10c0*/  ISETP.GE.AND P2, PT, R6, RZ, PT ;  /* 0x000000ff0600720c */ /* 0x000fe20003f46270 */
[--C-:B------:R-:W-:Y:S01]  /*10d0*/  @!P4 IMAD.IADD R87, R87, 0x1, -R11.reuse ;  /* 0x000000015757c824 */ /* 0x100fe200078e0a0b */
[----:B------:R-:W-:Y:S01]  /*10e0*/  ISETP.GE.AND P4, PT, R3, RZ, PT ;  /* 0x000000ff0300720c */ /* 0x000fe20003f86270 */
[----:B------:R-:W-:Y:S01]  /*10f0*/  @!P5 IMAD.IADD R4, R4, 0x1, -R11 ;  /* 0x000000010404d824 */ /* 0x000fe200078e0a0b */
[----:B------:R-:W-:Y:S01]  /*1100*/  ISETP.GT.U32.AND P5, PT, R11, R86, PT ;  /* 0x000000560b00720c */ /* 0x000fe20003fa4070 */
[----:B------:R-:W-:Y:S01]  /*1110*/  IMAD.HI.U32 R3, R13, R8, RZ ;  /* 0x000000080d037227 */ /* 0x000fe200078e00ff */
[----:B------:R-:W-:Y:S01]  /*1120*/  STL [R1+0xcdc], R91 ;  /* 0x000cdc5b01007387 */ /* 0x000fe20000100800 */
[----:B------:R-:W-:Y:S02]  /*1130*/  LOP3.LUT R17, R14, 0x20, RZ, 0xfc, !PT ;  /* 0x000000200e117812 */ /* 0x000fe400078efcff */
[----:B------:R-:W-:Y:S01]  /*1140*/  IMAD.MOV R3, RZ, RZ, -R3 ;  /* 0x000000ffff037224 */ /* 0x000fe200078e0a03 */
[----:B------:R-:W-:Y:S01]  /*1150*/  STL [R1+0xce0], R90 ;  /* 0x000ce05a01007387 */ /* 0x000fe20000100800 */
[--C-:B------:R-:W-:Y:S01]  /*1160*/  @!P0 IMAD.IADD R88, R88, 0x1, -R11.reuse ;  /* 0x0000000158588824 */ /* 0x100fe200078e0a0b */
[----:B------:R-:W-:Y:S01]  /*1170*/  ISETP.GE.AND P0, PT, R10, RZ, PT ;  /* 0x000000ff0a00720c */ /* 0x000fe20003f06270 */
[----:B------:R-:W-:Y:S01]  /*1180*/  IMAD R85, R11, R3, R8 ;  /* 0x000000030b557224 */ /* 0x000fe200078e0208 */
[----:B------:R-:W-:Y:S01]  /*1190*/  LOP3.LUT R3, R14, 0x16, RZ, 0xfc, !PT ;  /* 0x000000160e037812 */ /* 0x000fe200078efcff */
[----:B------:R-:W-:Y:S01]  /*11a0*/  IMAD.HI.U32 R6, R13, R84, RZ ;  /* 0x000000540d067227 */ /* 0x000fe200078e00ff */
[----:B------:R-:W-:Y:S01]  /*11b0*/  IABS R10, R9 ;  /* 0x00000009000a7213 */ /* 0x000fe20000000000 */
[----:B------:R-:W-:Y:S01]  /*11c0*/  STL [R1+0xce4], R89 ;  /* 0x000ce45901007387 */ /* 0x000fe20000100800 */
[----:B------:R-:W-:Y:S01]  /*11d0*/  IABS R8, R3 ;  /* 0x0000000300087213 */ /* 0x000fe20000000000 */
[----:B------:R-:W-:Y:S01]  /*11e0*/  @!P3 IMAD.MOV R88, RZ, RZ, -R88 ;  /* 0x000000ffff58b224 */ /* 0x000fe200078e0a58 */
[C---:B------:R-:W-:Y:S01]  /*11f0*/  ISETP.GT.U32.AND P3, PT, R11.reuse, R4, PT ;  /* 0x000000040b00720c */ /* 0x040fe20003f64070 */
[----:B------:R-:W-:Y:S01]  /*1200*/  @!P5 IMAD.IADD R86, R86, 0x1, -R11 ;  /* 0x000000015656d824 */ /* 0x000fe200078e0a0b */
[----:B------:R-:W-:Y:S01]  /*1210*/  ISETP.GT.U32.AND P5, PT, R11, R85, PT ;  /* 0x000000550b00720c */ /* 0x000fe20003fa4070 */
[----:B------:R-:W-:Y:S01]  /*1220*/  IMAD.MOV R6, RZ, RZ, -R6 ;  /* 0x000000ffff067224 */ /* 0x000fe200078e0a06 */
[----:B------:R0:W-:Y:S01]  /*1230*/  STL [R1+0x230], R15 ;  /* 0x0002300f01007387 */ /* 0x0001e20000100800 */
[----:B------:R-:W-:Y:S01]  /*1240*/  @!P1 IMAD.MOV R87, RZ, RZ, -R87 ;  /* 0x000000ffff579224 */ /* 0x000fe200078e0a57 */
[----:B------:R-:W-:Y:S01]  /*1250*/  ISETP.GE.AND P1, PT, R7, RZ, PT ;  /* 0x000000ff0700720c */ /* 0x000fe20003f26270 */
[C---:B------:R-:W-:Y:S01]  /*1260*/  IMAD R84, R11.reuse, R6, R84 ;  /* 0x000000060b547224 */ /* 0x040fe200078e0254 */
[----:B------:R-:W-:Y:S01]  /*1270*/  IABS R7, R7 ;  /* 0x0000000700077213 */ /* 0x000fe20000000000 */
[----:B------:R-:W-:Y:S01]  /*1280*/  @!P6 IMAD.MOV R86, RZ, RZ, -R86 ;  /* 0x000000ffff56e224 */ /* 0x000fe200078e0a56 */
[----:B------:R-:W-:Y:S02]  /*1290*/  STL [R1+0xce8], R88 ;  /* 0x000ce85801007387 */ /* 0x000fe40000100800 */
[----:B------:R-:W-:Y:S01]  /*12a0*/  ISETP.GT.U32.AND P6, PT, R11, R84, PT ;  /* 0x000000540b00720c */ /* 0x000fe20003fc4070 */
[----:B------:R-:W-:Y:S01]  /*12b0*/  IMAD.MOV.U32 R6, RZ, RZ, R7 ;  /* 0x000000ffff067224 */ /* 0x000fe200078e0007 */
[----:B------:R-:W-:Y:S01]  /*12c0*/  LOP3.LUT R7, R14, 0x18, RZ, 0xfc, !PT ;  /* 0x000000180e077812 */ /* 0x000fe200078efcff */
[--C-:B------:R-:W-:Y:S01]  /*12d0*/  @!P3 IMAD.IADD R4, R4, 0x1, -R11.reuse ;  /* 0x000000010404b824 */ /* 0x100fe200078e0a0b */
[----:B------:R-:W-:Y:S01]  /*12e0*/  ISETP.GE.AND P3, PT, R3, RZ, PT ;  /* 0x000000ff0300720c */ /* 0x000fe20003f66270 */
[----:B------:R-:W-:Y:S01]  /*12f0*/  @!P5 IMAD.IADD R85, R85, 0x1, -R11 ;  /* 0x000000015555d824 */ /* 0x000fe200078e0a0b */
[----:B------:R-:W-:Y:S01]  /*1300*/  IABS R82, R7 ;  /* 0x0000000700527213 */ /* 0x000fe20000000000 */
[----:B------:R-:W-:Y:S01]  /*1310*/  IMAD.HI.U32 R3, R13, R6, RZ ;  /* 0x000000060d037227 */ /* 0x000fe200078e00ff */
[----:B0-----:R-:W-:Y:S01]  /*1320*/  LOP3.LUT R15, R14, 0x1c, RZ, 0xfc, !PT ;  /* 0x0000001c0e0f7812 */ /* 0x001fe200078efcff */
[----:B------:R-:W-:Y:S01]  /*1330*/  STL [R1+0xcec], R87 ;  /* 0x000cec5701007387 */ /* 0x000fe20000100800 */
[----:B------:R-:W-:Y:S01]  /*1340*/  ISETP.GT.U32.AND P5, PT, R11, R85, PT ;  /* 0x000000550b00720c */ /* 0x000fe20003fa4070 */
[----:B------:R-:W-:Y:S01]  /*1350*/  IMAD.MOV R83, RZ, RZ, -R3 ;  /* 0x000000ffff537224 */ /* 0x000fe200078e0a03 */
[----:B------:R-:W-:Y:S01]  /*1360*/  IABS R80, R15 ;  /* 0x0000000f00507213 */ /* 0x000fe20000000000 */
[----:B------:R-:W-:Y:S01]  /*1370*/  IMAD.HI.U32 R3, R13, R8, RZ ;  /* 0x000000080d037227 */ /* 0x000fe200078e00ff */
[----:B------:R-:W-:Y:S03]  /*1380*/  STL [R1+0xcf0], R86 ;  /* 0x000cf05601007387 */ /* 0x000fe60000100800 */
[----:B------:R-:W-:-:S02]  /*1390*/  @!P6 IMAD.IADD R84, R84, 0x1, -R11 ;  /* 0x000000015454e824 */ /* 0x000fc400078e0a0b */
[----:B------:R-:W-:Y:S02]  /*13a0*/  IMAD.MOV R3, RZ, RZ, -R3 ;  /* 0x000000ffff037224 */ /* 0x000fe400078e0a03 */
[----:B------:R-:W-:Y:S01]  /*13b0*/  IMAD.MOV.U32 R0, RZ, RZ, R4 ;  /* 0x000000ffff007224 */ /* 0x000fe200078e0004 */
[C---:B------:R-:W-:Y:S01]  /*13c0*/  ISETP.GT.U32.AND P6, PT, R11.reuse, R84, PT ;  /* 0x000000540b00720c */ /* 0x040fe20003fc4070 */
[C---:B------:R-:W-:Y:S02]  /*13d0*/  IMAD R83, R11.reuse, R83, R6 ;  /* 0x000000530b537224 */ /* 0x040fe400078e0206 */
[----:B------:R-:W-:Y:S01]  /*13e0*/  IMAD R4, R11, R3, R8 ;  /* 0x000000030b047224 */ /* 0x000fe200078e0208 */
[----:B------:R-:W-:Y:S01]  /*13f0*/  IABS R8, R17 ;  /* 0x0000001100087213 */ /* 0x000fe20000000000 */
[----:B------:R-:W-:-:S04]  /*1400*/  IMAD.HI.U32 R3, R13, R82, RZ ;  /* 0x000000520d037227 */ /* 0x000fc800078e00ff */
[----:B------:R-:W-:Y:S01]  /*1410*/  @!P5 IMAD.IADD R85, R85, 0x1, -R11 ;  /* 0x000000015555d824 */ /* 0x000fe200078e0a0b */
[----:B------:R-:W-:Y:S01]  /*1420*/  ISETP.GT.U32.AND P5, PT, R11, R83, PT ;  /* 0x000000530b00720c */ /* 0x000fe20003fa4070 */
[----:B------:R-:W-:-:S04]  /*1430*/  IMAD.HI.U32 R6, R13, R10, RZ ;  /* 0x0000000a0d067227 */ /* 0x000fc800078e00ff */
[----:B------:R-:W-:Y:S02]  /*1440*/  IMAD.MOV R3, RZ, RZ, -R3 ;  /* 0x000000ffff037224 */ /* 0x000fe400078e0a03 */
[----:B------:R-:W-:Y:S02]  /*1450*/  IMAD.MOV R6, RZ, RZ, -R6 ;  /* 0x000000ffff067224 */ /* 0x000fe400078e0a06 */
[C---:B------:R-:W-:Y:S02]  /*1460*/  IMAD R82, R11.reuse, R3, R82 ;  /* 0x000000030b527224 */ /* 0x040fe400078e0252 */
[C---:B------:R-:W-:Y:S01]  /*1470*/  IMAD R81, R11.reuse, R6, R10 ;  /* 0x000000060b517224 */ /* 0x040fe200078e020a */
[----:B------:R-:W-:Y:S01]  /*1480*/  IABS R6, R16 ;  /* 0x0000001000067213 */ /* 0x000fe20000000000 */
[--C-:B------:R-:W-:Y:S01]  /*1490*/  @!P6 IMAD.IADD R84, R84, 0x1, -R11.reuse ;  /* 0x000000015454e824 */ /* 0x100fe200078e0a0b */
[----:B------:R-:W-:Y:S01]  /*14a0*/  ISETP.GT.U32.AND P6, PT, R11, R82, PT ;  /* 0x000000520b00720c */ /* 0x000fe20003fc4070 */
[----:B------:R-:W-:Y:S01]  /*14b0*/  @!P5 IMAD.IADD R83, R83, 0x1, -R11 ;  /* 0x000000015353d824 */ /* 0x000fe200078e0a0b */
[C---:B------:R-:W-:Y:S01]  /*14c0*/  ISETP.GT.U32.AND P5, PT, R11.reuse, R81, PT ;  /* 0x000000510b00720c */ /* 0x040fe20003fa4070 */
[----:B------:R-:W-:Y:S01]  /*14d0*/  @!P4 IMAD.MOV R85, RZ, RZ, -R85 ;  /* 0x000000ffff55c224 */ /* 0x000fe200078e0a55 */
[----:B------:R-:W-:Y:S01]  /*14e0*/  ISETP.GT.U32.AND P4, PT, R11, R4, PT ;  /* 0x000000040b00720c */ /* 0x000fe20003f84070 */
[----:B------:R-:W-:-:S04]  /*14f0*/  IMAD.HI.U32 R3, R13, R80, RZ ;  /* 0x000000500d037227 */ /* 0x000fc800078e00ff */
[----:B------:R-:W-:Y:S02]  /*1500*/  IMAD.MOV R3, RZ, RZ, -R3 ;  /* 0x000000ffff037224 */ /* 0x000fe400078e0a03 */
[----:B------:R-:W-:Y:S02]  /*1510*/  @!P2 IMAD.MOV R84, RZ, RZ, -R84 ;  /* 0x000000ffff54a224 */ /* 0x000fe400078e0a54 */
[--C-:B------:R-:W-:Y:S02]  /*1520*/  @!P6 IMAD.IADD R82, R82, 0x1, -R11.reuse ;  /* 0x000000015252e824 */ /* 0x100fe400078e0a0b */
[----:B------:R-:W-:Y:S02]  /*1530*/  @!P5 IMAD.IADD R81, R81, 0x1, -R11 ;  /* 0x000000015151d824 */ /* 0x000fe400078e0a0b */
[C---:B------:R-:W-:Y:S01]  /*1540*/  IMAD R80, R11.reuse, R3, R80 ;  /* 0x000000030b507224 */ /* 0x040fe200078e0250 */
[----:B------:R-:W-:Y:S01]  /*1550*/  ISETP.GT.U32.AND P5, PT, R11, R82, PT ;  /* 0x000000520b00720c */ /* 0x000fe20003fa4070 */
[----:B------:R-:W-:Y:S01]  /*1560*/  IMAD.HI.U32 R3, R13, R6, RZ ;  /* 0x000000060d037227 */ /* 0x000fe200078e00ff */
[----:B------:R-:W-:-:S03]  /*1570*/  ISETP.GT.U32.AND P2, PT, R11, R81, PT ;  /* 0x000000510b00720c */ /* 0x000fc60003f44070 */
[----:B------:R-:W-:Y:S01]  /*1580*/  @!P4 IMAD.IADD R4, R4, 0x1, -R11 ;  /* 0x000000010404c824 */ /* 0x000fe200078e0a0b */
[C---:B------:R-:W-:Y:S01]  /*1590*/  ISETP.GT.U32.AND P4, PT, R11.reuse, R83, PT ;  /* 0x000000530b00720c */ /* 0x040fe20003f84070 */
[----:B------:R-:W-:Y:S02]  /*15a0*/  IMAD.MOV R3, RZ, RZ, -R3 ;  /* 0x000000ffff037224 */ /* 0x000fe400078e0a03 */
[----:B------:R-:W-:Y:S01]  /*15b0*/  @!P0 IMAD.MOV R0, RZ, RZ, -R0 ;  /* 0x000000ffff008224 */ /* 0x000fe200078e0a00 */
[C---:B------:R-:W-:Y:S01]  /*15c0*/  ISETP.GT.U32.AND P6, PT, R11.reuse, R4, PT ;  /* 0x000000040b00720c */ /* 0x040fe20003fc4070 */
[----:B------:R-:W-:Y:S01]  /*15d0*/  IMAD R6, R11, R3, R6 ;  /* 0x000000030b067224 */ /* 0x000fe200078e0206 */
[----:B------:R-:W-:Y:S01]  /*15e0*/  ISETP.GE.AND P0, PT, R7, RZ, PT ;  /* 0x000000ff0700720c */ /* 0x000fe20003f06270 */
[----:B------:R-:W-:Y:S01]  /*15f0*/  @!P5 IMAD.IADD R82, R82, 0x1, -R11 ;  /* 0x000000015252d824 */ /* 0x000fe200078e0a0b */
[----:B------:R0:W-:Y:S01]  /*1600*/  STL [R1+0x26c], R0 ;  /* 0x00026c0001007387 */ /* 0x0001e20000100800 */
[----:B------:R-:W-:Y:S01]  /*1610*/  IMAD.HI.U32 R3, R13, R8, RZ ;  /* 0x000000080d037227 */ /* 0x000fe200078e00ff */
[----:B------:R-:W-:-:S02]  /*1620*/  ISETP.GT.U32.AND P5, PT, R11, R6, PT ;  /* 0x000000060b00720c */ /* 0x000fc40003fa4070 */
[----:B------:R-:W-:Y:S01]  /*1630*/  STL [R1+0xcf4], R85 ;  /* 0x000cf45501007387 */ /* 0x000fe20000100800 */
[----:B------:R-:W-:Y:S02]  /*1640*/  IMAD.MOV R3, RZ, RZ, -R3 ;  /* 0x000000ffff037224 */ /* 0x000fe400078e0a03 */
[--C-:B------:R-:W-:Y:S01]  /*1650*/  @!P4 IMAD.IADD R83, R83, 0x1, -R11.reuse ;  /* 0x000000015353c824 */ /* 0x100fe200078e0a0b */
[----:B------:R-:W-:Y:S01]  /*1660*/  ISETP.GT.U32.AND P4, PT, R11, R80, PT ;  /* 0x000000500b00720c */ /* 0x000fe20003f84070 */
[--C-:B------:R-:W-:Y:S01]  /*1670*/  @!P6 IMAD.IADD R4, R4, 0x1, -R11.reuse ;  /* 0x000000010404e824 */ /* 0x100fe200078e0a0b */
[----:B------:R-:W-:Y:S01]  /*1680*/  ISETP.GE.AND P6, PT, R9, RZ, PT ;  /* 0x000000ff0900720c */ /* 0x000fe20003fc6270 */
[----:B------:R-:W-:Y:S01]  /*1690*/  IMAD R79, R11, R3, R8 ;  /* 0x000000030b4f7224 */ /* 0x000fe200078e0208 */
[----:B------:R-:W-:Y:S01]  /*16a0*/  LOP3.LUT R9, R14, 0x24, RZ, 0xfc, !PT ;  /* 0x000000240e097812 */ /* 0x000fe200078efcff */
[----:B------:R-:W-:Y:S01]  /*16b0*/  IMAD.HI.U32 R7, R13, R78, RZ ;  /* 0x0000004e0d077227 */ /* 0x000fe200078e00ff */
[----:B------:R-:W-:Y:S02]  /*16c0*/  STL [R1+0xcf8], R84 ;  /* 0x000cf85401007387 */ /* 0x000fe40000100800 */
[----:B------:R-:W-:Y:S01]  /*16d0*/  IABS R10, R9 ;  /* 0x00000009000a7213 */ /* 0x000fe20000000000 */
[----:B------:R-:W-:-:S02]  /*16e0*/  @!P5 IMAD.IADD R6, R6, 0x1, -R11 ;  /* 0x000000010606d824 */ /* 0x000fc400078e0a0b */
[----:B------:R-:W-:Y:S02]  /*16f0*/  IMAD.MOV R7, RZ, RZ, -R7 ;  /* 0x000000ffff077224 */ /* 0x000fe400078e0a07 */
[----:B------:R-:W-:Y:S01]  /*1700*/  IMAD.HI.U32 R3, R13, R10, RZ ;  /* 0x0000000a0d037227 */ /* 0x000fe200078e00ff */
[----:B------:R-:W-:-:S03]  /*1710*/  ISETP.GT.U32.AND P5, PT, R11, R6, PT ;  /* 0x000000060b00720c */ /* 0x000fc60003fa4070 */
[----:B------:R-:W-:Y:S02]  /*1720*/  IMAD.MOV R3, RZ, RZ, -R3 ;  /* 0x000000ffff037224 */ /* 0x000fe400078e0a03 */
[--C-:B------:R-:W-:Y:S01]  /*1730*/  @!P2 IMAD.IADD R81, R81, 0x1, -R11.reuse ;  /* 0x000000015151a824 */ /* 0x100fe200078e0a0b */
[----:B------:R-:W-:Y:S01]  /*1740*/  ISETP.GE.AND P2, PT, R15, RZ, PT ;  /* 0x000000ff0f00720c */ /* 0x000fe20003f46270 */
[C---:B------:R-:W-:Y:S01]  /*1750*/  IMAD R77, R11.reuse, R3, R10 ;  /* 0x000000030b4d7224 */ /* 0x040fe200078e020a */
[----:B------:R-:W-:Y:S01]  /*1760*/  LOP3.LUT R15, R14, 0x26, RZ, 0xfc, !PT ;  /* 0x000000260e0f7812 */ /* 0x000fe200078efcff */
[--C-:B------:R-:W-:Y:S01]  /*1770*/  @!P4 IMAD.IADD R80, R80, 0x1, -R11.reuse ;  /* 0x000000015050c824 */ /* 0x100fe200078e0a0b */
[----:B------:R-:W-:Y:S01]  /*1780*/  ISETP.GE.AND P4, PT, R16, RZ, PT ;  /* 0x000000ff1000720c */ /* 0x000fe20003f86270 */
[C---:B------:R-:W-:Y:S01]  /*1790*/  IMAD R78, R11.reuse, R7, R78 ;  /* 0x000000070b4e7224 */ /* 0x040fe200078e024e */
[----:B------:R-:W-:Y:S01]  /*17a0*/  LOP3.LUT R16, R14, 0x28, RZ, 0xfc, !PT ;  /* 0x000000280e107812 */ /* 0x000fe200078efcff */
[----:B------:R-:W-:Y:S01]  /*17b0*/  @!P5 IMAD.IADD R6, R6, 0x1, -R11 ;  /* 0x000000010606d824 */ /* 0x000fe200078e0a0b */
[C---:B------:R-:W-:Y:S01]  /*17c0*/  ISETP.GT.U32.AND P5, PT, R11.reuse, R77, PT ;  /* 0x0000004d0b00720c */ /* 0x040fe20003fa4070 */
[----:B------:R-:W-:Y:S01]  /*17d0*/  @!P1 IMAD.MOV R83, RZ, RZ, -R83 ;  /* 0x000000ffff539224 */ /* 0x000fe200078e0a53 */
[C---:B------:R-:W-:Y:S01]  /*17e0*/  ISETP.GT.U32.AND P1, PT, R11.reuse, R80, PT ;  /* 0x000000500b00720c */ /* 0x040fe20003f24070 */
[----:B------:R-:W-:Y:S01]  /*17f0*/  @!P6 IMAD.MOV R81, RZ, RZ, -R81 ;  /* 0x000000ffff51e224 */ /* 0x000fe200078e0a51 */
[C---:B------:R-:W-:Y:S01]  /*1800*/  ISETP.GT.U32.AND P6, PT, R11.reuse, R78, PT ;  /* 0x0000004e0b00720c */ /* 0x040fe20003fc4070 */
[----:B0-----:R-:W-:Y:S01]  /*1810*/  IMAD.MOV.U32 R0, RZ, RZ, R4 ;  /* 0x000000ffff007224 */ /* 0x001fe200078e0004 */
[----:B------:R-:W-:Y:S01]  /*1820*/  IABS R4, R15 ;  /* 0x0000000f00047213 */ /* 0x000fe20000000000 */
[----:B------:R-:W-:Y:S01]  /*1830*/  @!P0 IMAD.MOV R82, RZ, RZ, -R82 ;  /* 0x000000ffff528224 */ /* 0x000fe200078e0a52 */
[----:B------:R-:W-:Y:S01]  /*1840*/  IABS R76, R16 ;  /* 0x00000010004c7213 */ /* 0x000fe20000000000 */
[----:B------:R-:W-:Y:S01]  /*1850*/  @!P3 IMAD.MOV R0, RZ, RZ, -R0 ;  /* 0x000000ffff00b224 */ /* 0x000fe200078e0a00 */
[----:B------:R-:W-:Y:S01]  /*1860*/  ISETP.GT.U32.AND P3, PT, R11, R79, PT ;  /* 0x0000004f0b00720c */ /* 0x000fe20003f64070 */
[----:B------:R-:W-:Y:S01]  /*1870*/  IMAD.HI.U32 R3, R13, R4, RZ ;  /* 0x000000040d037227 */ /* 0x000fe200078e00ff */
[----:B------:R-:W-:Y:S01]  /*1880*/  ISETP.GE.AND P0, PT, R17, RZ, PT ;  /* 0x000000ff1100720c */ /* 0x000fe20003f06270 */
[----:B------:R-:W-:Y:S01]  /*1890*/  STL [R1+0xcfc], R83 ;  /* 0x000cfc5301007387 */ /* 0x000fe20000100800 */
[----:B------:R-:W-:Y:S01]  /*18a0*/  LOP3.LUT R17, R14, 0x2c, RZ, 0xfc, !PT ;  /* 0x0000002c0e117812 */ /* 0x000fe200078efcff */
[----:B------:R-:W-:-:S02]  /*18b0*/  @!P5 IMAD.IADD R77, R77, 0x1, -R11 ;  /* 0x000000014d4dd824 */ /* 0x000fc400078e0a0b */
[----:B------:R-:W-:Y:S01]  /*18c0*/  IMAD.MOV R7, RZ, RZ, -R3 ;  /* 0x000000ffff077224 */ /* 0x000fe200078e0a03 */
[----:B------:R-:W-:Y:S01]  /*18d0*/  IABS R74, R17 ;  /* 0x00000011004a7213 */ /* 0x000fe20000000000 */
[----:B------:R-:W-:Y:S01]  /*18e0*/  IMAD.HI.U32 R3, R13, R76, RZ ;  /* 0x0000004c0d037227 */ /* 0x000fe200078e00ff */
[----:B------:R-:W-:Y:S01]  /*18f0*/  ISETP.GT.U32.AND P5, PT, R11, R77, PT ;  /* 0x0000004d0b00720c */ /* 0x000fe20003fa4070 */
[----:B------:R0:W-:Y:S02]  /*1900*/  STL [R1+0x270], R0 ;  /* 0x0002700001007387 */ /* 0x0001e40000100800 */
[--C-:B------:R-:W-:Y:S01]  /*1910*/  @!P1 IMAD.IADD R80, R80, 0x1, -R11.reuse ;  /* 0x0000000150509824 */ /* 0x100fe200078e0a0b */
[----:B------:R-:W-:Y:S01]  /*1920*/  ISETP.GE.AND P1, PT, R18, RZ, PT ;  /* 0x000000ff1200720c */ /* 0x000fe20003f26270 */
[----:B------:R-:W-:Y:S01]  /*1930*/  @!P6 IMAD.IADD R78, R78, 0x1, -R11 ;  /* 0x000000014e4ee824 */ /* 0x000fe200078e0a0b */
[----:B------:R-:W-:Y:S01]  /*1940*/  STL [R1+0xd00], R82 ;  /* 0x000d005201007387 */ /* 0x000fe20000100800 */
[----:B------:R-:W-:-:S02]  /*1950*/  IMAD.MOV R3, RZ, RZ, -R3 ;  /* 0x000000ffff037224 */ /* 0x000fc400078e0a03 */
[----:B------:R-:W-:Y:S01]  /*1960*/  @!P2 IMAD.MOV R80, RZ, RZ, -R80 ;  /* 0x000000ffff50a224 */ /* 0x000fe200078e0a50 */
[C---:B------:R-:W-:Y:S01]  /*1970*/  ISETP.GT.U32.AND P2, PT, R11.reuse, R78, PT ;  /* 0x0000004e0b00720c */ /* 0x040fe20003f44070 */
[----:B------:R-:W-:Y:S01]  /*1980*/  IMAD R76, R11, R3, R76 ;  /* 0x000000030b4c7224 */ /* 0x000fe200078e024c */
[----:B------:R-:W-:Y:S01]  /*1990*/  STL [R1+0xd04], R81 ;  /* 0x000d045101007387 */ /* 0x000fe20000100800 */
[--C-:B------:R-:W-:Y:S01]  /*19a0*/  @!P3 IMAD.IADD R79, R79, 0x1, -R11.reuse ;  /* 0x000000014f4fb824 */ /* 0x100fe200078e0a0b */
[----:B------:R-:W-:Y:S01]  /*19b0*/  ISETP.GE.AND P3, PT, R9, RZ, PT ;  /* 0x000000ff0900720c */ /* 0x000fe20003f66270 */
[--C-:B------:R-:W-:Y:S01]  /*19c0*/  @!P5 IMAD.IADD R77, R77, 0x1, -R11.reuse ;  /* 0x000000014d4dd824 */ /* 0x100fe200078e0a0b */
[C---:B------:R-:W-:Y:S01]  /*19d0*/  ISETP.GT.U32.AND P5, PT, R11.reuse, R76, PT ;  /* 0x0000004c0b00720c */ /* 0x040fe20003fa4070 */
[C---:B------:R-:W-:Y:S01]  /*19e0*/  IMAD R4, R11.reuse, R7, R4 ;  /* 0x000000070b047224 */ /* 0x040fe200078e0204 */
[----:B------:R-:W-:Y:S01]  /*19f0*/  LOP3.LUT R9, R14, 0x2a, RZ, 0xfc, !PT ;  /* 0x0000002a0e097812 */ /* 0x000fe200078efcff */
[----:B0-----:R-:W-:Y:S01]  /*1a00*/  IMAD.MOV.U32 R0, RZ, RZ, R6 ;  /* 0x000000ffff007224 */ /* 0x001fe200078e0006 */
[----:B------:R-:W-:Y:S01]  /*1a10*/  ISETP.GT.U32.AND P6, PT, R11, R79, PT ;  /* 0x0000004f0b00720c */ /* 0x000fe20003fc4070 */
[----:B------:R-:W-:Y:S01]  /*1a20*/  IMAD.HI.U32 R7, R13, R74, RZ ;  /* 0x0000004a0d077227 */ /* 0x000fe200078e00ff */
[----:B------:R-:W-:Y:S01]  /*1a30*/  IABS R8, R9 ;  /* 0x0000000900087213 */ /* 0x000fe20000000000 */
[----:B------:R-:W-:Y:S02]  /*1a40*/  STL [R1+0xd08], R80 ;  /* 0x000d085001007387 */ /* 0x000fe40000100800 */
[----:B------:R-:W-:Y:S01]  /*1a50*/  @!P2 IMAD.IADD R78, R78, 0x1, -R11 ;  /* 0x000000014e4ea824 */ /* 0x000fe200078e0a0b */
[----:B------:R-:W-:Y:S01]  /*1a60*/  ISETP.GE.AND P2, PT, R15, RZ, PT ;  /* 0x000000ff0f00720c */ /* 0x000fe20003f46270 */
[----:B------:R-:W-:-:S02]  /*1a70*/  VIADD R15, R12, 0x2e ;  /* 0x0000002e0c0f7836 */ /* 0x000fc40000000000 */
[----:B------:R-:W-:-:S03]  /*1a80*/  IMAD.HI.U32 R3, R13, R8, RZ ;  /* 0x000000080d037227 */ /* 0x000fc600078e00ff */
[----:B------:R-:W-:Y:S01]  /*1a90*/  IABS R10, R15 ;  /* 0x0000000f000a7213 */ /* 0x000fe20000000000 */
[----:B------:R-:W-:Y:S02]  /*1aa0*/  @!P5 IMAD.IADD R76, R76, 0x1, -R11 ;  /* 0x000000014c4cd824 */ /* 0x000fe400078e0a0b */
[----:B------:R-:W-:Y:S02]  /*1ab0*/  IMAD.MOV R3, RZ, RZ, -R3 ;  /* 0x000000ffff037224 */ /* 0x000fe400078e0a03 */
[----:B------:R-:W-:Y:S01]  /*1ac0*/  @!P6 IMAD.IADD R79, R79, 0x1, -R11 ;  /* 0x000000014f4fe824 */ /* 0x000fe200078e0a0b */
[C---:B------:R-:W-:Y:S01]  /*1ad0*/  ISETP.GT.U32.AND P6, PT, R11.reuse, R4, PT ;  /* 0x000000040b00720c */ /* 0x040fe20003fc4070 */
[C---:B------:R-:W-:Y:S01]  /*1ae0*/  IMAD R75, R11.reuse, R3, R8 ;  /* 0x000000030b4b7224 */ /* 0x040fe200078e0208 */
[----:B------:R-:W-:Y:S01]  /*1af0*/  ISETP.GT.U32.AND P5, PT, R11, R76, PT ;  /* 0x0000004c0b00720c */ /* 0x000fe20003fa4070 */
[----:B------:R-:W-:-:S04]  /*1b00*/  IMAD.HI.U32 R3, R13, R10, RZ ;  /* 0x0000000a0d037227 */ /* 0x000fc800078e00ff */
[----:B------:R-:W-:Y:S02]  /*1b10*/  IMAD.MOV R3, RZ, RZ, -R3 ;  /* 0x000000ffff037224 */ /* 0x000fe400078e0a03 */
[----:B------:R-:W-:Y:S02]  /*1b20*/  IMAD.MOV R7, RZ, RZ, -R7 ;  /* 0x000000ffff077224 */ /* 0x000fe400078e0a07 */
[C---:B------:R-:W-:Y:S01]  /*1b30*/  IMAD R6, R11.reuse, R3, R10 ;  /* 0x000000030b067224 */ /* 0x040fe200078e020a */
[----:B------:R-:W-:Y:S01]  /*1b40*/  LOP3.LUT R10, R14, 0x38, RZ, 0xfc, !PT ;  /* 0x000000380e0a7812 */ /* 0x000fe200078efcff */
[--C-:B------:R-:W-:Y:S01]  /*1b50*/  @!P6 IMAD.IADD R4, R4, 0x1, -R11.reuse ;  /* 0x000000010404e824 */ /* 0x100fe200078e0a0b */
[----:B------:R-:W-:Y:S01]  /*1b60*/  ISETP.GE.AND P6, PT, R16, RZ, PT ;  /* 0x000000ff1000720c */ /* 0x000fe20003fc6270 */
[----:B------:R-:W-:Y:S01]  /*1b70*/  @!P5 IMAD.IADD R76, R76, 0x1, -R11 ;  /* 0x000000014c4cd824 */ /* 0x000fe200078e0a0b */
[C---:B------:R-:W-:Y:S01]  /*1b80*/  ISETP.GT.U32.AND P5, PT, R11.reuse, R6, PT ;  /* 0x000000060b00720c */ /* 0x040fe20003fa4070 */
[C---:B------:R-:W-:Y:S01]  /*1b90*/  IMAD R74, R11.reuse, R7, R74 ;  /* 0x000000070b4a7224 */ /* 0x040fe200078e024a */
[C---:B------:R-:W-:Y:S01]  /*1ba0*/  LOP3.LUT R16, R14.reuse, 0x30, RZ, 0xfc, !PT ;  /* 0x000000300e107812 */ /* 0x040fe200078efcff */
[----:B------:R-:W-:Y:S01]  /*1bb0*/  @!P4 IMAD.MOV R0, RZ, RZ, -R0 ;  /* 0x000000ffff00c224 */ /* 0x000fe200078e0a00 */
[C---:B------:R-:W-:Y:S01]  /*1bc0*/  ISETP.GT.U32.AND P4, PT, R11.reuse, R4, PT ;  /* 0x000000040b00720c */ /* 0x040fe20003f84070 */
[----:B------:R-:W-:Y:S01]  /*1bd0*/  @!P3 IMAD.MOV R77, RZ, RZ, -R77 ;  /* 0x000000ffff4db224 */ /* 0x000fe200078e0a4d */
[----:B------:R-:W-:Y:S01]  /*1be0*/  IABS R8, R16 ;  /* 0x0000001000087213 */ /* 0x000fe20000000000 */
[----:B------:R-:W-:Y:S01]  /*1bf0*/  @!P0 IMAD.MOV R79, RZ, RZ, -R79 ;  /* 0x000000ffff4f8224 */ /* 0x000fe200078e0a4f */
[C---:B------:R-:W-:Y:S01]  /*1c00*/  ISETP.GT.U32.AND P3, PT, R11.reuse, R74, PT ;  /* 0x0000004a0b00720c */ /* 0x040fe20003f64070 */
[----:B------:R0:W-:Y:S01]  /*1c10*/  STL [R1+0x28c], R0 ;  /* 0x00028c0001007387 */ /* 0x0001e20000100800 */
[----:B------:R-:W-:Y:S01]  /*1c20*/  ISETP.GT.U32.AND P0, PT, R11, R75, PT ;  /* 0x0000004b0b00720c */ /* 0x000fe20003f04070 */
[----:B------:R-:W-:Y:S01]  /*1c30*/  IMAD.HI.U32 R3, R13, R8, RZ ;  /* 0x000000080d037227 */ /* 0x000fe200078e00ff */
[----:B------:R-:W-:Y:S01]  /*1c40*/  LOP3.LUT R7, R14, 0x32, RZ, 0xfc, !PT ;  /* 0x000000320e077812 */ /* 0x000fe200078efcff */
[----:B------:R-:W-:Y:S01]  /*1c50*/  STL [R1+0xd0c], R79 ;  /* 0x000d0c4f01007387 */ /* 0x000fe20000100800 */
[----:B------:R-:W-:Y:S01]  /*1c60*/  IABS R70, R10 ;  /* 0x0000000a00467213 */ /* 0x000fe20000000000 */
[----:B------:R-:W-:Y:S01]  /*1c70*/  @!P5 IMAD.IADD R6, R6, 0x1, -R11 ;  /* 0x000000010606d824 */ /* 0x000fe200078e0a0b */
[----:B------:R-:W-:Y:S01]  /*1c80*/  IABS R72, R7 ;  /* 0x0000000700487213 */ /* 0x000fe20000000000 */
[----:B------:R-:W-:-:S02]  /*1c90*/  IMAD.MOV R3, RZ, RZ, -R3 ;  /* 0x000000ffff037224 */ /* 0x000fc400078e0a03 */
[----:B------:R-:W-:Y:S01]  /*1ca0*/  @!P4 IMAD.IADD R4, R4, 0x1, -R11 ;  /* 0x000000010404c824 */ /* 0x000fe200078e0a0b */
[C---:B------:R-:W-:Y:S01]  /*1cb0*/  ISETP.GT.U32.AND P5, PT, R11.reuse, R6, PT ;  /* 0x000000060b00720c */ /* 0x040fe20003fa4070 */
[----:B------:R-:W-:Y:S01]  /*1cc0*/  IMAD R73, R11, R3, R8 ;  /* 0x000000030b497224 */ /* 0x000fe200078e0208 */
[----:B------:R-:W-:Y:S01]  /*1cd0*/  ISETP.GE.AND P4, PT, R17, RZ, PT ;  /* 0x000000ff1100720c */ /* 0x000fe20003f86270 */
[----:B------:R-:W-:Y:S01]  /*1ce0*/  IMAD.HI.U32 R3, R13, R72, RZ ;  /* 0x000000480d037227 */ /* 0x000fe200078e00ff */
[----:B------:R-:W-:-:S03]  /*1cf0*/  LOP3.LUT R17, R14, 0x46, RZ, 0xfc, !PT ;  /* 0x000000460e117812 */ /* 0x000fc600078efcff */
[----:B0-----:R-:W-:Y:S01]  /*1d00*/  IMAD.MOV.U32 R0, RZ, RZ, R4 ;  /* 0x000000ffff007224 */ /* 0x001fe200078e0004 */
[----:B------:R-:W-:Y:S01]  /*1d10*/  IABS R18, R17 ;  /* 0x0000001100127213 */ /* 0x000fe20000000000 */
[--C-:B------:R-:W-:Y:S02]  /*1d20*/  @!P3 IMAD.IADD R74, R74, 0x1, -R11.reuse ;  /* 0x000000014a4ab824 */ /* 0x100fe400078e0a0b */
[----:B------:R-:W-:Y:S01]  /*1d30*/  @!P0 IMAD.IADD R75, R75, 0x1, -R11 ;  /* 0x000000014b4b8824 */ /* 0x000fe200078e0a0b */
[----:B------:R-:W-:Y:S01]  /*1d40*/  ISETP.GE.AND P0, PT, R15, RZ, PT ;  /* 0x000000ff0f00720c */ /* 0x000fe20003f06270 */
[----:B------:R-:W-:Y:S01]  /*1d50*/  IMAD.MOV R3, RZ, RZ, -R3 ;  /* 0x000000ffff037224 */ /* 0x000fe200078e0a03 */
[----:B------:R-:W-:Y:S01]  /*1d60*/  LOP3.LUT R15, R14, 0x44, RZ, 0xfc, !PT ;  /* 0x000000440e0f7812 */ /* 0x000fe200078efcff */
[----:B------:R-:W-:Y:S01]  /*1d70*/  @!P2 IMAD.MOV R0, RZ, RZ, -R0 ;  /* 0x000000ffff00a224 */ /* 0x000fe200078e0a00 */
[C---:B------:R-:W-:Y:S01]  /*1d80*/  ISETP.GT.U32.AND P2, PT, R11.reuse, R74, PT ;  /* 0x0000004a0b00720c */ /* 0x040fe20003f44070 */
[C---:B------:R-:W-:Y:S01]  /*1d90*/  IMAD R72, R11.reuse, R3, R72 ;  /* 0x000000030b487224 */ /* 0x040fe200078e0248 */
[----:B------:R-:W-:Y:S01]  /*1da0*/  ISETP.GT.U32.AND P3, PT, R11, R75, PT ;  /* 0x0000004b0b00720c */ /* 0x000fe20003f64070 */
[----:B------:R-:W-:Y:S01]  /*1db0*/  @!P1 IMAD.MOV R78, RZ, RZ, -R78 ;  /* 0x000000ffff4e9224 */ /* 0x000fe200078e0a4e */
[----:B------:R-:W-:Y:S01]  /*1dc0*/  ISETP.GE.AND P1, PT, R9, RZ, PT ;  /* 0x000000ff0900720c */ /* 0x000fe20003f26270 */
[----:B------:R-:W-:Y:S01]  /*1dd0*/  @!P5 IMAD.IADD R6, R6, 0x1, -R11 ;  /* 0x000000010606d824 */ /* 0x000fe200078e0a0b */
[----:B------:R-:W-:Y:S01]  /*1de0*/  ISETP.GT.U32.AND P5, PT, R11, R72, PT ;  /* 0x000000480b00720c */ /* 0x000fe20003fa4070 */
[----:B------:R-:W-:Y:S01]  /*1df0*/  @!P6 IMAD.MOV R76, RZ, RZ, -R76 ;  /* 0x000000ffff4ce224 */ /* 0x000fe200078e0a4c */
[----:B------:R-:W-:Y:S01]  /*1e00*/  LOP3.LUT R9, R14, 0x34, RZ, 0xfc, !PT ;  /* 0x000000340e097812 */ /* 0x000fe200078efcff */
[----:B------:R-:W-:Y:S01]  /*1e10*/  STL [R1+0xd10], R78 ;  /* 0x000d104e01007387 */ /* 0x000fe20000100800 */
[----:B------:R-:W-:-:S02]  /*1e20*/  ISETP.GE.AND P6, PT, R16, RZ, PT ;  /* 0x000000ff1000720c */ /* 0x000fc40003fc6270 */
[----:B------:R-:W-:Y:S01]  /*1e30*/  IABS R4, R9 ;  /* 0x0000000900047213 */ /* 0x000fe20000000000 */
[--C-:B------:R-:W-:Y:S01]  /*1e40*/  @!P2 IMAD.IADD R74, R74, 0x1, -R11.reuse ;  /* 0x000000014a4aa824 */ /* 0x100fe200078e0a0b */
[----:B------:R-:W-:Y:S01]  /*1e50*/  ISETP.GE.AND P2, PT, R7, RZ, PT ;  /* 0x000000ff0700720c */ /* 0x000fe20003f46270 */
[--C-:B------:R-:W-:Y:S01]  /*1e60*/  @!P3 IMAD.IADD R75, R75, 0x1, -R11.reuse ;  /* 0x000000014b4bb824 */ /* 0x100fe200078e0a0b */
[----:B------:R-:W-:Y:S01]  /*1e70*/  ISETP.GT.U32.AND P3, PT, R11, R73, PT ;  /* 0x000000490b00720c */ /* 0x000fe20003f64070 */
[----:B------:R-:W-:Y:S01]  /*1e80*/  IMAD.HI.U32 R3, R13, R4, RZ ;  /* 0x000000040d037227 */ /* 0x000fe200078e00ff */
[----:B------:R-:W-:Y:S01]  /*1e90*/  LOP3.LUT R7, R14, 0x36, RZ, 0xfc, !PT ;  /* 0x000000360e077812 */ /* 0x000fe200078efcff */
[----:B------:R-:W-:Y:S02]  /*1ea0*/  STL [R1+0xd14], R77 ;  /* 0x000d144d01007387 */ /* 0x000fe40000100800 */
[----:B------:R-:W-:Y:S01]  /*1eb0*/  @!P5 IMAD.IADD R72, R72, 0x1, -R11 ;  /* 0x000000014848d824 */ /* 0x000fe200078e0a0b */
[----:B------:R-:W-:Y:S01]  /*1ec0*/  IABS R8, R7 ;  /* 0x0000000700087213 */ /* 0x000fe20000000000 */
[----:B------:R-:W-:Y:S01]  /*1ed0*/  IMAD.MOV R3, RZ, RZ, -R3 ;  /* 0x000000ffff037224 */ /* 0x000fe200078e0a03 */
[----:B------:R0:W-:Y:S01]  /*1ee0*/  STL [R1+0x290], R0 ;  /* 0x0002900001007387 */ /* 0x0001e20000100800 */
[----:B------:R-:W-:Y:S01]  /*1ef0*/  @!P1 IMAD.MOV R75, RZ, RZ, -R75 ;  /* 0x000000ffff4b9224 */ /* 0x000fe200078e0a4b */
[C---:B------:R-:W-:Y:S01]  /*1f00*/  ISETP.GT.U32.AND P5, PT, R11.reuse, R72, PT ;  /* 0x000000480b00720c */ /* 0x040fe20003fa4070 */
[----:B------:R-:W-:Y:S01]  /*1f10*/  IMAD R71, R11, R3, R4 ;  /* 0x000000030b477224 */ /* 0x000fe200078e0204 */
[----:B------:R-:W-:Y:S01]  /*1f20*/  STL [R1+0xd18], R76 ;  /* 0x000d184c01007387 */ /* 0x000fe20000100800 */
[----:B------:R-:W-:-:S03]  /*1f30*/  IMAD.HI.U32 R3, R13, R8, RZ ;  /* 0x000000080d037227 */ /* 0x000fc600078e00ff */
[----:B------:R-:W-:Y:S01]  /*1f40*/  STL [R1+0xd1c], R75 ;  /* 0x000d1c4b01007387 */ /* 0x000fe20000100800 */
[----:B------:R-:W-:-:S04]  /*1f50*/  IMAD.HI.U32 R4, R13, R70, RZ ;  /* 0x000000460d047227 */ /* 0x000fc800078e00ff */
[----:B------:R-:W-:Y:S01]  /*1f60*/  @!P3 IMAD.IADD R73, R73, 0x1, -R11 ;  /* 0x000000014949b824 */ /* 0x000fe200078e0a0b */
[----:B------:R-:W-:Y:S01]  /*1f70*/  ISETP.GE.AND P3, PT, R9, RZ, PT ;  /* 0x000000ff0900720c */ /* 0x000fe20003f66270 */
[----:B------:R-:W-:Y:S02]  /*1f80*/  IMAD.MOV R3, RZ, RZ, -R3 ;  /* 0x000000ffff037224 */ /* 0x000fe400078e0a03 */
[----:B0-----:R-:W-:Y:S01]  /*1f90*/  IMAD.MOV.U32 R0, RZ, RZ, R6 ;  /* 0x000000ffff007224 */ /* 0x001fe200078e0006 */
[C---:B------:R-:W-:Y:S01]  /*1fa0*/  ISETP.GT.U32.AND P1, PT, R11.reuse, R73, PT ;  /* 0x000000490b00720c */ /* 0x040fe20003f24070 */
[----:B------:R-:W-:Y:S02]  /*1fb0*/  IMAD.MOV R6, RZ, RZ, -R4 ;  /* 0x000000ffff067224 */ /* 0x000fe400078e0a04 */
[C---:B------:R-:W-:Y:S02]  /*1fc0*/  IMAD R4, R11.reuse, R3, R8 ;  /* 0x000000030b047224 */ /* 0x040fe400078e0208 */
[----:B------:R-:W-:Y:S01]  /*1fd0*/  @!P4 IMAD.MOV R74, RZ, RZ, -R74 ;  /* 0x000000ffff4ac224 */ /* 0x000fe200078e0a4a */
[C---:B------:R-:W-:Y:S01]  /*1fe0*/  ISETP.GT.U32.AND P4, PT, R11.reuse, R71, PT ;  /* 0x000000470b00720c */ /* 0x040fe20003f84070 */
[--C-:B------:R-:W-:Y:S01]  /*1ff0*/  @!P5 IMAD.IADD R72, R72, 0x1, -R11.reuse ;  /* 0x000000014848d824 */ /* 0x100fe200078e0a0b */
[C---:B------:R-:W-:Y:S01]  /*2000*/  ISETP.GT.U32.AND P5, PT, R11.reuse, R4, PT ;  /* 0x000000040b00720c */ /* 0x040fe20003fa4070 */
[----:B------:R-:W-:Y:S01]  /*2010*/  IMAD R70, R11, R6, R70 ;  /* 0x000000060b467224 */ /* 0x000fe200078e0246 */
[C---:B------:R-:W-:Y:S01]  /*2020*/  LOP3.LUT R6, R14.reuse, 0x3c, RZ, 0xfc, !PT ;  /* 0x0000003c0e067812 */ /* 0x040fe200078efcff */
[----:B------:R-:W-:Y:S01]  /*2030*/  @!P0 IMAD.MOV R0, RZ, RZ, -R0 ;  /* 0x000000ffff008224 */ /* 0x000fe200078e0a00 */
[----:B------:R-:W-:Y:S01]  /*2040*/  ISETP.GE.AND P0, PT, R7, RZ, PT ;  /* 0x000000ff0700720c */ /* 0x000fe20003f06270 */
[----:B------:R-:W-:Y:S01]  /*2050*/  @!P1 IMAD.IADD R73, R73, 0x1, -R11 ;  /* 0x0000000149499824 */ /* 0x000fe200078e0a0b */
[----:B------:R-:W-:Y:S01]  /*2060*/  LOP3.LUT R7, R14, 0x3a, RZ, 0xfc, !PT ;  /* 0x0000003a0e077812 */ /* 0x000fe200078efcff */
[----:B------:R-:W-:Y:S01]  /*2070*/  VIADD R9, R12, 0x3e ;  /* 0x0000003e0c097836 */ /* 0x000fe20000000000 */
[----:B------:R-:W-:Y:S01]  /*2080*/  ISETP.GE.AND P1, PT, R10, RZ, PT ;  /* 0x000000ff0a00720c */ /* 0x000fe20003f26270 */
[----:B------:R-:W-:Y:S01]  /*2090*/  @!P6 IMAD.MOV R73, RZ, RZ, -R73 ;  /* 0x000000ffff49e224 */ /* 0x000fe200078e0a49 */
[----:B------:R-:W-:Y:S01]  /*20a0*/  ISETP.GT.U32.AND P6, PT, R11, R70, PT ;  /* 0x000000460b00720c */ /* 0x000fe20003fc4070 */
[--C-:B------:R-:W-:Y:S01]  /*20b0*/  @!P4 IMAD.IADD R71, R71, 0x1, -R11.reuse ;  /* 0x000000014747c824 */ /* 0x100fe200078e0a0b */
[----:B------:R-:W-:Y:S01]  /*20c0*/  IABS R8, R7 ;  /* 0x0000000700087213 */ /* 0x000fe20000000000 */
[----:B------:R-:W-:Y:S01]  /*20d0*/  @!P5 IMAD.IADD R4, R4, 0x1, -R11 ;  /* 0x000000010404d824 */ /* 0x000fe200078e0a0b */
[----:B------:R-:W-:Y:S01]  /*20e0*/  IABS R10, R6 ;  /* 0x00000006000a7213 */ /* 0x000fe20000000000 */
[----:B------:R-:W-:Y:S01]  /*20f0*/  STL [R1+0xd20], R74 ;  /* 0x000d204a01007387 */ /* 0x000fe20000100800 */
[----:B------:R-:W-:Y:S01]  /*2100*/  ISETP.GT.U32.AND P4, PT, R11, R71, PT ;  /* 0x000000470b00720c */ /* 0x000fe20003f84070 */
[----:B------:R-:W-:Y:S01]  /*2110*/  IMAD.HI.U32 R3, R13, R8, RZ ;  /* 0x000000080d037227 */ /* 0x000fe200078e00ff */
[----:B------:R-:W-:Y:S01]  /*2120*/  ISETP.GT.U32.AND P5, PT, R11, R4, PT ;  /* 0x000000040b00720c */ /* 0x000fe20003fa4070 */
[----:B------:R0:W-:Y:S01]  /*2130*/  STL [R1+0x2a4], R0 ;  /* 0x0002a40001007387 */ /* 0x0001e20000100800 */
[----:B------:R-:W-:Y:S01]  /*2140*/  IABS R16, R9 ;  /* 0x0000000900107213 */ /* 0x000fe20000000000 */
[----:B------:R-:W-:-:S02]  /*2150*/  IMAD.MOV R69, RZ, RZ, -R3 ;  /* 0x000000ffff457224 */ /* 0x000fc400078e0a03 */
[----:B------:R-:W-:Y:S01]  /*2160*/  IMAD.HI.U32 R3, R13, R10, RZ ;  /* 0x0000000a0d037227 */ /* 0x000fe200078e00ff */
[----:B------:R-:W-:Y:S03]  /*2170*/  STL [R1+0xd24], R73 ;  /* 0x000d244901007387 */ /* 0x000fe60000100800 */
[--C-:B------:R-:W-:Y:S02]  /*2180*/  @!P6 IMAD.IADD R70, R70, 0x1, -R11.reuse ;  /* 0x000000014646e824 */ /* 0x100fe400078e0a0b */
[----:B------:R-:W-:Y:S01]  /*2190*/  @!P4 IMAD.IADD R71, R71, 0x1, -R11 ;  /* 0x000000014747c824 */ /* 0x000fe200078e0a0b */
[----:B------:R-:W-:Y:S01]  /*21a0*/  ISETP.GE.AND P4, PT, R6, RZ, PT ;  /* 0x000000ff0600720c */ /* 0x000fe20003f86270 */
[----:B------:R-:W-:Y:S01]  /*21b0*/  IMAD.HI.U32 R6, R13, R16, RZ ;  /* 0x000000100d067227 */ /* 0x000fe200078e00ff */
[----:B------:R-:W-:-:S03]  /*21c0*/  ISETP.GT.U32.AND P6, PT, R11, R70, PT ;  /* 0x000000460b00720c */ /* 0x000fc60003fc4070 */
[----:B------:R-:W-:Y:S02]  /*21d0*/  IMAD.MOV R3, RZ, RZ, -R3 ;  /* 0x000000ffff037224 */ /* 0x000fe400078e0a03 */
[--C-:B------:R-:W-:Y:S02]  /*21e0*/  @!P5 IMAD.IADD R4, R4, 0x1, -R11.reuse ;  /* 0x000000010404d824 */ /* 0x100fe400078e0a0b */
[C---:B------:R-:W-:Y:S02]  /*21f0*/  IMAD R69, R11.reuse, R69, R8 ;  /* 0x000000450b457224 */ /* 0x040fe400078e0208 */
[----:B------:R-:W-:Y:S02]  /*2200*/  IMAD.MOV R8, RZ, RZ, -R6 ;  /* 0x000000ffff087224 */ /* 0x000fe400078e0a06 */
[C---:B------:R-:W-:Y:S01]  /*2210*/  IMAD R6, R11.reuse, R3, R10 ;  /* 0x000000030b067224 */ /* 0x040fe200078e020a */
[C---:B------:R-:W-:Y:S01]  /*2220*/  ISETP.GT.U32.AND P5, PT, R11.reuse, R69, PT ;  /* 0x000000450b00720c */ /* 0x040fe20003fa4070 */
[----:B0-----:R-:W-:Y:S01]  /*2230*/  IMAD.MOV.U32 R0, RZ, RZ, R4 ;  /* 0x000000ffff007224 */ /* 0x001fe200078e0004 */
[----:B------:R-:W-:Y:S01]  /*2240*/  LOP3.LUT R3, R14, 0x40, RZ, 0xfc, !PT ;  /* 0x000000400e037812 */ /* 0x000fe200078efcff */
[C---:B------:R-:W-:Y:S01]  /*2250*/  IMAD R8, R11.reuse, R8, R16 ;  /* 0x000000080b087224 */ /* 0x040fe200078e0210 */
[----:B------:R-:W-:Y:S01]  /*2260*/  IABS R16, R15 ;  /* 0x0000000f00107213 */ /* 0x000fe20000000000 */
[----:B------:R-:W-:Y:S01]  /*2270*/  @!P0 IMAD.MOV R0, RZ, RZ, -R0 ;  /* 0x000000ffff008224 */ /* 0x000fe200078e0a00 */
[----:B------:R-:W-:Y:S01]  /*2280*/  ISETP.GT.U32.AND P0, PT, R11, R6, PT ;  /* 0x000000060b00720c */ /* 0x000fe20003f04070 */
[----:B------:R-:W-:Y:S01]  /*2290*/  @!P6 IMAD.IADD R70, R70, 0x1, -R11 ;  /* 0x000000014646e824 */ /* 0x000fe200078e0a0b */
[----:B------:R-:W-:Y:S01]  /*22a0*/  IABS R68, R3 ;  /* 0x0000000300447213 */ /* 0x000fe20000000000 */
[----:B------:R-:W-:Y:S01]  /*22b0*/  @!P3 IMAD.MOV R71, RZ, RZ, -R71 ;  /* 0x000000ffff47b224 */ /* 0x000fe200078e0a47 */
[----:B------:R-:W-:Y:S01]  /*22c0*/  ISETP.GE.AND P3, PT, R9, RZ, PT ;  /* 0x000000ff0900720c */ /* 0x000fe20003f66270 */
[----:B------:R-:W-:Y:S01]  /*22d0*/  @!P1 IMAD.MOV R70, RZ, RZ, -R70 ;  /* 0x000000ffff469224 */ /* 0x000fe200078e0a46 */
[----:B------:R-:W-:Y:S01]  /*22e0*/  ISETP.GT.U32.AND P1, PT, R11, R8, PT ;  /* 0x000000080b00720c */ /* 0x000fe20003f24070 */
[----:B------:R-:W-:Y:S01]  /*22f0*/  @!P5 IMAD.IADD R69, R69, 0x1, -R11 ;  /* 0x000000014545d824 */ /* 0x000fe200078e0a0b */
[----:B------:R-:W-:Y:S01]  /*2300*/  LOP3.LUT R9, R14, 0x42, RZ, 0xfc, !PT ;  /* 0x000000420e097812 */ /* 0x000fe200078efcff */
[----:B------:R-:W-:Y:S01]  /*2310*/  @!P2 IMAD.MOV R72, RZ, RZ, -R72 ;  /* 0x000000ffff48a224 */ /* 0x000fe200078e0a48 */
[----:B------:R-:W-:-:S02]  /*2320*/  ISETP.GE.AND P2, PT, R7, RZ, PT ;  /* 0x000000ff0700720c */ /* 0x000fc40003f46270 */
[----:B------:R-:W-:Y:S01]  /*2330*/  ISETP.GT.U32.AND P5, PT, R11, R69, PT ;  /* 0x000000450b00720c */ /* 0x000fe20003fa4070 */
[--C-:B------:R-:W-:Y:S01]  /*2340*/  @!P0 IMAD.IADD R6, R6, 0x1, -R11.reuse ;  /* 0x0000000106068824 */ /* 0x100fe200078e0a0b */
[----:B------:R-:W-:Y:S01]  /*2350*/  IABS R10, R9 ;  /* 0x00000009000a7213 */ /* 0x000fe20000000000 */
[----:B------:R-:W-:Y:S01]  /*2360*/  STL [R1+0xd28], R72 ;  /* 0x000d284801007387 */ /* 0x000fe20000100800 */
[----:B------:R-:W-:Y:S01]  /*2370*/  ISETP.GE.AND P6, PT, R3, RZ, PT ;  /* 0x000000ff0300720c */ /* 0x000fe20003fc6270 */
[----:B------:R-:W-:Y:S01]  /*2380*/  IMAD.HI.U32 R3, R13, R68, RZ ;  /* 0x000000440d037227 */ /* 0x000fe200078e00ff */
[----:B------:R-:W-:Y:S01]  /*2390*/  ISETP.GT.U32.AND P0, PT, R11, R6, PT ;  /* 0x000000060b00720c */ /* 0x000fe20003f04070 */
[----:B------:R-:W-:Y:S02]  /*23a0*/  STL [R1+0xd2c], R71 ;  /* 0x000d2c4701007387 */ /* 0x000fe40000100800 */
[--C-:B------:R-:W-:Y:S02]  /*23b0*/  @!P1 IMAD.IADD R8, R8, 0x1, -R11.reuse ;  /* 0x0000000108089824 */ /* 0x100fe400078e0a0b */
[----:B------:R-:W-:Y:S01]  /*23c0*/  IMAD.HI.U32 R4, R13, R10, RZ ;  /* 0x0000000a0d047227 */ /* 0x000fe200078e00ff */
[----:B------:R0:W-:Y:S02]  /*23d0*/  STL [R1+0x2a8], R0 ;  /* 0x0002a80001007387 */ /* 0x0001e40000100800 */
[----:B------:R-:W-:Y:S01]  /*23e0*/  ISETP.GT.U32.AND P1, PT, R11, R8, PT ;  /* 0x000000080b00720c */ /* 0x000fe20003f24070 */
[----:B------:R-:W-:Y:S01]  /*23f0*/  IMAD.MOV R4, RZ, RZ, -R4 ;  /* 0x000000ffff047224 */ /* 0x000fe200078e0a04 */
[----:B------:R-:W-:Y:S01]  /*2400*/  STL [R1+0xd30], R70 ;  /* 0x000d304601007387 */ /* 0x000fe20000100800 */
[--C-:B------:R-:W-:Y:S01]  /*2410*/  @!P5 IMAD.IADD R69, R69, 0x1, -R11.reuse ;  /* 0x000000014545d824 */ /* 0x100fe200078e0a0b */
[----:B------:R-:W-:Y:S01]  /*2420*/  ISETP.GE.AND P5, PT, R9, RZ, PT ;  /* 0x000000ff0900720c */ /* 0x000fe20003fa6270 */
[----:B------:R-:W-:Y:S01]  /*2430*/  @!P0 IMAD.IADD R6, R6, 0x1, -R11 ;  /* 0x0000000106068824 */ /* 0x000fe200078e0a0b */
[----:B------:R-:W-:Y:S01]  /*2440*/  LOP3.LUT R9, R14, 0x4a, RZ, 0xfc, !PT ;  /* 0x0000004a0e097812 */ /* 0x000fe200078efcff */
[----:B------:R-:W-:-:S02]  /*2450*/  IMAD R67, R11, R4, R10 ;  /* 0x000000040b437224 */ /* 0x000fc400078e020a */
[----:B0-----:R-:W-:Y:S02]  /*2460*/  IMAD.MOV.U32 R0, RZ, RZ, R6 ;  /* 0x000000ffff007224 */ /* 0x001fe400078e0006 */
[----:B------:R-:W-:-:S04]  /*2470*/  IMAD.HI.U32 R4, R13, R18, RZ ;  /* 0x000000120d047227 */ /* 0x000fc800078e00ff */
[----:B------:R-:W-:Y:S01]  /*2480*/  @!P2 IMAD.MOV R69, RZ, RZ, -R69 ;  /* 0x000000ffff45a224 */ /* 0x000fe200078e0a45 */
[----:B------:R-:W-:Y:S01]  /*2490*/  ISETP.GT.U32.AND P2, PT, R11, R67, PT ;  /* 0x000000430b00720c */ /* 0x000fe20003f44070 */
[----:B------:R-:W-:Y:S01]  /*24a0*/  @!P4 IMAD.MOV R0, RZ, RZ, -R0 ;  /* 0x000000ffff00c224 */ /* 0x000fe200078e0a00 */
[----:B------:R-:W-:Y:S01]  /*24b0*/  ISETP.GE.AND P4, PT, R15, RZ, PT ;  /* 0x000000ff0f00720c */ /* 0x000fe20003f86270 */
[----:B------:R-:W-:Y:S01]  /*24c0*/  IMAD.MOV R4, RZ, RZ, -R4 ;  /* 0x000000ffff047224 */ /* 0x000fe200078e0a04 */
[----:B------:R-:W-:Y:S01]  /*24d0*/  STL [R1+0xd34], R69 ;  /* 0x000d344501007387 */ /* 0x000fe20000100800 */
[----:B------:R-:W-:Y:S01]  /*24e0*/  @!P1 IMAD.IADD R8, R8, 0x1, -R11 ;  /* 0x0000000108089824 */ /* 0x000fe200078e0a0b */
[----:B------:R-:W-:Y:S01]  /*24f0*/  LOP3.LUT R15, R14, 0x4c, RZ, 0xfc, !PT ;  /* 0x0000004c0e0f7812 */ /* 0x000fe200078efcff */
[----:B------:R-:W-:Y:S01]  /*2500*/  IMAD R10, R11, R4, R18 ;  /* 0x000000040b0a7224 */ /* 0x000fe200078e0212 */
[----:B------:R0:W-:Y:S01]  /*2510*/  STL [R1+0x2ac], R0 ;  /* 0x0002ac0001007387 */ /* 0x0001e20000100800 */
[----:B------:R-:W-:-:S02]  /*2520*/  IMAD.MOV R7, RZ, RZ, -R3 ;  /* 0x000000ffff077224 */ /* 0x000fc400078e0a03 */
[----:B------:R-:W-:-:S04]  /*2530*/  IMAD.HI.U32 R3, R13, R16, RZ ;  /* 0x000000100d037227 */ /* 0x000fc800078e00ff */
[C---:B------:R-:W-:Y:S01]  /*2540*/  IMAD R68, R11.reuse, R7, R68 ;  /* 0x000000070b447224 */ /* 0x040fe200078e0244 */
[----:B------:R-:W-:Y:S01]  /*2550*/  LOP3.LUT R7, R14, 0x48, RZ, 0xfc, !PT ;  /* 0x000000480e077812 */ /* 0x000fe200078efcff */
[----:B------:R-:W-:Y:S02]  /*2560*/  IMAD.MOV R3, RZ, RZ, -R3 ;  /* 0x000000ffff037224 */ /* 0x000fe400078e0a03 */
[----:B0-----:R-:W-:Y:S01]  /*2570*/  IMAD.MOV.U32 R0, RZ, RZ, R8 ;  /* 0x000000ffff007224 */ /* 0x001fe200078e0008 */
[----:B------:R-:W-:Y:S01]  /*2580*/  IABS R66, R7 ;  /* 0x0000000700427213 */ /* 0x000fe20000000000 */
[C---:B------:R-:W-:Y:S01]  /*2590*/  IMAD R6, R11.reuse, R3, R16 ;  /* 0x000000030b067224 */ /* 0x040fe200078e0210 */
[C---:B------:R-:W-:Y:S01]  /*25a0*/  ISETP.GT.U32.AND P0, PT, R11.reuse, R68, PT ;  /* 0x000000440b00720c */ /* 0x040fe20003f04070 */
[----:B------:R-:W-:Y:S01]  /*25b0*/  @!P3 IMAD.MOV R0, RZ, RZ, -R0 ;  /* 0x000000ffff00b224 */ /* 0x000fe200078e0a00 */
[----:B------:R-:W-:Y:S01]  /*25c0*/  ISETP.GT.U32.AND P3, PT, R11, R10, PT ;  /* 0x0000000a0b00720c */ /* 0x000fe20003f64070 */
[----:B------:R-:W-:Y:S01]  /*25d0*/  IMAD.HI.U32 R3, R13, R66, RZ ;  /* 0x000000420d037227 */ /* 0x000fe200078e00ff */
[----:B------:R-:W-:-:S02]  /*25e0*/  ISETP.GT.U32.AND P1, PT, R11, R6, PT ;  /* 0x000000060b00720c */ /* 0x000fc40003f24070 */
[----:B------:R-:W-:Y:S01]  /*25f0*/  IABS R8, R9 ;  /* 0x0000000900087213 */ /* 0x000fe20000000000 */
[----:B------:R-:W-:Y:S01]  /*2600*/  IMAD.MOV R3, RZ, RZ, -R3 ;  /* 0x000000ffff037224 */ /* 0x000fe200078e0a03 */
[----:B------:R-:W-:Y:S01]  /*2610*/  IABS R16, R15 ;  /* 0x0000000f00107213 */ /* 0x000fe20000000000 */
[----:B------:R-:W-:Y:S01]  /*2620*/  @!P2 IMAD.IADD R67, R67, 0x1, -R11 ;  /* 0x000000014343a824 */ /* 0x000fe200078e0a0b */
[----:B------:R0:W-:Y:S01]  /*2630*/  STL [R1+0x2b0], R0 ;  /* 0x0002b00001007387 */ /* 0x0001e20000100800 */
[----:B------:R-:W-:Y:S02]  /*2640*/  IMAD R66, R11, R3, R66 ;  /* 0x000000030b427224 */ /* 0x000fe400078e0242 */
[----:B------:R-:W-:Y:S01]  /*2650*/  IMAD.HI.U32 R3, R13, R8, RZ ;  /* 0x000000080d037227 */ /* 0x000fe200078e00ff */
[----:B------:R-:W-:-:S03]  /*2660*/  ISETP.GT.U32.AND P2, PT, R11, R67, PT ;  /* 0x000000430b00720c */ /* 0x000fc60003f44070 */
[--C-:B------:R-:W-:Y:S02]  /*2670*/  @!P3 IMAD.IADD R10, R10, 0x1, -R11.reuse ;  /* 0x000000010a0ab824 */ /* 0x100fe400078e0a0b */
[----:B------:R-:W-:Y:S02]  /*2680*/  @!P1 IMAD.IADD R6, R6, 0x1, -R11 ;  /* 0x0000000106069824 */ /* 0x000fe400078e0a0b */
[----:B------:R-:W-:Y:S01]  /*2690*/  IMAD.MOV R3, RZ, RZ, -R3 ;  /* 0x000000ffff037224 */ /* 0x000fe200078e0a03 */
[C---:B------:R-:W-:Y:S01]  /*26a0*/  ISETP.GT.U32.AND P3, PT, R11.reuse, R10, PT ;  /* 0x0000000a0b00720c */ /* 0x040fe20003f64070 */
[--C-:B------:R-:W-:Y:S01]  /*26b0*/  @!P0 IMAD.IADD R68, R68, 0x1, -R11.reuse ;  /* 0x0000000144448824 */ /* 0x100fe200078e0a0b */
[C---:B------:R-:W-:Y:S01]  /*26c0*/  ISETP.GT.U32.AND P1, PT, R11.reuse, R6, PT ;  /* 0x000000060b00720c */ /* 0x040fe20003f24070 */
[----:B------:R-:W-:Y:S02]  /*26d0*/  IMAD R65, R11, R3, R8 ;  /* 0x000000030b417224 */ /* 0x000fe400078e0208 */
[----:B------:R-:W-:Y:S01]  /*26e0*/  @!P2 IMAD.IADD R67, R67, 0x1, -R11 ;  /* 0x000000014343a824 */ /* 0x000fe200078e0a0b */
[C---:B------:R-:W-:Y:S01]  /*26f0*/  ISETP.GT.U32.AND P0, PT, R11.reuse, R68, PT ;  /* 0x000000440b00720c */ /* 0x040fe20003f04070 */
[----:B------:R-:W-:Y:S01]  /*2700*/  VIADD R3, R12, 0x4e ;  /* 0x0000004e0c037836 */ /* 0x000fe20000000000 */
[----:B------:R-:W-:Y:S01]  /*2710*/  ISETP.GT.U32.AND P2, PT, R11, R66, PT ;  /* 0x000000420b00720c */ /* 0x000fe20003f44070 */
[----:B------:R-:W-:-:S03]  /*2720*/  IMAD.HI.U32 R4, R13, R16, RZ ;  /* 0x000000100d047227 */ /* 0x000fc600078e00ff */
[----:B------:R-:W-:Y:S01]  /*2730*/  IABS R8, R3 ;  /* 0x0000000300087213 */ /* 0x000fe20000000000 */
[--C-:B------:R-:W-:Y:S01]  /*2740*/  @!P3 IMAD.IADD R10, R10, 0x1, -R11.reuse ;  /* 0x000000010a0ab824 */ /* 0x100fe200078e0a0b */
[----:B------:R-:W-:Y:S01]  /*2750*/  ISETP.GT.U32.AND P3, PT, R11, R65, PT ;  /* 0x000000410b00720c */ /* 0x000fe20003f64070 */
[--C-:B------:R-:W-:Y:S01]  /*2760*/  @!P1 IMAD.IADD R6, R6, 0x1, -R11.reuse ;  /* 0x0000000106069824 */ /* 0x100fe200078e0a0b */
[----:B------:R-:W-:Y:S01]  /*2770*/  ISETP.GE.AND P1, PT, R15, RZ, PT ;  /* 0x000000ff0f00720c */ /* 0x000fe20003f26270 */
[----:B0-----:R-:W-:Y:S02]  /*2780*/  IMAD.MOV.U32 R0, RZ, RZ, R10 ;  /* 0x000000ffff007224 */ /* 0x001fe400078e000a */
[--C-:B------:R-:W-:Y:S01]  /*2790*/  @!P0 IMAD.IADD R68, R68, 0x1, -R11.reuse ;  /* 0x0000000144448824 */ /* 0x100fe200078e0a0b */
[----:B------:R-:W-:Y:S01]  /*27a0*/  ISETP.GE.AND P0, PT, R17, RZ, PT ;  /* 0x000000ff1100720c */ /* 0x000fe20003f06270 */
[----:B------:R-:W-:Y:S01]  /*27b0*/  IMAD.MOV.U32 R18, RZ, RZ, R6 ;  /* 0x000000ffff127224 */ /* 0x000fe200078e0006 */
[----:B------:R-:W-:Y:S01]  /*27c0*/  LOP3.LUT R6, R14, 0x50, RZ, 0xfc, !PT ;  /* 0x000000500e067812 */ /* 0x000fe200078efcff */
[--C-:B------:R-:W-:Y:S01]  /*27d0*/  @!P2 IMAD.IADD R66, R66, 0x1, -R11.reuse ;  /* 0x000000014242a824 */ /* 0x100fe200078e0a0b */
[----:B------:R-:W-:Y:S01]  /*27e0*/  LOP3.LUT R17, R14, 0x5a, RZ, 0xfc, !PT ;  /* 0x0000005a0e117812 */ /* 0x000fe200078efcff */
[----:B------:R-:W-:Y:S01]  /*27f0*/  @!P4 IMAD.MOV R18, RZ, RZ, -R18 ;  /* 0x000000ffff12c224 */ /* 0x000fe200078e0a12 */
[----:B------:R-:W-:Y:S01]  /*2800*/  ISETP.GE.AND P4, PT, R3, RZ, PT ;  /* 0x000000ff0300720c */ /* 0x000fe20003f86270 */
[----:B------:R-:W-:Y:S01]  /*2810*/  @!P3 IMAD.IADD R65, R65, 0x1, -R11 ;  /* 0x000000014141b824 */ /* 0x000fe200078e0a0b */
[----:B------:R-:W-:Y:S01]  /*2820*/  ISETP.GT.U32.AND P2, PT, R11, R66, PT ;  /* 0x000000420b00720c */ /* 0x000fe20003f44070 */
[----:B------:R-:W-:Y:S01]  /*2830*/  IMAD.HI.U32 R3, R13, R8, RZ ;  /* 0x000000080d037227 */ /* 0x000fe200078e00ff */
[----:B------:R-:W-:-:S02]  /*2840*/  IABS R64, R6 ;  /* 0x0000000600407213 */ /* 0x000fc40000000000 */
[----:B------:R-:W-:Y:S01]  /*2850*/  ISETP.GT.U32.AND P3, PT, R11, R65, PT ;  /* 0x000000410b00720c */ /* 0x000fe20003f64070 */
[----:B------:R-:W-:Y:S02]  /*2860*/  IMAD.MOV R3, RZ, RZ, -R3 ;  /* 0x000000ffff037224 */ /* 0x000fe400078e0a03 */
[----:B------:R-:W-:Y:S01]  /*2870*/  @!P6 IMAD.MOV R68, RZ, RZ, -R68 ;  /* 0x000000ffff44e224 */ /* 0x000fe200078e0a44 */
[----:B------:R-:W-:Y:S01]  /*2880*/  ISETP.GE.AND P6, PT, R7, RZ, PT ;  /* 0x000000ff0700720c */ /* 0x000fe20003fc6270 */
[----:B------:R-:W-:Y:S01]  /*2890*/  IMAD.MOV R4, RZ, RZ, -R4 ;  /* 0x000000ffff047224 */ /* 0x000fe200078e0a04 */
[----:B------:R-:W-:Y:S01]  /*28a0*/  LOP3.LUT R7, R14, 0x52, RZ, 0xfc, !PT ;  /* 0x000000520e077812 */ /* 0x000fe200078efcff */
[----:B------:R-:W-:Y:S01]  /*28b0*/  @!P0 IMAD.MOV R0, RZ, RZ, -R0 ;  /* 0x000000ffff008224 */ /* 0x000fe200078e0a00 */
[----:B------:R-:W-:Y:S01]  /*28c0*/  ISETP.GE.AND P0, PT, R6, RZ, PT ;  /* 0x000000ff0600720c */ /* 0x000fe20003f06270 */
[----:B------:R-:W-:Y:S01]  /*28d0*/  IMAD R8, R11, R3, R8 ;  /* 0x000000030b087224 */ /* 0x000fe200078e0208 */
[----:B------:R-:W-:Y:S01]  /*28e0*/  IABS R10, R7 ;  /* 0x00000007000a7213 */ /* 0x000fe20000000000 */
[----:B------:R-:W-:Y:S01]  /*28f0*/  IMAD.HI.U32 R6, R13, R64, RZ ;  /* 0x000000400d067227 */ /* 0x000fe200078e00ff */
[----:B------:R-:W-:Y:S03]  /*2900*/  STL [R1+0xd38], R68 ;  /* 0x000d384401007387 */ /* 0x000fe60000100800 */
[----:B------:R-:W-:-:S02]  /*2910*/  IMAD R4, R11, R4, R16 ;  /* 0x000000040b047224 */ /* 0x000fc400078e0210 */
[--C-:B------:R-:W-:Y:S01]  /*2920*/  @!P3 IMAD.IADD R65, R65, 0x1, -R11.reuse ;  /* 0x000000014141b824 */ /* 0x100fe200078e0a0b */
[C---:B------:R-:W-:Y:S01]  /*2930*/  ISETP.GT.U32.AND P3, PT, R11.reuse, R8, PT ;  /* 0x000000080b00720c */ /* 0x040fe20003f64070 */
[----:B------:R-:W-:Y:S02]  /*2940*/  IMAD.MOV R6, RZ, RZ, -R6 ;  /* 0x000000ffff067224 */ /* 0x000fe400078e0a06 */
[----:B------:R-:W-:Y:S01]  /*2950*/  @!P2 IMAD.IADD R66, R66, 0x1, -R11 ;  /* 0x000000014242a824 */ /* 0x000fe200078e0a0b */
[C---:B------:R-:W-:Y:S01]  /*2960*/  ISETP.GT.U32.AND P2, PT, R11.reuse, R4, PT ;  /* 0x000000040b00720c */ /* 0x040fe20003f44070 */
[C---:B------:R-:W-:Y:S02]  /*2970*/  IMAD R64, R11.reuse, R6, R64 ;  /* 0x000000060b407224 */ /* 0x040fe400078e0240 */
[----:B------:R-:W-:Y:S02]  /*2980*/  @!P6 IMAD.MOV R66, RZ, RZ, -R66 ;  /* 0x000000ffff42e224 */ /* 0x000fe400078e0a42 */
[----:B------:R-:W-:Y:S01]  /*2990*/  @!P5 IMAD.MOV R67, RZ, RZ, -R67 ;  /* 0x000000ffff43d224 */ /* 0x000fe200078e0a43 */
[----:B------:R-:W-:Y:S01]  /*29a0*/  ISETP.GT.U32.AND P6, PT, R11, R64, PT ;  /* 0x000000400b00720c */ /* 0x000fe20003fc4070 */
[----:B------:R-:W-:Y:S01]  /*29b0*/  IMAD.HI.U32 R3, R13, R10, RZ ;  /* 0x0000000a0d037227 */ /* 0x000fe200078e00ff */
[----:B------:R-:W-:-:S02]  /*29c0*/  ISETP.GE.AND P5, PT, R9, RZ, PT ;  /* 0x000000ff0900720c */ /* 0x000fc40003fa6270 */
[----:B------:R-:W-:Y:S01]  /*29d0*/  LOP3.LUT R9, R14, 0x54, RZ, 0xfc, !PT ;  /* 0x000000540e097812 */ /* 0x000fe200078efcff */
[--C-:B------:R-:W-:Y:S01]  /*29e0*/  @!P3 IMAD.IADD R8, R8, 0x1, -R11.reuse ;  /* 0x000000010808b824 */ /* 0x100fe200078e0a0b */
[----:B------:R-:W-:Y:S01]  /*29f0*/  STL [R1+0xd3c], R67 ;  /* 0x000d3c4301007387 */ /* 0x000fe20000100800 */
[----:B------:R-:W-:Y:S01]  /*2a00*/  @!P2 IMAD.IADD R4, R4, 0x1, -R11 ;  /* 0x000000010404a824 */ /* 0x000fe200078e0a0b */
[----:B------:R-:W-:Y:S01]  /*2a10*/  IABS R16, R9 ;  /* 0x0000000900107213 */ /* 0x000fe20000000000 */
[----:B------:R-:W-:Y:S01]  /*2a20*/  IMAD.MOV R3, RZ, RZ, -R3 ;  /* 0x000000ffff037224 */ /* 0x000fe200078e0a03 */
[C---:B------:R-:W-:Y:S01]  /*2a30*/  ISETP.GT.U32.AND P3, PT, R11.reuse, R8, PT ;  /* 0x000000080b00720c */ /* 0x040fe20003f64070 */
[----:B------:R0:W-:Y:S01]  /*2a40*/  STL [R1+0x2c4], R18 ;  /* 0x0002c41201007387 */ /* 0x0001e20000100800 */
[C---:B------:R-:W-:Y:S01]  /*2a50*/  ISETP.GT.U32.AND P2, PT, R11.reuse, R4, PT ;  /* 0x000000040b00720c */ /* 0x040fe20003f44070 */
[----:B------:R-:W-:Y:S02]  /*2a60*/  @!P6 IMAD.IADD R64, R64, 0x1, -R11 ;  /* 0x000000014040e824 */ /* 0x000fe400078e0a0b */
[----:B------:R-:W-:Y:S01]  /*2a70*/  IMAD R63, R11, R3, R10 ;  /* 0x000000030b3f7224 */ /* 0x000fe200078e020a */
[----:B------:R1:W-:Y:S01]  /*2a80*/  STL [R1+0x2c8], R0 ;  /* 0x0002c80001007387 */ /* 0x0003e20000100800 */
[----:B------:R-:W-:Y:S01]  /*2a90*/  IMAD.HI.U32 R6, R13, R16, RZ ;  /* 0x000000100d067227 */ /* 0x000fe200078e00ff */
[----:B------:R-:W-:-:S02]  /*2aa0*/  ISETP.GT.U32.AND P6, PT, R11, R64, PT ;  /* 0x000000400b00720c */ /* 0x000fc40003fc4070 */
[----:B------:R-:W-:Y:S01]  /*2ab0*/  STL [R1+0xd40], R66 ;  /* 0x000d404201007387 */ /* 0x000fe20000100800 */
[----:B0-----:R-:W-:Y:S01]  /*2ac0*/  IABS R18, R23 ;  /* 0x0000001700127213 */ /* 0x001fe20000000000 */
[----:B------:R-:W-:Y:S02]  /*2ad0*/  IMAD.MOV R6, RZ, RZ, -R6 ;  /* 0x000000ffff067224 */ /* 0x000fe400078e0a06 */
[----:B------:R-:W-:Y:S01]  /*2ae0*/  @!P3 IMAD.IADD R8, R8, 0x1, -R11 ;  /* 0x000000010808b824 */ /* 0x000fe200078e0a0b */
[----:B------:R-:W-:Y:S01]  /*2af0*/  ISETP.GT.U32.AND P3, PT, R11, R63, PT ;  /* 0x0000003f0b00720c */ /* 0x000fe20003f64070 */
[----:B------:R-:W-:-:S04]  /*2b00*/  IMAD.HI.U32 R3, R13, R18, RZ ;  /* 0x000000120d037227 */ /* 0x000fc800078e00ff */
[----:B------:R-:W-:Y:S01]  /*2b10*/  @!P2 IMAD.IADD R4, R4, 0x1, -R11 ;  /* 0x000000010404a824 */ /* 0x000fe200078e0a0b */
[----:B------:R-:W-:Y:S01]  /*2b20*/  ISETP.GE.AND P2, PT, R9, RZ, PT ;  /* 0x000000ff0900720c */ /* 0x000fe20003f46270 */
[C---:B------:R-:W-:Y:S01]  /*2b30*/  IMAD R6, R11.reuse, R6, R16 ;  /* 0x000000060b067224 */ /* 0x040fe200078e0210 */
[----:B------:R-:W-:Y:S01]  /*2b40*/  IABS R16, R17 ;  /* 0x0000001100107213 */ /* 0x000fe20000000000 */
[----:B------:R-:W-:Y:S02]  /*2b50*/  IMAD.MOV R9, RZ, RZ, -R3 ;  /* 0x000000ffff097224 */ /* 0x000fe400078e0a03 */
[----:B------:R-:W-:Y:S01]  /*2b60*/  @!P6 IMAD.IADD R64, R64, 0x1, -R11 ;  /* 0x000000014040e824 */ /* 0x000fe200078e0a0b */
[C---:B------:R-:W-:Y:S01]  /*2b70*/  ISETP.GT.U32.AND P6, PT, R11.reuse, R6, PT ;  /* 0x000000060b00720c */ /* 0x040fe20003fc4070 */
[----:B------:R-:W-:Y:S02]  /*2b80*/  IMAD R18, R11, R9, R18 ;  /* 0x000000090b127224 */ /* 0x000fe400078e0212 */
[----:B------:R-:W-:-:S04]  /*2b90*/  IMAD.HI.U32 R3, R13, R62, RZ ;  /* 0x0000003e0d037227 */ /* 0x000fc800078e00ff */
[----:B------:R-:W-:Y:S01]  /*2ba0*/  @!P3 IMAD.IADD R63, R63, 0x1, -R11 ;  /* 0x000000013f3fb824 */ /* 0x000fe200078e0a0b */
[----:B------:R-:W-:Y:S01]  /*2bb0*/  ISETP.GT.U32.AND P3, PT, R11, R18, PT ;  /* 0x000000120b00720c */ /* 0x000fe20003f64070 */
[----:B------:R-:W-:Y:S02]  /*2bc0*/  IMAD.MOV R10, RZ, RZ, -R3 ;  /* 0x000000ffff0a7224 */ /* 0x000fe400078e0a03 */
[----:B------:R-:W-:Y:S01]  /*2bd0*/  @!P5 IMAD.MOV R65, RZ, RZ, -R65 ;  /* 0x000000ffff41d224 */ /* 0x000fe200078e0a41 */
[----:B------:R-:W-:Y:S01]  /*2be0*/  ISETP.GE.AND P5, PT, R7, RZ, PT ;  /* 0x000000ff0700720c */ /* 0x000fe20003fa6270 */
[----:B------:R-:W-:Y:S02]  /*2bf0*/  IMAD R62, R11, R10, R62 ;  /* 0x0000000a0b3e7224 */ /* 0x000fe400078e023e */
[----:B------:R-:W-:Y:S01]  /*2c00*/  @!P6 IMAD.IADD R6, R6, 0x1, -R11 ;  /* 0x000000010606e824 */ /* 0x000fe200078e0a0b */
[----:B------:R-:W-:Y:S01]  /*2c10*/  STL [R1+0xd44], R65 ;  /* 0x000d444101007387 */ /* 0x000fe20000100800 */
[----:B------:R-:W-:Y:S01]  /*2c20*/  IMAD.HI.U32 R7, R13, R16, RZ ;  /* 0x000000100d077227 */ /* 0x000fe200078e00ff */
[----:B------:R-:W-:-:S03]  /*2c30*/  ISETP.GT.U32.AND P6, PT, R11, R62, PT ;  /* 0x0000003e0b00720c */ /* 0x000fc60003fc4070 */
[----:B------:R-:W-:Y:S01]  /*2c40*/  @!P3 IMAD.IADD R18, R18, 0x1, -R11 ;  /* 0x000000011212b824 */ /* 0x000fe200078e0a0b */
[----:B------:R-:W-:Y:S01]  /*2c50*/  ISETP.GT.U32.AND P3, PT, R11, R63, PT ;  /* 0x0000003f0b00720c */ /* 0x000fe20003f64070 */
[----:B------:R-:W-:Y:S02]  /*2c60*/  VIADD R15, R12, 0x5e ;  /* 0x0000005e0c0f7836 */ /* 0x000fe40000000000 */
[----:B------:R-:W-:-:S03]  /*2c70*/  IMAD.HI.U32 R9, R13, R20, RZ ;  /* 0x000000140d097227 */ /* 0x000fc600078e00ff */
[----:B------:R-:W-:Y:S01]  /*2c80*/  IABS R22, R15 ;  /* 0x0000000f00167213 */ /* 0x000fe20000000000 */
[----:B------:R-:W-:Y:S02]  /*2c90*/  IMAD.MOV R7, RZ, RZ, -R7 ;  /* 0x000000ffff077224 */ /* 0x000fe400078e0a07 */
[----:B------:R-:W-:Y:S02]  /*2ca0*/  IMAD.MOV R9, RZ, RZ, -R9 ;  /* 0x000000ffff097224 */ /* 0x000fe400078e0a09 */
[----:B-1----:R-:W-:Y:S02]  /*2cb0*/  IMAD.MOV.U32 R0, RZ, RZ, R4 ;  /* 0x000000ffff007224 */ /* 0x002fe400078e0004 */
[C---:B------:R-:W-:Y:S01]  /*2cc0*/  IMAD R61, R11.reuse, R7, R16 ;  /* 0x000000070b3d7224 */ /* 0x040fe200078e0210 */
[C---:B------:R-:W-:Y:S01]  /*2cd0*/  LOP3.LUT R7, R14.reuse, 0x60, RZ, 0xfc, !PT ;  /* 0x000000600e077812 */ /* 0x040fe200078efcff */
[C---:B------:R-:W-:Y:S01]  /*2ce0*/  IMAD R16, R11.reuse, R9, R20 ;  /* 0x000000090b107224 */ /* 0x040fe200078e0214 */
[----:B------:R-:W-:Y:S01]  /*2cf0*/  LOP3.LUT R9, R14, 0x62, RZ, 0xfc, !PT ;  /* 0x000000620e097812 */ /* 0x000fe200078efcff */
[----:B------:R-:W-:Y:S01]  /*2d00*/  @!P1 IMAD.MOV R0, RZ, RZ, -R0 ;  /* 0x000000ffff009224 */ /* 0x000fe200078e0a00 */
[C---:B------:R-:W-:Y:S01]  /*2d10*/  ISETP.GT.U32.AND P1, PT, R11.reuse, R6, PT ;  /* 0x000000060b00720c */ /* 0x040fe20003f24070 */
[----:B------:R-:W-:Y:S01]  /*2d20*/  @!P6 IMAD.IADD R62, R62, 0x1, -R11 ;  /* 0x000000013e3ee824 */ /* 0x000fe200078e0a0b */
[----:B------:R-:W-:Y:S01]  /*2d30*/  ISETP.GT.U32.AND P6, PT, R11, R18, PT ;  /* 0x000000120b00720c */ /* 0x000fe20003fc4070 */
[----:B------:R-:W-:Y:S01]  /*2d40*/  IMAD.HI.U32 R3, R13, R22, RZ ;  /* 0x000000160d037227 */ /* 0x000fe200078e00ff */
[----:B------:R0:W-:Y:S01]  /*2d50*/  STL [R1+0x2cc], R0 ;  /* 0x0002cc0001007387 */ /* 0x0001e20000100800 */
[----:B------:R-:W-:-:S02]  /*2d60*/  IABS R60, R7 ;  /* 0x00000007003c7213 */ /* 0x000fc40000000000 */
[----:B------:R-:W-:Y:S01]  /*2d70*/  @!P3 IMAD.IADD R63, R63, 0x1, -R11 ;  /* 0x000000013f3fb824 */ /* 0x000fe200078e0a0b */
[C---:B------:R-:W-:Y:S01]  /*2d80*/  ISETP.GT.U32.AND P3, PT, R11.reuse, R16, PT ;  /* 0x000000100b00720c */ /* 0x040fe20003f64070 */
[----:B------:R-:W-:Y:S02]  /*2d90*/  IMAD.MOV R3, RZ, RZ, -R3 ;  /* 0x000000ffff037224 */ /* 0x000fe400078e0a03 */
[----:B------:R-:W-:Y:S01]  /*2da0*/  @!P0 IMAD.MOV R64, RZ, RZ, -R64 ;  /* 0x000000ffff408224 */ /* 0x000fe200078e0a40 */
[C---:B------:R-:W-:Y:S01]  /*2db0*/  ISETP.GT.U32.AND P0, PT, R11.reuse, R61, PT ;  /* 0x0000003d0b00720c */ /* 0x040fe20003f04070 */
[----:B------:R-:W-:Y:S02]  /*2dc0*/  IMAD R10, R11, R3, R22 ;  /* 0x000000030b0a7224 */ /* 0x000fe400078e0216 */
[----:B0-----:R-:W-:Y:S01]  /*2dd0*/  IMAD.MOV.U32 R0, RZ, RZ, R8 ;  /* 0x000000ffff007224 */ /* 0x001fe200078e0008 */
[----:B------:R-:W-:Y:S01]  /*2de0*/  IABS R8, R9 ;  /* 0x0000000900087213 */ /* 0x000fe20000000000 */
[--C-:B------:R-:W-:Y:S01]  /*2df0*/  @!P1 IMAD.IADD R6, R6, 0x1, -R11.reuse ;  /* 0x0000000106069824 */ /* 0x100fe200078e0a0b */
[----:B------:R-:W-:Y:S01]  /*2e00*/  ISETP.GE.AND P1, PT, R23, RZ, PT ;  /* 0x000000ff1700720c */ /* 0x000fe20003f26270 */
[----:B------:R-:W-:Y:S01]  /*2e10*/  @!P4 IMAD.MOV R0, RZ, RZ, -R0 ;  /* 0x000000ffff00c224 */ /* 0x000fe200078e0a00 */
[C---:B------:R-:W-:Y:S01]  /*2e20*/  ISETP.GT.U32.AND P4, PT, R11.reuse, R62, PT ;  /* 0x0000003e0b00720c */ /* 0x040fe20003f84070 */
[--C-:B------:R-:W-:Y:S01]  /*2e30*/  @!P6 IMAD.IADD R18, R18, 0x1, -R11.reuse ;  /* 0x000000011212e824 */ /* 0x100fe200078e0a0b */
[----:B------:R-:W-:Y:S01]  /*2e40*/  ISETP.GT.U32.AND P6, PT, R11, R10, PT ;  /* 0x0000000a0b00720c */ /* 0x000fe20003fc4070 */
[----:B------:R-:W-:Y:S01]  /*2e50*/  @!P3 IMAD.IADD R16, R16, 0x1, -R11 ;  /* 0x000000011010b824 */ /* 0x000fe200078e0a0b */
[----:B------:R0:W-:Y:S01]  /*2e60*/  STL [R1+0x2d0], R0 ;  /* 0x0002d00001007387 */ /* 0x0001e20000100800 */
[----:B------:R-:W-:Y:S01]  /*2e70*/  @!P5 IMAD.MOV R63, RZ, RZ, -R63 ;  /* 0x000000ffff3fd224 */ /* 0x000fe200078e0a3f */
[----:B------:R-:W-:Y:S01]  /*2e80*/  ISETP.GE.AND P3, PT, R19, RZ, PT ;  /* 0x000000ff1300720c */ /* 0x000fe20003f66270 */
[----:B------:R-:W-:Y:S01]  /*2e90*/  IMAD.HI.U32 R4, R13, R8, RZ ;  /* 0x000000080d047227 */ /* 0x000fe200078e00ff */
[----:B------:R-:W-:Y:S03]  /*2ea0*/  STL [R1+0xd48], R64 ;  /* 0x000d484001007387 */ /* 0x000fe60000100800 */
[----:B------:R-:W-:Y:S01]  /*2eb0*/  IMAD.MOV R4, RZ, RZ, -R4 ;  /* 0x000000ffff047224 */ /* 0x000fe200078e0a04 */
[----:B------:R-:W-:Y:S01]  /*2ec0*/  STL [R1+0xd4c], R63 ;  /* 0x000d4c3f01007387 */ /* 0x000fe20000100800 */
[----:B------:R-:W-:Y:S01]  /*2ed0*/  @!P4 IMAD.IADD R62, R62, 0x1, -R11 ;  /* 0x000000013e3ec824 */ /* 0x000fe200078e0a0b */
[----:B------:R-:W-:Y:S01]  /*2ee0*/  ISETP.GE.AND P4, PT, R21, RZ, PT ;  /* 0x000000ff1500720c */ /* 0x000fe20003f86270 */
[----:B0-----:R-:W-:-:S02]  /*2ef0*/  IMAD.MOV.U32 R0, RZ, RZ, R6 ;  /* 0x000000ffff007224 */ /* 0x001fc400078e0006 */
[--C-:B------:R-:W-:Y:S02]  /*2f00*/  @!P6 IMAD.IADD R10, R10, 0x1, -R11.reuse ;  /* 0x000000010a0ae824 */ /* 0x100fe400078e0a0b */
[----:B------:R-:W-:Y:S01]  /*2f10*/  @!P2 IMAD.MOV R0, RZ, RZ, -R0 ;  /* 0x000000ffff00a224 */ /* 0x000fe200078e0a00 */
[----:B------:R-:W-:Y:S01]  /*2f20*/  ISETP.GT.U32.AND P2, PT, R11, R16, PT ;  /* 0x000000100b00720c */ /* 0x000fe20003f44070 */
[----:B------:R-:W-:Y:S01]  /*2f30*/  IMAD.HI.U32 R3, R13, R60, RZ ;  /* 0x0000003c0d037227 */ /* 0x000fe200078e00ff */
[----:B------:R-:W-:Y:S02]  /*2f40*/  ISETP.GT.U32.AND P6, PT, R11, R10, PT ;  /* 0x0000000a0b00720c */ /* 0x000fe40003fc4070 */
[----:B------:R0:W-:Y:S01]  /*2f50*/  STL [R1+0x2e4], R0 ;  /* 0x0002e40001007387 */ /* 0x0001e20000100800 */
[----:B------:R-:W-:Y:S01]  /*2f60*/  @!P0 IMAD.IADD R61, R61, 0x1, -R11 ;  /* 0x000000013d3d8824 */ /* 0x000fe200078e0a0b */
[----:B------:R-:W-:Y:S01]  /*2f70*/  ISETP.GE.AND P0, PT, R17, RZ, PT ;  /* 0x000000ff1100720c */ /* 0x000fe20003f06270 */
[C---:B------:R-:W-:Y:S01]  /*2f80*/  IMAD R59, R11.reuse, R4, R8 ;  /* 0x000000040b3b7224 */ /* 0x040fe200078e0208 */
[----:B------:R-:W-:Y:S01]  /*2f90*/  LOP3.LUT R4, R14, 0x64, RZ, 0xfc, !PT ;  /* 0x000000640e047812 */ /* 0x000fe200078efcff */
[----:B------:R-:W-:Y:S01]  /*2fa0*/  IMAD.MOV R3, RZ, RZ, -R3 ;  /* 0x000000ffff037224 */ /* 0x000fe200078e0a03 */
[----:B------:R-:W-:Y:S01]  /*2fb0*/  ISETP.GT.U32.AND P5, PT, R11, R61, PT ;  /* 0x0000003d0b00720c */ /* 0x000fe20003fa4070 */
[----:B------:R-:W-:Y:S01]  /*2fc0*/  @!P4 IMAD.MOV R62, RZ, RZ, -R62 ;  /* 0x000000ffff3ec224 */ /* 0x000fe200078e0a3e */
[----:B------:R-:W-:Y:S01]  /*2fd0*/  IABS R8, R4 ;  /* 0x0000000400087213 */ /* 0x000fe20000000000 */
[----:B------:R-:W-:Y:S01]  /*2fe0*/  @!P2 IMAD.IADD R16, R16, 0x1, -R11 ;  /* 0x000000011010a824 */ /* 0x000fe200078e0a0b */
[----:B------:R-:W-:Y:S01]  /*2ff0*/  ISETP.GE.AND P4, PT, R15, RZ, PT ;  /* 0x000000ff0f00720c */ /* 0x000fe20003f86270 */
[----:B0-----:R-:W-:Y:S01]  /*3000*/  IMAD.MOV.U32 R0, RZ, RZ, R18 ;  /* 0x000000ffff007224 */ /* 0x001fe200078e0012 */
[----:B------:R-:W-:Y:S01]  /*3010*/  LOP3.LUT R17, R14, 0x66, RZ, 0xfc, !PT ;  /* 0x000000660e117812 */ /* 0x000fe200078efcff */
[----:B------:R-:W-:Y:S01]  /*3020*/  IMAD R60, R11, R3, R60 ;  /* 0x000000030b3c7224 */ /* 0x000fe200078e023c */
[----:B------:R-:W-:Y:S01]  /*3030*/  ISETP.GE.AND P2, PT, R7, RZ, PT ;  /* 0x000000ff0700720c */ /* 0x000fe20003f46270 */
[----:B------:R-:W-:Y:S01]  /*3040*/  @!P1 IMAD.MOV R0, RZ, RZ, -R0 ;  /* 0x000000ffff009224 */ /* 0x000fe200078e0a00 */
[----:B------:R-:W-:Y:S01]  /*3050*/  IABS R6, R17 ;  /* 0x0000001100067213 */ /* 0x000fe20000000000 */
[----:B------:R-:W-:Y:S01]  /*3060*/  IMAD.HI.U32 R3, R13, R8, RZ ;  /* 0x000000080d037227 */ /* 0x000fe200078e00ff */
[----:B------:R-:W-:-:S02]  /*3070*/  ISETP.GT.U32.AND P1, PT, R11, R60, PT ;  /* 0x0000003c0b00720c */ /* 0x000fc40003f24070 */
[----:B------:R0:W-:Y:S01]  /*3080*/  STL [R1+0x2ec], R0 ;  /* 0x0002ec0001007387 */ /* 0x0001e20000100800 */
[----:B------:R-:W-:Y:S01]  /*3090*/  @!P6 IMAD.IADD R10, R10, 0x1, -R11 ;  /* 0x000000010a0ae824 */ /* 0x000fe200078e0a0b */
[----:B------:R-:W-:Y:S01]  /*30a0*/  ISETP.GE.AND P6, PT, R9, RZ, PT ;  /* 0x000000ff0900720c */ /* 0x000fe20003fc6270 */
[----:B------:R-:W-:Y:S01]  /*30b0*/  IMAD.MOV R3, RZ, RZ, -R3 ;  /* 0x000000ffff037224 */ /* 0x000fe200078e0a03 */
[C---:B------:R-:W-:Y:S01]  /*30c0*/  LOP3.LUT R9, R14.reuse, 0x6c, RZ, 0xfc, !PT ;  /* 0x0000006c0e097812 */ /* 0x040fe200078efcff */
[----:B------:R-:W-:Y:S01]  /*30d0*/  @!P5 IMAD.IADD R61, R61, 0x1, -R11 ;  /* 0x000000013d3dd824 */ /* 0x000fe200078e0a0b */
[C---:B------:R-:W-:Y:S01]  /*30e0*/  ISETP.GT.U32.AND P5, PT, R11.reuse, R59, PT ;  /* 0x0000003b0b00720c */ /* 0x040fe20003fa4070 */
[----:B------:R-:W-:Y:S01]  /*30f0*/  IMAD R8, R11, R3, R8 ;  /* 0x000000030b087224 */ /* 0x000fe200078e0208 */
[C---:B------:R-:W-:Y:S01]  /*3100*/  LOP3.LUT R3, R14.reuse, 0x68, RZ, 0xfc, !PT ;  /* 0x000000680e037812 */ /* 0x040fe200078efcff */
[----:B------:R-:W-:Y:S01]  /*3110*/  @!P0 IMAD.MOV R61, RZ, RZ, -R61 ;  /* 0x000000ffff3d8224 */ /* 0x000fe200078e0a3d */
[----:B------:R-:W-:Y:S01]  /*3120*/  LOP3.LUT R15, R14, 0x72, RZ, 0xfc, !PT ;  /* 0x000000720e0f7812 */ /* 0x000fe200078efcff */
[----:B0-----:R-:W-:Y:S01]  /*3130*/  IMAD.MOV.U32 R0, RZ, RZ, R16 ;  /* 0x000000ffff007224 */ /* 0x001fe200078e0010 */
[----:B------:R-:W-:Y:S01]  /*3140*/  IABS R58, R3 ;  /* 0x00000003003a7213 */ /* 0x000fe20000000000 */
[----:B------:R-:W-:Y:S01]  /*3150*/  @!P1 IMAD.IADD R60, R60, 0x1, -R11 ;  /* 0x000000013c3c9824 */ /* 0x000fe200078e0a0b */
[----:B------:R-:W-:Y:S01]  /*3160*/  ISETP.GE.AND P1, PT, R4, RZ, PT ;  /* 0x000000ff0400720c */ /* 0x000fe20003f26270 */
[----:B------:R-:W-:Y:S01]  /*3170*/  @!P3 IMAD.MOV R0, RZ, RZ, -R0 ;  /* 0x000000ffff00b224 */ /* 0x000fe200078e0a00 */
[----:B------:R-:W-:Y:S01]  /*3180*/  IABS R16, R9 ;  /* 0x0000000900107213 */ /* 0x000fe20000000000 */
[----:B------:R-:W-:Y:S01]  /*3190*/  IMAD.HI.U32 R4, R13, R6, RZ ;  /* 0x000000060d047227 */ /* 0x000fe200078e00ff */
[----:B------:R-:W-:-:S02]  /*31a0*/  ISETP.GT.U32.AND P0, PT, R11, R60, PT ;  /* 0x0000003c0b00720c */ /* 0x000fc40003f04070 */
[----:B------:R0:W-:Y:S01]  /*31b0*/  STL [R1+0x304], R0 ;  /* 0x0003040001007387 */ /* 0x0001e20000100800 */
[--C-:B------:R-:W-:Y:S01]  /*31c0*/  @!P5 IMAD.IADD R59, R59, 0x1, -R11.reuse ;  /* 0x000000013b3bd824 */ /* 0x100fe200078e0a0b */
[----:B------:R-:W-:Y:S01]  /*31d0*/  ISETP.GE.AND P3, PT, R17, RZ, PT ;  /* 0x000000ff1100720c */ /* 0x000fe20003f66270 */
[----:B------:R-:W-:Y:S01]  /*31e0*/  IMAD.MOV R4, RZ, RZ, -R4 ;  /* 0x000000ffff047224 */ /* 0x000fe200078e0a04 */
[C---:B------:R-:W-:Y:S01]  /*31f0*/  LOP3.LUT R18, R14.reuse, 0x70, RZ, 0xfc, !PT ;  /* 0x000000700e127812 */ /* 0x040fe200078efcff */
[----:B------:R-:W-:Y:S01]  /*3200*/  IMAD.HI.U32 R7, R13, R16, RZ ;  /* 0x000000100d077227 */ /* 0x000fe200078e00ff */
[C---:B------:R-:W-:Y:S02]  /*3210*/  ISETP.GT.U32.AND P5, PT, R11.reuse, R59, PT ;  /* 0x0000003b0b00720c */ /* 0x040fe40003fa4070 */
[----:B------:R-:W-:Y:S01]  /*3220*/  IABS R56, R18 ;  /* 0x0000001200387213 */ /* 0x000fe20000000000 */
[C---:B------:R-:W-:Y:S01]  /*3230*/  IMAD R4, R11.reuse, R4, R6 ;  /* 0x000000040b047224 */ /* 0x040fe200078e0206 */
[C---:B------:R-:W-:Y:S01]  /*3240*/  LOP3.LUT R6, R14.reuse, 0x6a, RZ, 0xfc, !PT ;  /* 0x0000006a0e067812 */ /* 0x040fe200078efcff */
[----:B0-----:R-:W-:Y:S01]  /*3250*/  IMAD.MOV.U32 R0, RZ, RZ, R10 ;  /* 0x000000ffff007224 */ /* 0x001fe200078e000a */
[----:B------:R-:W-:Y:S01]  /*3260*/  LOP3.LUT R63, R14, 0x1fa, RZ, 0xfc, !PT ;  /* 0x000001fa0e3f7812 */ /* 0x000fe200078efcff */
[--C-:B------:R-:W-:Y:S01]  /*3270*/  @!P0 IMAD.IADD R60, R60, 0x1, -R11.reuse ;  /* 0x000000013c3c8824 */ /* 0x100fe200078e0a0b */
[----:B------:R-:W-:Y:S01]  /*3280*/  IABS R10, R6 ;  /* 0x00000006000a7213 */ /* 0x000fe20000000000 */
[----:B------:R-:W-:Y:S01]  /*3290*/  @!P4 IMAD.MOV R0, RZ, RZ, -R0 ;  /* 0x000000ffff00c224 */ /* 0x000fe200078e0a00 */
[----:B------:R-:W-:Y:S01]  /*32a0*/  ISETP.GT.U32.AND P4, PT, R11, R8, PT ;  /* 0x000000080b00720c */ /* 0x000fe20003f84070 */
[----:B------:R-:W-:Y:S01]  /*32b0*/  @!P2 IMAD.MOV R60, RZ, RZ, -R60 ;  /* 0x000000ffff3ca224 */ /* 0x000fe200078e0a3c */
[----:B------:R-:W-:Y:S01]  /*32c0*/  ISETP.GE.AND P0, PT, R3, RZ, PT ;  /* 0x000000ff0300720c */ /* 0x000fe20003f06270 */
[----:B------:R-:W-:Y:S01]  /*32d0*/  IMAD.HI.U32 R3, R13, R58, RZ ;  /* 0x0000003a0d037227 */ /* 0x000fe200078e00ff */
[----:B------:R-:W-:Y:S01]  /*32e0*/  ISETP.GE.AND P2, PT, R6, RZ, PT ;  /* 0x000000ff0600720c */ /* 0x000fe20003f46270 */
[----:B------:R0:W-:Y:S02]  /*32f0*/  STL [R1+0x30c], R0 ;  /* 0x00030c0001007387 */ /* 0x0001e40000100800 */
[----:B------:R-:W-:Y:S01]  /*3300*/  @!P5 IMAD.IADD R59, R59, 0x1, -R11 ;  /* 0x000000013b3bd824 */ /* 0x000fe200078e0a0b */
[----:B------:R-:W-:Y:S01]  /*3310*/  ISETP.GT.U32.AND P5, PT, R11, R4, PT ;  /* 0x000000040b00720c */ /* 0x000fe20003fa4070 */
[----:B------:R-:W-:-:S04]  /*3320*/  IMAD.HI.U32 R6, R13, R10, RZ ;  /* 0x0000000a0d067227 */ /* 0x000fc800078e00ff */
[----:B------:R-:W-:Y:S02]  /*3330*/  @!P4 IMAD.IADD R8, R8, 0x1, -R11 ;  /* 0x000000010808c824 */ /* 0x000fe400078e0a0b */
[----:B------:R-:W-:Y:S02]  /*3340*/  IMAD.MOV R3, RZ, RZ, -R3 ;  /* 0x000000ffff037224 */ /* 0x000fe400078e0a03 */
[----:B------:R-:W-:Y:S01]  /*3350*/  IMAD.MOV R6, RZ, RZ, -R6 ;  /* 0x000000ffff067224 */ /* 0x000fe200078e0a06 */
[C---:B------:R-:W-:Y:S01]  /*3360*/  ISETP.GT.U32.AND P4, PT, R11.reuse, R8, PT ;  /* 0x000000080b00720c */ /* 0x040fe20003f84070 */
[C---:B------:R-:W-:Y:S02]  /*3370*/  IMAD R58, R11.reuse, R3, R58 ;  /* 0x000000030b3a7224 */ /* 0x040fe400078e023a */
[----:B------:R-:W-:Y:S02]  /*3380*/  IMAD.MOV R7, RZ, RZ, -R7 ;  /* 0x000000ffff077224 */ /* 0x000fe400078e0a07 */
[----:B------:R-:W-:-:S02]  /*3390*/  IMAD R57, R11, R6, R10 ;  /* 0x000000060b397224 */ /* 0x000fc400078e020a */
[C---:B------:R-:W-:Y:S01]  /*33a0*/  IMAD R6, R11.reuse, R7, R16 ;  /* 0x000000070b067224 */ /* 0x040fe200078e0210 */
[----:B------:R-:W-:Y:S01]  /*33b0*/  IABS R16, R15 ;  /* 0x0000000f00107213 */ /* 0x000fe20000000000 */
[--C-:B------:R-:W-:Y:S02]  /*33c0*/  @!P5 IMAD.IADD R4, R4, 0x1, -R11.reuse ;  /* 0x000000010404d824 */ /* 0x100fe400078e0a0b */
[----:B------:R-:W-:Y:S02]  /*33d0*/  VIADD R17, R12, 0x6e ;  /* 0x0000006e0c117836 */ /* 0x000fe40000000000 */
[----:B------:R-:W-:Y:S01]  /*33e0*/  @!P4 IMAD.IADD R8, R8, 0x1, -R11 ;  /* 0x000000010808c824 */ /* 0x000fe200078e0a0b */
[C---:B------:R-:W-:Y:S01]  /*33f0*/  ISETP.GT.U32.AND P4, PT, R11.reuse, R58, PT ;  /* 0x0000003a0b00720c */ /* 0x040fe20003f84070 */
[----:B------:R-:W-:Y:S01]  /*3400*/  @!P6 IMAD.MOV R59, RZ, RZ, -R59 ;  /* 0x000000ffff3be224 */ /* 0x000fe200078e0a3b */
[----:B------:R-:W-:Y:S01]  /*3410*/  ISETP.GT.U32.AND P5, PT, R11, R4, PT ;  /* 0x000000040b00720c */ /* 0x000fe20003fa4070 */
[----:B0-----:R-:W-:Y:S01]  /*3420*/  IMAD.MOV.U32 R0, RZ, RZ, R8 ;  /* 0x000000ffff007224 */ /* 0x001fe200078e0008 */
[----:B------:R-:W-:-:S02]  /*3430*/  IABS R10, R17 ;  /* 0x00000011000a7213 */ /* 0x000fc40000000000 */
[----:B------:R-:W-:Y:S01]  /*3440*/  ISETP.GE.AND P6, PT, R9, RZ, PT ;  /* 0x000000ff0900720c */ /* 0x000fe20003fc6270 */
[----:B------:R-:W-:Y:S01]  /*3450*/  @!P1 IMAD.MOV R0, RZ, RZ, -R0 ;  /* 0x000000ffff009224 */ /* 0x000fe200078e0a00 */
[----:B------:R-:W-:Y:S01]  /*3460*/  ISETP.GT.U32.AND P1, PT, R11, R6, PT ;  /* 0x000000060b00720c */ /* 0x000fe20003f24070 */
[----:B------:R-:W-:Y:S01]  /*3470*/  IMAD.HI.U32 R3, R13, R10, RZ ;  /* 0x0000000a0d037227 */ /* 0x000fe200078e00ff */
[----:B------:R-:W-:Y:S02]  /*3480*/  LOP3.LUT R9, R14, 0x74, RZ, 0xfc, !PT ;  /* 0x000000740e097812 */ /* 0x000fe400078efcff */
[----:B------:R0:W-:Y:S01]  /*3490*/  STL [R1+0x324], R0 ;  /* 0x0003240001007387 */ /* 0x0001e20000100800 */
[--C-:B------:R-:W-:Y:S01]  /*34a0*/  @!P4 IMAD.IADD R58, R58, 0x1, -R11.reuse ;  /* 0x000000013a3ac824 */ /* 0x100fe200078e0a0b */
[----:B------:R-:W-:Y:S01]  /*34b0*/  IABS R7, R9 ;  /* 0x0000000900077213 */ /* 0x000fe20000000000 */
[----:B------:R-:W-:Y:S01]  /*34c0*/  @!P5 IMAD.IADD R4, R4, 0x1, -R11 ;  /* 0x000000010404d824 */ /* 0x000fe200078e0a0b */
[C---:B------:R-:W-:Y:S01]  /*34d0*/  ISETP.GT.U32.AND P5, PT, R11.reuse, R57, PT ;  /* 0x000000390b00720c */ /* 0x040fe20003fa4070 */
[----:B------:R-:W-:Y:S01]  /*34e0*/  IMAD.MOV R3, RZ, RZ, -R3 ;  /* 0x000000ffff037224 */ /* 0x000fe200078e0a03 */
[----:B------:R-:W-:-:S03]  /*34f0*/  ISETP.GT.U32.AND P4, PT, R11, R58, PT ;  /* 0x0000003a0b00720c */ /* 0x000fc60003f84070 */
[----:B------:R-:W-:Y:S02]  /*3500*/  @!P1 IMAD.IADD R6, R6, 0x1, -R11 ;  /* 0x0000000106069824 */ /* 0x000fe400078e0a0b */
[----:B0-----:R-:W-:Y:S02]  /*3510*/  IMAD.MOV.U32 R0, RZ, RZ, R4 ;  /* 0x000000ffff007224 */ /* 0x001fe400078e0004 */
[C---:B------:R-:W-:Y:S01]  /*3520*/  IMAD R8, R11.reuse, R3, R10 ;  /* 0x000000030b087224 */ /* 0x040fe200078e020a */
[----:B------:R-:W-:Y:S01]  /*3530*/  ISETP.GT.U32.AND P1, PT, R11, R6, PT ;  /* 0x000000060b00720c */ /* 0x000fe20003f24070 */
[----:B------:R-:W-:Y:S02]  /*3540*/  IMAD.MOV.U32 R10, RZ, RZ, R7 ;  /* 0x000000ffff0a7224 */ /* 0x000fe400078e0007 */
[----:B------:R-:W-:-:S04]  /*3550*/  IMAD.HI.U32 R4, R13, R16, RZ ;  /* 0x000000100d047227 */ /* 0x000fc800078e00ff */
[----:B------:R-:W-:-:S04]  /*3560*/  IMAD.HI.U32 R3, R13, R56, RZ ;  /* 0x000000380d037227 */ /* 0x000fc800078e00ff */
[----:B------:R-:W-:Y:S01]  /*3570*/  @!P4 IMAD.IADD R58, R58, 0x1, -R11 ;  /* 0x000000013a3ac824 */ /* 0x000fe200078e0a0b */
[----:B------:R-:W-:Y:S01]  /*3580*/  ISETP.GT.U32.AND P4, PT, R11, R8, PT ;  /* 0x000000080b00720c */ /* 0x000fe20003f84070 */
[----:B------:R-:W-:-:S04]  /*3590*/  IMAD.HI.U32 R7, R13, R10, RZ ;  /* 0x0000000a0d077227 */ /* 0x000fc800078e00ff */
[----:B------:R-:W-:Y:S02]  /*35a0*/  IMAD.MOV R4, RZ, RZ, -R4 ;  /* 0x000000ffff047224 */ /* 0x000fe400078e0a04 */
[----:B------:R-:W-:Y:S01]  /*35b0*/  @!P3 IMAD.MOV R0, RZ, RZ, -R0 ;  /* 0x000000ffff00b224 */ /* 0x000fe200078e0a00 */
[----:B------:R-:W-:Y:S01]  /*35c0*/  ISETP.GE.AND P3, PT, R17, RZ, PT ;  /* 0x000000ff1100720c */ /* 0x000fe20003f66270 */
[----:B------:R-:W-:Y:S01]  /*35d0*/  IMAD.MOV R3, RZ, RZ, -R3 ;  /* 0x000000ffff037224 */ /* 0x000fe200078e0a03 */
[C---:B------:R-:W-:Y:S01]  /*35e0*/  LOP3.LUT R17, R14.reuse, 0x82, RZ, 0xfc, !PT ;  /* 0x000000820e117812 */ /* 0x040fe200078efcff */
[----:B------:R-:W-:Y:S01]  /*35f0*/  IMAD.MOV R7, RZ, RZ, -R7 ;  /* 0x000000ffff077224 */ /* 0x000fe200078e0a07 */
[----:B------:R0:W-:Y:S01]  /*3600*/  STL [R1+0x32c], R0 ;  /* 0x00032c0001007387 */ /* 0x0001e20000100800 */
[----:B------:R-:W-:Y:S01]  /*3610*/  IMAD R55, R11, R4, R16 ;  /* 0x000000040b377224 */ /* 0x000fe200078e0210 */
[----:B------:R-:W-:Y:S01]  /*3620*/  LOP3.LUT R16, R14, 0x76, RZ, 0xfc, !PT ;  /* 0x000000760e107812 */ /* 0x000fe200078efcff */
[----:B------:R-:W-:-:S02]  /*3630*/  @!P1 IMAD.IADD R6, R6, 0x1, -R11 ;  /* 0x0000000106069824 */ /* 0x000fc400078e0a0b */
[C---:B------:R-:W-:Y:S01]  /*3640*/  IMAD R56, R11.reuse, R3, R56 ;  /* 0x000000030b387224 */ /* 0x040fe200078e0238 */
[C---:B------:R-:W-:Y:S01]  /*3650*/  ISETP.GT.U32.AND P1, PT, R11.reuse, R55, PT ;  /* 0x000000370b00720c */ /* 0x040fe20003f24070 */
[C---:B------:R-:W-:Y:S01]  /*3660*/  IMAD R4, R11.reuse, R7, R10 ;  /* 0x000000070b047224 */ /* 0x040fe200078e020a */
[----:B------:R-:W-:Y:S01]  /*3670*/  IABS R10, R16 ;  /* 0x00000010000a7213 */ /* 0x000fe20000000000 */
[----:B------:R-:W-:Y:S01]  /*3680*/  @!P0 IMAD.MOV R58, RZ, RZ, -R58 ;  /* 0x000000ffff3a8224 */ /* 0x000fe200078e0a3a */
[C---:B------:R-:W-:Y:S01]  /*3690*/  ISETP.GT.U32.AND P0, PT, R11.reuse, R56, PT ;  /* 0x000000380b00720c */ /* 0x040fe20003f04070 */
[----:B0-----:R-:W-:Y:S01]  /*36a0*/  IMAD.MOV.U32 R0, RZ, RZ, R6 ;  /* 0x000000ffff007224 */ /* 0x001fe200078e0006 */
[----:B------:R-:W-:Y:S01]  /*36b0*/  LOP3.LUT R6, R14, 0x78, RZ, 0xfc, !PT ;  /* 0x000000780e067812 */ /* 0x000fe200078efcff */
[----:B------:R-:W-:Y:S01]  /*36c0*/  @!P4 IMAD.IADD R8, R8, 0x1, -R11 ;  /* 0x000000010808c824 */ /* 0x000fe200078e0a0b */
[----:B------:R-:W-:Y:S01]  /*36d0*/  LOP3.LUT R7, R14, 0x7a, RZ, 0xfc, !PT ;  /* 0x0000007a0e077812 */ /* 0x000fe200078efcff */
[----:B------:R-:W-:Y:S01]  /*36e0*/  @!P6 IMAD.MOV R0, RZ, RZ, -R0 ;  /* 0x000000ffff00e224 */ /* 0x000fe200078e0a00 */
[----:B------:R-:W-:Y:S01]  /*36f0*/  ISETP.GT.U32.AND P6, PT, R11, R4, PT ;  /* 0x000000040b00720c */ /* 0x000fe20003fc4070 */
[----:B------:R-:W-:Y:S01]  /*3700*/  IMAD.HI.U32 R3, R13, R10, RZ ;  /* 0x0000000a0d037227 */ /* 0x000fe200078e00ff */
[----:B------:R-:W-:-:S02]  /*3710*/  ISETP.GT.U32.AND P4, PT, R11, R8, PT ;  /* 0x000000080b00720c */ /* 0x000fc40003f84070 */
[----:B------:R-:W-:Y:S01]  /*3720*/  IABS R54, R6 ;  /* 0x0000000600367213 */ /* 0x000fe20000000000 */
[--C-:B------:R-:W-:Y:S01]  /*3730*/  @!P1 IMAD.IADD R55, R55, 0x1, -R11.reuse ;  /* 0x0000000137379824 */ /* 0x100fe200078e0a0b */
[----:B------:R0:W-:Y:S01]  /*3740*/  STL [R1+0x344], R0 ;  /* 0x0003440001007387 */ /* 0x0001e20000100800 */
[----:B------:R-:W-:Y:S02]  /*3750*/  @!P5 IMAD.IADD R57, R57, 0x1, -R11 ;  /* 0x000000013939d824 */ /* 0x000fe400078e0a0b */
[----:B------:R-:W-:Y:S02]  /*3760*/  IMAD.MOV R3, RZ, RZ, -R3 ;  /* 0x000000ffff037224 */ /* 0x000fe400078e0a03 */
[--C-:B------:R-:W-:Y:S01]  /*3770*/  @!P0 IMAD.IADD R56, R56, 0x1, -R11.reuse ;  /* 0x0000000138388824 */ /* 0x100fe200078e0a0b */
[C---:B------:R-:W-:Y:S01]  /*3780*/  ISETP.GT.U32.AND P5, PT, R11.reuse, R57, PT ;  /* 0x000000390b00720c */ /* 0x040fe20003fa4070 */
[----:B------:R-:W-:Y:S01]  /*3790*/  @!P6 IMAD.IADD R4, R4, 0x1, -R11 ;  /* 0x000000010404e824 */ /* 0x000fe200078e0a0b */
[C---:B------:R-:W-:Y:S01]  /*37a0*/  ISETP.GT.U32.AND P6, PT, R11.reuse, R55, PT ;  /* 0x000000370b00720c */ /* 0x040fe20003fc4070 */
[C---:B------:R-:W-:Y:S01]  /*37b0*/  IMAD R10, R11.reuse, R3, R10 ;  /* 0x000000030b0a7224 */ /* 0x040fe200078e020a */
[----:B------:R-:W-:Y:S01]  /*37c0*/  ISETP.GT.U32.AND P1, PT, R11, R56, PT ;  /* 0x000000380b00720c */ /* 0x000fe20003f24070 */
[----:B------:R-:W-:Y:S01]  /*37d0*/  IMAD.HI.U32 R3, R13, R54, RZ ;  /* 0x000000360d037227 */ /* 0x000fe200078e00ff */
[----:B------:R-:W-:-:S03]  /*37e0*/  ISETP.GE.AND P0, PT, R16, RZ, PT ;  /* 0x000000ff1000720c */ /* 0x000fc60003f06270 */
[----:B------:R-:W-:Y:S01]  /*37f0*/  @!P4 IMAD.IADD R8, R8, 0x1, -R11 ;  /* 0x000000010808c824 */ /* 0x000fe200078e0a0b */
[----:B------:R-:W-:Y:S01]  /*3800*/  ISETP.GE.AND P4, PT, R9, RZ, PT ;  /* 0x000000ff0900720c */ /* 0x000fe20003f86270 */
[----:B------:R-:W-:Y:S02]  /*3810*/  IMAD.MOV R3, RZ, RZ, -R3 ;  /* 0x000000ffff037224 */ /* 0x000fe400078e0a03 */
[----:B0-----:R-:W-:Y:S01]  /*3820*/  IMAD.MOV.U32 R0, RZ, RZ, R8 ;  /* 0x000000ffff007224 */ /* 0x001fe200078e0008 */
[----:B------:R-:W-:Y:S01]  /*3830*/  IABS R8, R7 ;  /* 0x0000000700087213 */ /* 0x000fe20000000000 */
[C---:B------:R-:W-:Y:S02]  /*3840*/  IMAD R54, R11.reuse, R3, R54 ;  /* 0x000000030b367224 */ /* 0x040fe400078e0236 */
[----:B------:R-:W-:Y:S01]  /*3850*/  @!P3 IMAD.MOV R0, RZ, RZ, -R0 ;  /* 0x000000ffff00b224 */ /* 0x000fe200078e0a00 */
[----:B------:R-:W-:Y:S01]  /*3860*/  ISETP.GT.U32.AND P3, PT, R11, R4, PT ;  /* 0x000000040b00720c */ /* 0x000fe20003f64070 */
[--C-:B------:R-:W-:Y:S01]  /*3870*/  @!P6 IMAD.IADD R55, R55, 0x1, -R11.reuse ;  /* 0x000000013737e824 */ /* 0x100fe200078e0a0b */
[----:B------:R-:W-:Y:S01]  /*3880*/  ISETP.GT.U32.AND P6, PT, R11, R54, PT ;  /* 0x000000360b00720c */ /* 0x000fe20003fc4070 */
[--C-:B------:R-:W-:Y:S01]  /*3890*/  @!P5 IMAD.IADD R57, R57, 0x1, -R11.reuse ;  /* 0x000000013939d824 */ /* 0x100fe200078e0a0b */
[----:B------:R-:W-:Y:S01]  /*38a0*/  ISETP.GE.AND P5, PT, R18, RZ, PT ;  /* 0x000000ff1200720c */ /* 0x000fe20003fa6270 */
[----:B------:R-:W-:Y:S01]  /*38b0*/  @!P1 IMAD.IADD R56, R56, 0x1, -R11 ;  /* 0x0000000138389824 */ /* 0x000fe200078e0a0b */
[----:B------:R-:W-:Y:S01]  /*38c0*/  ISETP.GT.U32.AND P1, PT, R11, R10, PT ;  /* 0x0000000a0b00720c */ /* 0x000fe20003f24070 */
[----:B------:R-:W-:Y:S01]  /*38d0*/  @!P2 IMAD.MOV R57, RZ, RZ, -R57 ;  /* 0x000000ffff39a224 */ /* 0x000fe200078e0a39 */
[----:B------:R-:W-:Y:S01]  /*38e0*/  ISETP.GE.AND P2, PT, R15, RZ, PT ;  /* 0x000000ff0f00720c */ /* 0x000fe20003f46270 */
[----:B------:R-:W-:Y:S01]  /*38f0*/  VIADD R9, R12, 0x7e ;  /* 0x0000007e0c097836 */ /* 0x000fe20000000000 */
[----:B------:R-:W-:Y:S01]  /*3900*/  LOP3.LUT R15, R14, 0x7c, RZ, 0xfc, !PT ;  /* 0x0000007c0e0f7812 */ /* 0x000fe200078efcff */
[C---:B------:R-:W-:Y:S01]  /*3910*/  IMAD.HI.U32 R3, R13.reuse, R8, RZ ;  /* 0x000000080d037227 */ /* 0x040fe200078e00ff */
[----:B------:R0:W-:Y:S02]  /*3920*/  STL [R1+0x34c], R0 ;  /* 0x00034c0001007387 */ /* 0x0001e40000100800 */
[----:B------:R-:W-:Y:S01]  /*3930*/  IABS R16, R15 ;  /* 0x0000000f00107213 */ /* 0x000fe20000000000 */
[--C-:B------:R-:W-:Y:S01]  /*3940*/  @!P3 IMAD.IADD R4, R4, 0x1, -R11.reuse ;  /* 0x000000010404b824 */ /* 0x100fe200078e0a0b */
[----:B------:R-:W-:Y:S01]  /*3950*/  IABS R18, R9 ;  /* 0x0000000900127213 */ /* 0x000fe20000000000 */
[----:B------:R-:W-:Y:S01]  /*3960*/  @!P6 IMAD.IADD R54, R54, 0x1, -R11 ;  /* 0x000000013636e824 */ /* 0x000fe200078e0a0b */
[----:B------:R-:W-:Y:S01]  /*3970*/  ISETP.GE.AND P3, PT, R6, RZ, PT ;  /* 0x000000ff0600720c */ /* 0x000fe20003f66270 */
[----:B------:R-:W-:-:S03]  /*3980*/  IMAD.HI.U32 R6, R13, R16, RZ ;  /* 0x000000100d067227 */ /* 0x000fc600078e00ff */
[----:B------:R-:W-:Y:S01]  /*3990*/  ISETP.GT.U32.AND P6, PT, R11, R54, PT ;  /* 0x000000360b00720c */ /* 0x000fe20003fc4070 */
[----:B------:R-:W-:Y:S02]  /*39a0*/  IMAD.MOV R3, RZ, RZ, -R3 ;  /* 0x000000ffff037224 */ /* 0x000fe400078e0a03 */
[----:B------:R-:W-:Y:S01]  /*39b0*/  @!P1 IMAD.IADD R10, R10, 0x1, -R11 ;  /* 0x000000010a0a9824 */ /* 0x000fe200078e0a0b */
[----:B------:R-:W-:Y:S01]  /*39c0*/  ISETP.GE.AND P1, PT, R7, RZ, PT ;  /* 0x000000ff0700720c */ /* 0x000fe20003f26270 */
[----:B------:R-:W-:-:S04]  /*39d0*/  IMAD.HI.U32 R7, R13, R18, RZ ;  /* 0x000000120d077227 */ /* 0x000fc800078e00ff */
[----:B------:R-:W-:Y:S02]  /*39e0*/  IMAD.MOV R6, RZ, RZ, -R6 ;  /* 0x000000ffff067224 */ /* 0x000fe400078e0a06 */
[C---:B------:R-:W-:Y:S02]  /*39f0*/  IMAD R53, R11.reuse, R3, R8 ;  /* 0x000000030b357224 */ /* 0x040fe400078e0208 */
[----:B------:R-:W-:Y:S02]  /*3a00*/  IMAD.MOV R7, RZ, RZ, -R7 ;  /* 0x000000ffff077224 */ /* 0x000fe400078e0a07 */
[C---:B------:R-:W-:Y:S01]  /*3a10*/  IMAD R6, R11.reuse, R6, R16 ;  /* 0x000000060b067224 */ /* 0x040fe200078e0210 */
[----:B------:R-:W-:Y:S01]  /*3a20*/  IABS R16, R17 ;  /* 0x0000001100107213 */ /* 0x000fe20000000000 */
[----:B0-----:R-:W-:Y:S02]  /*3a30*/  IMAD.MOV.U32 R0, RZ, RZ, R4 ;  /* 0x000000ffff007224 */ /* 0x001fe400078e0004 */
[----:B------:R-:W-:Y:S01]  /*3a40*/  @!P2 IMAD.MOV R55, RZ, RZ, -R55 ;  /* 0x000000ffff37a224 */ /* 0x000fe200078e0a37 */
[C---:B------:R-:W-:Y:S01]  /*3a50*/  ISETP.GT.U32.AND P2, PT, R11.reuse, R53, PT ;  /* 0x000000350b00720c */ /* 0x040fe20003f44070 */
[C---:B------:R-:W-:Y:S01]  /*3a60*/  IMAD R8, R11.reuse, R7, R18 ;  /* 0x000000070b087224 */ /* 0x040fe200078e0212 */
[----:B------:R-:W-:Y:S01]  /*3a70*/  LOP3.LUT R18, R14, 0x80, RZ, 0xfc, !PT ;  /* 0x000000800e127812 */ /* 0x000fe200078efcff */
[----:B------:R-:W-:Y:S01]  /*3a80*/  @!P4 IMAD.MOV R0, RZ, RZ, -R0 ;  /* 0x000000ffff00c224 */ /* 0x000fe200078e0a00 */
[C---:B------:R-:W-:Y:S01]  /*3a90*/  ISETP.GT.U32.AND P4, PT, R11.reuse, R6, PT ;  /* 0x000000060b00720c */ /* 0x040fe20003f84070 */
[--C-:B------:R-:W-:Y:S01]  /*3aa0*/  @!P6 IMAD.IADD R54, R54, 0x1, -R11.reuse ;  /* 0x000000013636e824 */ /* 0x100fe200078e0a0b */
[C---:B------:R-:W-:Y:S01]  /*3ab0*/  ISETP.GT.U32.AND P6, PT, R11.reuse, R8, PT ;  /* 0x000000080b00720c */ /* 0x040fe20003fc4070 */
[----:B------:R-:W-:Y:S01]  /*3ac0*/  @!P5 IMAD.MOV R56, RZ, RZ, -R56 ;  /* 0x000000ffff38d224 */ /* 0x000fe200078e0a38 */
[----:B------:R-:W-:Y:S01]  /*3ad0*/  IABS R52, R18 ;  /* 0x0000001200347213 */ /* 0x000fe20000000000 */
[----:B------:R0:W-:Y:S01]  /*3ae0*/  STL [R1+0x364], R0 ;  /* 0x0003640001007387 */ /* 0x0001e20000100800 */
[----:B------:R-:W-:Y:S01]  /*3af0*/  ISETP.GT.U32.AND P5, PT, R11, R10, PT ;  /* 0x0000000a0b00720c */ /* 0x000fe20003fa4070 */
[----:B------:R-:W-:Y:S01]  /*3b00*/  @!P3 IMAD.MOV R54, RZ, RZ, -R54 ;  /* 0x000000ffff36b224 */ /* 0x000fe200078e0a36 */
[----:B------:R-:W-:Y:S01]  /*3b10*/  LOP3.LUT R7, R14, 0x84, RZ, 0xfc, !PT ;  /* 0x000000840e077812 */ /* 0x000fe200078efcff */
[----:B------:R-:W-:Y:S01]  /*3b20*/  @!P2 IMAD.IADD R53, R53, 0x1, -R11 ;  /* 0x000000013535a824 */ /* 0x000fe200078e0a0b */
[----:B------:R-:W-:Y:S01]  /*3b30*/  ISETP.GE.AND P2, PT, R9, RZ, PT ;  /* 0x000000ff0900720c */ /* 0x000fe20003f46270 */
[----:B------:R-:W-:-:S04]  /*3b40*/  IMAD.HI.U32 R3, R13, R52, RZ ;  /* 0x000000340d037227 */ /* 0x000fc800078e00ff */
[--C-:B------:R-:W-:Y:S01]  /*3b50*/  @!P4 IMAD.IADD R6, R6, 0x1, -R11.reuse ;  /* 0x000000010606c824 */ /* 0x100fe200078e0a0b */
[C---:B------:R-:W-:Y:S01]  /*3b60*/  ISETP.GT.U32.AND P4, PT, R11.reuse, R53, PT ;  /* 0x000000350b00720c */ /* 0x040fe20003f84070 */
[----:B------:R-:W-:Y:S02]  /*3b70*/  @!P6 IMAD.IADD R8, R8, 0x1, -R11 ;  /* 0x000000010808e824 */ /* 0x000fe400078e0a0b */
[----:B------:R-:W-:Y:S01]  /*3b80*/  IMAD.MOV R4, RZ, RZ, -R3 ;  /* 0x000000ffff047224 */ /* 0x000fe200078e0a03 */
[----:B------:R-:W-:Y:S01]  /*3b90*/  ISETP.GT.U32.AND P6, PT, R11, R6, PT ;  /* 0x000000060b00720c */ /* 0x000fe20003fc4070 */
[----:B------:R-:W-:-:S04]  /*3ba0*/  IMAD.HI.U32 R3, R13, R16, RZ ;  /* 0x000000100d037227 */ /* 0x000fc800078e00ff */
[----:B------:R-:W-:Y:S01]  /*3bb0*/  IMAD R52, R11, R4, R52 ;  /* 0x000000040b347224 */ /* 0x000fe200078e0234 */
[----:B------:R-:W-:Y:S01]  /*3bc0*/  IABS R4, R7 ;  /* 0x0000000700047213 */ /* 0x000fe20000000000 */
[----:B------:R-:W-:Y:S02]  /*3bd0*/  IMAD.MOV R3, RZ, RZ, -R3 ;  /* 0x000000ffff037224 */ /* 0x000fe400078e0a03 */
[--C-:B------:R-:W-:Y:S01]  /*3be0*/  @!P4 IMAD.IADD R53, R53, 0x1, -R11.reuse ;  /* 0x000000013535c824 */ /* 0x100fe200078e0a0b */
[C---:B------:R-:W-:Y:S01]  /*3bf0*/  ISETP.GT.U32.AND P4, PT, R11.reuse, R52, PT ;  /* 0x000000340b00720c */ /* 0x040fe20003f84070 */
[C---:B------:R-:W-:Y:S01]  /*3c00*/  IMAD R51, R11.reuse, R3, R16 ;  /* 0x000000030b337224 */ /* 0x040fe200078e0210 */
[----:B------:R-:W-:Y:S01]  /*3c10*/  LOP3.LUT R16, R14, 0x88, RZ, 0xfc, !PT ;  /* 0x000000880e107812 */ /* 0x000fe200078efcff */
[--C-:B------:R-:W-:Y:S02]  /*3c20*/  @!P6 IMAD.IADD R6, R6, 0x1, -R11.reuse ;  /* 0x000000010606e824 */ /* 0x100fe400078e0a0b */
[----:B------:R-:W-:Y:S01]  /*3c30*/  @!P5 IMAD.IADD R10, R10, 0x1, -R11 ;  /* 0x000000010a0ad824 */ /* 0x000fe200078e0a0b */
[----:B------:R-:W-:Y:S01]  /*3c40*/  ISETP.GT.U32.AND P6, PT, R11, R51, PT ;  /* 0x000000330b00720c */ /* 0x000fe20003fc4070 */
[----:B------:R-:W-:Y:S01]  /*3c50*/  IMAD.HI.U32 R3, R13, R4, RZ ;  /* 0x000000040d037227 */ /* 0x000fe200078e00ff */
[----:B------:R-:W-:-:S02]  /*3c60*/  ISETP.GE.AND P5, PT, R15, RZ, PT ;  /* 0x000000ff0f00720c */ /* 0x000fc40003fa6270 */
[----:B------:R-:W-:Y:S01]  /*3c70*/  LOP3.LUT R15, R14, 0x86, RZ, 0xfc, !PT ;  /* 0x000000860e0f7812 */ /* 0x000fe200078efcff */
[----:B0-----:R-:W-:Y:S01]  /*3c80*/  IMAD.MOV.U32 R0, RZ, RZ, R10 ;  /* 0x000000ffff007224 */ /* 0x001fe200078e000a */
[----:B------:R-:W-:Y:S01]  /*3c90*/  IABS R50, R16 ;  /* 0x0000001000327213 */ /* 0x000fe20000000000 */
[----:B------:R-:W-:Y:S01]  /*3ca0*/  @!P4 IMAD.IADD R52, R52, 0x1, -R11 ;  /* 0x000000013434c824 */ /* 0x000fe200078e0a0b */
[----:B------:R-:W-:Y:S01]  /*3cb0*/  IABS R10, R15 ;  /* 0x0000000f000a7213 */ /* 0x000fe20000000000 */
[----:B------:R-:W-:Y:S01]  /*3cc0*/  IMAD.MOV R9, RZ, RZ, -R3 ;  /* 0x000000ffff097224 */ /* 0x000fe200078e0a03 */
[----:B------:R-:W-:Y:S01]  /*3cd0*/  ISETP.GE.AND P4, PT, R17, RZ, PT ;  /* 0x000000ff1100720c */ /* 0x000fe20003f86270 */
[----:B------:R-:W-:Y:S01]  /*3ce0*/  @!P0 IMAD.MOV R0, RZ, RZ, -R0 ;  /* 0x000000ffff008224 */ /* 0x000fe200078e0a00 */
[----:B------:R-:W-:Y:S01]  /*3cf0*/  ISETP.GT.U32.AND P0, PT, R11, R8, PT ;  /* 0x000000080b00720c */ /* 0x000fe20003f04070 */
[----:B------:R-:W-:Y:S01]  /*3d00*/  @!P6 IMAD.IADD R51, R51, 0x1, -R11 ;  /* 0x000000013333e824 */ /* 0x000fe200078e0a0b */
[----:B------:R-:W-:Y:S01]  /*3d10*/  ISETP.GT.U32.AND P6, PT, R11, R52, PT ;  /* 0x000000340b00720c */ /* 0x000fe20003fc4070 */
[----:B------:R-:W-:Y:S01]  /*3d20*/  IMAD.HI.U32 R3, R13, R10, RZ ;  /* 0x0000000a0d037227 */ /* 0x000fe200078e00ff */
[----:B------:R0:W-:Y:S03]  /*3d30*/  STL [R1+0x36c], R0 ;  /* 0x00036c0001007387 */ /* 0x0001e60000100800 */
[----:B------:R-:W-:-:S02]  /*3d40*/  IMAD R4, R11, R9, R4 ;  /* 0x000000090b047224 */ /* 0x000fc400078e0204 */
[----:B------:R-:W-:Y:S02]  /*3d50*/  IMAD.MOV R9, RZ, RZ, -R3 ;  /* 0x000000ffff097224 */ /* 0x000fe400078e0a03 */
[----:B------:R-:W-:Y:S01]  /*3d60*/  IMAD.MOV.U32 R19, RZ, RZ, R6 ;  /* 0x000000ffff137224 */ /* 0x000fe200078e0006 */
[C---:B------:R-:W-:Y:S01]  /*3d70*/  ISETP.GT.U32.AND P3, PT, R11.reuse, R4, PT ;  /* 0x000000040b00720c */ /* 0x040fe20003f64070 */
[C---:B------:R-:W-:Y:S02]  /*3d80*/  IMAD R6, R11.reuse, R9, R10 ;  /* 0x000000090b067224 */ /* 0x040fe400078e020a */
[----:B------:R-:W-:Y:S01]  /*3d90*/  @!P1 IMAD.MOV R53, RZ, RZ, -R53 ;  /* 0x000000ffff359224 */ /* 0x000fe200078e0a35 */
[C---:B------:R-:W-:Y:S01]  /*3da0*/  ISETP.GT.U32.AND P1, PT, R11.reuse, R51, PT ;  /* 0x000000330b00720c */ /* 0x040fe20003f24070 */
[----:B------:R-:W-:Y:S01]  /*3db0*/  @!P6 IMAD.IADD R52, R52, 0x1, -R11 ;  /* 0x000000013434e824 */ /* 0x000fe200078e0a0b */
[----:B------:R-:W-:Y:S01]  /*3dc0*/  ISETP.GT.U32.AND P6, PT, R11, R6, PT ;  /* 0x000000060b00720c */ /* 0x000fe20003fc4070 */
[----:B------:R-:W-:Y:S01]  /*3dd0*/  @!P5 IMAD.MOV R19, RZ, RZ, -R19 ;  /* 0x000000ffff13d224 */ /* 0x000fe200078e0a13 */
[----:B------:R-:W-:Y:S01]  /*3de0*/  ISETP.GE.AND P5, PT, R7, RZ, PT ;  /* 0x000000ff0700720c */ /* 0x000fe20003fa6270 */
[----:B------:R-:W-:Y:S01]  /*3df0*/  @!P0 IMAD.IADD R8, R8, 0x1, -R11 ;  /* 0x0000000108088824 */ /* 0x000fe200078e0a0b */
[----:B------:R-:W-:Y:S01]  /*3e00*/  LOP3.LUT R7, R14, 0x8a, RZ, 0xfc, !PT ;  /* 0x0000008a0e077812 */ /* 0x000fe200078efcff */
[----:B------:R-:W-:Y:S01]  /*3e10*/  IMAD.HI.U32 R3, R13, R50, RZ ;  /* 0x000000320d037227 */ /* 0x000fe200078e00ff */
[----:B------:R-:W-:Y:S01]  /*3e20*/  ISETP.GE.AND P0, PT, R18, RZ, PT ;  /* 0x000000ff1200720c */ /* 0x000fe20003f06270 */
[----:B------:R-:W-:Y:S02]  /*3e30*/  STL [R1+0x384], R19 ;  /* 0x0003841301007387 */ /* 0x000fe40000100800 */
[----:B0-----:R-:W-:Y:S01]  /*3e40*/  IMAD.MOV.U32 R0, RZ, RZ, R8 ;  /* 0x000000ffff007224 */ /* 0x001fe200078e0008 */
[----:B------:R-:W-:Y:S01]  /*3e50*/  IABS R8, R7 ;  /* 0x0000000700087213 */ /* 0x000fe20000000000 */
[----:B------:R-:W-:-:S02]  /*3e60*/  IMAD.MOV R3, RZ, RZ, -R3 ;  /* 0x000000ffff037224 */ /* 0x000fc400078e0a03 */
[--C-:B------:R-:W-:Y:S01]  /*3e70*/  @!P3 IMAD.IADD R4, R4, 0x1, -R11.reuse ;  /* 0x000000010404b824 */ /* 0x100fe200078e0a0b */
[----:B------:R-:W-:Y:S01]  /*3e80*/  ISETP.GE.AND P3, PT, R7, RZ, PT ;  /* 0x000000ff0700720c */ /* 0x000fe20003f66270 */
[--C-:B------:R-:W-:Y:S01]  /*3e90*/  @!P1 IMAD.IADD R51, R51, 0x1, -R11.reuse ;  /* 0x0000000133339824 */ /* 0x100fe200078e0a0b */
[----:B------:R-:W-:Y:S01]  /*3ea0*/  ISETP.GE.AND P1, PT, R16, RZ, PT ;  /* 0x000000ff1000720c */ /* 0x000fe20003f26270 */
[C---:B------:R-:W-:Y:S01]  /*3eb0*/  IMAD R50, R11.reuse, R3, R50 ;  /* 0x000000030b327224 */ /* 0x040fe200078e0232 */
[----:B------:R-:W-:Y:S01]  /*3ec0*/  LOP3.LUT R3, R14, 0x90, RZ, 0xfc, !PT ;  /* 0x000000900e037812 */ /* 0x000fe200078efcff */
[----:B------:R-:W-:Y:S01]  /*3ed0*/  @!P6 IMAD.IADD R6, R6, 0x1, -R11 ;  /* 0x000000010606e824 */ /* 0x000fe200078e0a0b */
[----:B------:R-:W-:Y:S01]  /*3ee0*/  ISETP.GT.U32.AND P6, PT, R11, R4, PT ;  /* 0x000000040b00720c */ /* 0x000fe20003fc4070 */
[----:B------:R-:W-:Y:S01]  /*3ef0*/  IMAD.HI.U32 R7, R13, R8, RZ ;  /* 0x000000080d077227 */ /* 0x000fe200078e00ff */
[----:B------:R-:W-:-:S03]  /*3f00*/  IABS R48, R3 ;  /* 0x0000000300307213 */ /* 0x000fc60000000000 */
[----:B------:R-:W-:Y:S01]  /*3f10*/  @!P4 IMAD.MOV R51, RZ, RZ, -R51 ;  /* 0x000000ffff33c224 */ /* 0x000fe200078e0a33 */
[C---:B------:R-:W-:Y:S01]  /*3f20*/  ISETP.GT.U32.AND P4, PT, R11.reuse, R50, PT ;  /* 0x000000320b00720c */ /* 0x040fe20003f84070 */
[----:B------:R-:W-:Y:S02]  /*3f30*/  IMAD.MOV R7, RZ, RZ, -R7 ;  /* 0x000000ffff077224 */ /* 0x000fe400078e0a07 */
[----:B------:R-:W-:Y:S01]  /*3f40*/  @!P0 IMAD.MOV R52, RZ, RZ, -R52 ;  /* 0x000000ffff348224 */ /* 0x000fe200078e0a34 */
[----:B------:R-:W-:Y:S01]  /*3f50*/  ISETP.GT.U32.AND P0, PT, R11, R6, PT ;  /* 0x000000060b00720c */ /* 0x000fe20003f04070 */
[----:B------:R-:W-:Y:S01]  /*3f60*/  @!P2 IMAD.MOV R0, RZ, RZ, -R0 ;  /* 0x000000ffff00a224 */ /* 0x000fe200078e0a00 */
[----:B------:R-:W-:Y:S01]  /*3f70*/  ISETP.GE.AND P2, PT, R15, RZ, PT ;  /* 0x000000ff0f00720c */ /* 0x000fe20003f46270 */
[C---:B------:R-:W-:Y:S01]  /*3f80*/  IMAD R49, R11.reuse, R7, R8 ;  /* 0x000000070b317224 */ /* 0x040fe200078e0208 */
[----:B------:R-:W-:Y:S01]  /*3f90*/  LOP3.LUT R15, R14, 0x8c, RZ, 0xfc, !PT ;  /* 0x0000008c0e0f7812 */ /* 0x000fe200078efcff */
[----:B------:R-:W-:Y:S01]  /*3fa0*/  VIADD R9, R12, 0x8e ;  /* 0x0000008e0c097836 */ /* 0x000fe20000000000 */
[----:B------:R0:W-:Y:S01]  /*3fb0*/  STL [R1+0x38c], R0 ;  /* 0x00038c0001007387 */ /* 0x0001e20000100800 */
[--C-:B------:R-:W-:Y:S01]  /*3fc0*/  @!P6 IMAD.IADD R4, R4, 0x1, -R11.reuse ;  /* 0x000000010404e824 */ /* 0x100fe200078e0a0b */
[----:B------:R-:W-:Y:S01]  /*3fd0*/  IABS R10, R15 ;  /* 0x0000000f000a7213 */ /* 0x000fe20000000000 */
[----:B------:R-:W-:Y:S01]  /*3fe0*/  @!P4 IMAD.IADD R50, R50, 0x1, -R11 ;  /* 0x000000013232c824 */ /* 0x000fe200078e0a0b */
[----:B------:R-:W-:Y:S01]  /*3ff0*/  ISETP.GT.U32.AND P6, PT, R11, R49, PT ;  /* 0x000000310b00720c */ /* 0x000fe20003fc4070 */
[----:B------:R-:W-:Y:S01]  /*4000*/  VIADD R17, R12, 0x9e ;  /* 0x0000009e0c117836 */ /* 0x000fe20000000000 */
[----:B------:R-:W-:Y:S01]  /*4010*/  IABS R16, R9 ;  /* 0x0000000900107213 */ /* 0x000fe20000000000 */
[----:B------:R-:W-:Y:S01]  /*4020*/  IMAD.HI.U32 R7, R13, R10, RZ ;  /* 0x0000000a0d077227 */ /* 0x000fe200078e00ff */
[----:B------:R-:W-:-:S02]  /*4030*/  ISETP.GE.AND P4, PT, R9, RZ, PT ;  /* 0x000000ff0900720c */ /* 0x000fc40003f86270 */
[----:B------:R-:W-:Y:S01]  /*4040*/  LOP3.LUT R9, R14, 0x98, RZ, 0xfc, !PT ;  /* 0x000000980e097812 */ /* 0x000fe200078efcff */
[----:B0-----:R-:W-:Y:S02]  /*4050*/  IMAD.MOV.U32 R0, RZ, RZ, R4 ;  /* 0x000000ffff007224 */ /* 0x001fe400078e0004 */
[----:B------:R-:W-:Y:S01]  /*4060*/  @!P0 IMAD.IADD R6, R6, 0x1, -R11 ;  /* 0x0000000106068824 */ /* 0x000fe200078e0a0b */
[----:B------:R-:W-:Y:S01]  /*4070*/  ISETP.GE.AND P0, PT, R15, RZ, PT ;  /* 0x000000ff0f00720c */ /* 0x000fe20003f06270 */
[----:B------:R-:W-:Y:S01]  /*4080*/  @!P5 IMAD.MOV R0, RZ, RZ, -R0 ;  /* 0x000000ffff00d224 */ /* 0x000fe200078e0a00 */
[----:B------:R-:W-:Y:S01]  /*4090*/  ISETP.GT.U32.AND P5, PT, R11, R50, PT ;  /* 0x000000320b00720c */ /* 0x000fe20003fa4070 */
[----:B------:R-:W-:Y:S01]  /*40a0*/  IMAD.HI.U32 R8, R13, R16, RZ ;  /* 0x000000100d087227 */ /* 0x000fe200078e00ff */
[----:B------:R-:W-:Y:S02]  /*40b0*/  IABS R46, R9 ;  /* 0x00000009002e7213 */ /* 0x000fe40000000000 */
[----:B------:R0:W-:Y:S01]  /*40c0*/  STL [R1+0x3a4], R0 ;  /* 0x0003a40001007387 */ /* 0x0001e20000100800 */
[----:B------:R-:W-:-:S02]  /*40d0*/  IMAD.MOV R15, RZ, RZ, -R7 ;  /* 0x000000ffff0f7224 */ /* 0x000fc400078e0a07 */
[----:B------:R-:W-:Y:S02]  /*40e0*/  IMAD.MOV R8, RZ, RZ, -R8 ;  /* 0x000000ffff087224 */ /* 0x000fe400078e0a08 */
[----:B------:R-:W-:Y:S01]  /*40f0*/  IMAD R10, R11, R15, R10 ;  /* 0x0000000f0b0a7224 */ /* 0x000fe200078e020a */
[C---:B------:R-:W-:Y:S01]  /*4100*/  LOP3.LUT R15, R14.reuse, 0x94, RZ, 0xfc, !PT ;  /* 0x000000940e0f7812 */ /* 0x040fe200078efcff */
[----:B------:R-:W-:Y:S02]  /*4110*/  @!P6 IMAD.IADD R49, R49, 0x1, -R11 ;  /* 0x000000013131e824 */ /* 0x000fe400078e0a0b */
[C---:B------:R-:W-:Y:S01]  /*4120*/  IMAD R16, R11.reuse, R8, R16 ;  /* 0x000000080b107224 */ /* 0x040fe200078e0210 */
[----:B------:R-:W-:Y:S01]  /*4130*/  LOP3.LUT R8, R14, 0x96, RZ, 0xfc, !PT ;  /* 0x000000960e087812 */ /* 0x000fe200078efcff */
[----:B0-----:R-:W-:Y:S01]  /*4140*/  IMAD.MOV.U32 R0, RZ, RZ, R6 ;  /* 0x000000ffff007224 */ /* 0x001fe200078e0006 */
[----:B------:R-:W-:Y:S01]  /*4150*/  ISETP.GT.U32.AND P6, PT, R11, R49, PT ;  /* 0x000000310b00720c */ /* 0x000fe20003fc4070 */
[----:B------:R-:W-:Y:S01]  /*4160*/  IMAD.HI.U32 R7, R13, R48, RZ ;  /* 0x000000300d077227 */ /* 0x000fe200078e00ff */
[----:B------:R-:W-:-:S02]  /*4170*/  IABS R6, R15 ;  /* 0x0000000f00067213 */ /* 0x000fc40000000000 */
[----:B------:R-:W-:Y:S01]  /*4180*/  IABS R18, R8 ;  /* 0x0000000800127213 */ /* 0x000fe20000000000 */
[----:B------:R-:W-:Y:S01]  /*4190*/  @!P2 IMAD.MOV R0, RZ, RZ, -R0 ;  /* 0x000000ffff00a224 */ /* 0x000fe200078e0a00 */
[C---:B------:R-:W-:Y:S01]  /*41a0*/  ISETP.GT.U32.AND P2, PT, R11.reuse, R10, PT ;  /* 0x0000000a0b00720c */ /* 0x040fe20003f44070 */
[----:B------:R-:W-:Y:S01]  /*41b0*/  @!P5 IMAD.IADD R50, R50, 0x1, -R11 ;  /* 0x000000013232d824 */ /* 0x000fe200078e0a0b */
[C---:B------:R-:W-:Y:S01]  /*41c0*/  ISETP.GT.U32.AND P5, PT, R11.reuse, R16, PT ;  /* 0x000000100b00720c */ /* 0x040fe20003fa4070 */
[----:B------:R-:W-:Y:S01]  /*41d0*/  IMAD.MOV R7, RZ, RZ, -R7 ;  /* 0x000000ffff077224 */ /* 0x000fe200078e0a07 */
[----:B------:R0:W-:Y:S01]  /*41e0*/  STL [R1+0x3ac], R0 ;  /* 0x0003ac0001007387 */ /* 0x0001e20000100800 */
[----:B------:R-:W-:Y:S02]  /*41f0*/  @!P1 IMAD.MOV R50, RZ, RZ, -R50 ;  /* 0x000000ffff329224 */ /* 0x000fe400078e0a32 */
[----:B------:R-:W-:Y:S01]  /*4200*/  IMAD R48, R11, R7, R48 ;  /* 0x000000070b307224 */ /* 0x000fe200078e0230 */
[----:B------:R-:W-:Y:S01]  /*4210*/  LOP3.LUT R7, R14, 0x92, RZ, 0xfc, !PT ;  /* 0x000000920e077812 */ /* 0x000fe200078efcff */
[----:B------:R-:W-:-:S03]  /*4220*/  @!P6 IMAD.IADD R49, R49, 0x1, -R11 ;  /* 0x000000013131e824 */ /* 0x000fc600078e0a0b */
[----:B------:R-:W-:Y:S01]  /*4230*/  IABS R4, R7 ;  /* 0x0000000700047213 */ /* 0x000fe20000000000 */
[--C-:B------:R-:W-:Y:S01]  /*4240*/  @!P2 IMAD.IADD R10, R10, 0x1, -R11.reuse ;  /* 0x000000010a0aa824 */ /* 0x100fe200078e0a0b */
[----:B------:R-:W-:Y:S01]  /*4250*/  ISETP.GT.U32.AND P6, PT, R11, R48, PT ;  /* 0x000000300b00720c */ /* 0x000fe20003fc4070 */
[----:B------:R-:W-:Y:S01]  /*4260*/  @!P5 IMAD.IADD R16, R16, 0x1, -R11 ;  /* 0x000000011010d824 */ /* 0x000fe200078e0a0b */
[----:B------:R-:W-:Y:S01]  /*4270*/  ISETP.GE.AND P2, PT, R3, RZ, PT ;  /* 0x000000ff0300720c */ /* 0x000fe20003f46270 */
[----:B------:R-:W-:Y:S01]  /*4280*/  IMAD.HI.U32 R47, R13, R4, RZ ;  /* 0x000000040d2f7227 */ /* 0x000fe200078e00ff */
[----:B------:R-:W-:-:S03]  /*4290*/  ISETP.GT.U32.AND P5, PT, R11, R10, PT ;  /* 0x0000000a0b00720c */ /* 0x000fc60003fa4070 */
[----:B------:R-:W-:Y:S02]  /*42a0*/  IMAD.MOV R47, RZ, RZ, -R47 ;  /* 0x000000ffff2f7224 */ /* 0x000fe400078e0a2f */
[----:B------:R-:W-:-:S04]  /*42b0*/  IMAD.HI.U32 R3, R13, R6, RZ ;  /* 0x000000060d037227 */ /* 0x000fc800078e00ff */
[--C-:B------:R-:W-:Y:S01]  /*42c0*/  @!P6 IMAD.IADD R48, R48, 0x1, -R11.reuse ;  /* 0x000000013030e824 */ /* 0x100fe200078e0a0b */
[C---:B------:R-:W-:Y:S01]  /*42d0*/  ISETP.GT.U32.AND P6, PT, R11.reuse, R16, PT ;  /* 0x000000100b00720c */ /* 0x040fe20003fc4070 */
[C---:B------:R-:W-:Y:S01]  /*42e0*/  IMAD R47, R11.reuse, R47, R4 ;  /* 0x0000002f0b2f7224 */ /* 0x040fe200078e0204 */
[----:B------:R-:W-:Y:S01]  /*42f0*/  LOP3.LUT R4, R14, 0x9a, RZ, 0xfc, !PT ;  /* 0x0000009a0e047812 */ /* 0x000fe200078efcff */
[----:B------:R-:W-:Y:S01]  /*4300*/  @!P5 IMAD.IADD R10, R10, 0x1, -R11 ;  /* 0x000000010a0ad824 */ /* 0x000fe200078e0a0b */
[C---:B------:R-:W-:Y:S01]  /*4310*/  ISETP.GT.U32.AND P1, PT, R11.reuse, R48, PT ;  /* 0x000000300b00720c */ /* 0x040fe20003f24070 */
[----:B------:R-:W-:Y:S01]  /*4320*/  @!P3 IMAD.MOV R49, RZ, RZ, -R49 ;  /* 0x000000ffff31b224 */ /* 0x000fe200078e0a31 */
[----:B------:R-:W-:Y:S01]  /*4330*/  ISETP.GT.U32.AND P5, PT, R11, R47, PT ;  /* 0x0000002f0b00720c */ /* 0x000fe20003fa4070 */
[----:B0-----:R-:W-:Y:S01]  /*4340*/  IMAD.MOV.U32 R0, RZ, RZ, R10 ;  /* 0x000000ffff007224 */ /* 0x001fe200078e000a */
[----:B------:R-:W-:Y:S01]  /*4350*/  ISETP.GE.AND P3, PT, R7, RZ, PT ;  /* 0x000000ff0700720c */ /* 0x000fe20003f66270 */
[----:B------:R-:W-:Y:S01]  /*4360*/  IMAD.MOV R3, RZ, RZ, -R3 ;  /* 0x000000ffff037224 */ /* 0x000fe200078e0a03 */
[----:B------:R-:W-:Y:S01]  /*4370*/  IABS R45, R4 ;  /* 0x00000004002d7213 */ /* 0x000fe20000000000 */
[----:B------:R-:W-:-:S04]  /*4380*/  IMAD.HI.U32 R7, R13, R46, RZ ;  /* 0x0000002e0d077227 */ /* 0x000fc800078e00ff */
[----:B------:R-:W-:Y:S02]  /*4390*/  @!P0 IMAD.MOV R0, RZ, RZ, -R0 ;  /* 0x000000ffff008224 */ /* 0x000fe400078e0a00 */
[C---:B------:R-:W-:Y:S02]  /*43a0*/  IMAD R6, R11.reuse, R3, R6 ;  /* 0x000000030b067224 */ /* 0x040fe400078e0206 */
[----:B------:R-:W-:Y:S01]  /*43b0*/  IMAD.MOV R7, RZ, RZ, -R7 ;  /* 0x000000ffff077224 */ /* 0x000fe200078e0a07 */
[----:B------:R0:W-:Y:S01]  /*43c0*/  STL [R1+0x3c4], R0 ;  /* 0x0003c40001007387 */ /* 0x0001e20000100800 */
[--C-:B------:R-:W-:Y:S01]  /*43d0*/  @!P6 IMAD.IADD R16, R16, 0x1, -R11.reuse ;  /* 0x000000011010e824 */ /* 0x100fe200078e0a0b */
[C---:B------:R-:W-:Y:S01]  /*43e0*/  ISETP.GT.U32.AND P6, PT, R11.reuse, R6, PT ;  /* 0x000000060b00720c */ /* 0x040fe20003fc4070 */
[----:B------:R-:W-:Y:S01]  /*43f0*/  IMAD R46, R11, R7, R46 ;  /* 0x000000070b2e7224 */ /* 0x000fe200078e022e */
[----:B------:R-:W-:Y:S01]  /*4400*/  LOP3.LUT R7, R14, 0x9c, RZ, 0xfc, !PT ;  /* 0x0000009c0e077812 */ /* 0x000fe200078efcff */
[----:B------:R-:W-:-:S02]  /*4410*/  @!P5 IMAD.IADD R47, R47, 0x1, -R11 ;  /* 0x000000012f2fd824 */ /* 0x000fc400078e0a0b */
[----:B------:R-:W-:-:S03]  /*4420*/  IMAD.HI.U32 R3, R13, R18, RZ ;  /* 0x000000120d037227 */ /* 0x000fc600078e00ff */
[C---:B------:R-:W-:Y:S01]  /*4430*/  ISETP.GT.U32.AND P0, PT, R11.reuse, R47, PT ;  /* 0x0000002f0b00720c */ /* 0x040fe20003f04070 */
[----:B0-----:R-:W-:Y:S02]  /*4440*/  IMAD.MOV.U32 R0, RZ, RZ, R16 ;  /* 0x000000ffff007224 */ /* 0x001fe400078e0010 */
[----:B------:R-:W-:Y:S02]  /*4450*/  IMAD.MOV R3, RZ, RZ, -R3 ;  /* 0x000000ffff037224 */ /* 0x000fe400078e0a03 */
[----:B------:R-:W-:Y:S01]  /*4460*/  @!P4 IMAD.MOV R0, RZ, RZ, -R0 ;  /* 0x000000ffff00c224 */ /* 0x000fe200078e0a00 */
[----:B------:R-:W-:Y:S01]  /*4470*/  ISETP.GT.U32.AND P4, PT, R11, R46, PT ;  /* 0x0000002e0b00720c */ /* 0x000fe20003f84070 */
[--C-:B------:R-:W-:Y:S01]  /*4480*/  @!P1 IMAD.IADD R48, R48, 0x1, -R11.reuse ;  /* 0x0000000130309824 */ /* 0x100fe200078e0a0b */
[----:B------:R-:W-:Y:S01]  /*4490*/  ISETP.GE.AND P1, PT, R15, RZ, PT ;  /* 0x000000ff0f00720c */ /* 0x000fe20003f26270 */
[C---:B------:R-:W-:Y:S01]  /*44a0*/  IMAD R3, R11.reuse, R3, R18 ;  /* 0x000000030b037224 */ /* 0x040fe200078e0212 */
[----:B------:R-:W-:Y:S01]  /*44b0*/  IABS R15, R7 ;  /* 0x00000007000f7213 */ /* 0x000fe20000000000 */
[--C-:B------:R-:W-:Y:S01]  /*44c0*/  @!P6 IMAD.IADD R6, R6, 0x1, -R11.reuse ;  /* 0x000000010606e824 */ /* 0x100fe200078e0a0b */
[----:B------:R0:W-:Y:S01]  /*44d0*/  STL [R1+0x3cc], R0 ;  /* 0x0003cc0001007387 */ /* 0x0001e20000100800 */
[----:B------:R-:W-:Y:S01]  /*44e0*/  @!P2 IMAD.MOV R48, RZ, RZ, -R48 ;  /* 0x000000ffff30a224 */ /* 0x000fe200078e0a30 */
[----:B------:R-:W-:Y:S01]  /*44f0*/  ISETP.GT.U32.AND P5, PT, R11, R3, PT ;  /* 0x000000030b00720c */ /* 0x000fe20003fa4070 */
[----:B------:R-:W-:Y:S01]  /*4500*/  @!P0 IMAD.IADD R47, R47, 0x1, -R11 ;  /* 0x000000012f2f8824 */ /* 0x000fe200078e0a0b */
[----:B------:R-:W-:Y:S01]  /*4510*/  ISETP.GT.U32.AND P6, PT, R11, R6, PT ;  /* 0x000000060b00720c */ /* 0x000fe20003fc4070 */
[----:B------:R-:W-:Y:S01]  /*4520*/  IMAD.HI.U32 R10, R13, R45, RZ ;  /* 0x0000002d0d0a7227 */ /* 0x000fe200078e00ff */
[----:B------:R-:W-:-:S02]  /*4530*/  ISETP.GE.AND P2, PT, R8, RZ, PT ;  /* 0x000000ff0800720c */ /* 0x000fc40003f46270 */
[----:B------:R-:W-:Y:S01]  /*4540*/  ISETP.GE.AND P0, PT, R9, RZ, PT ;  /* 0x000000ff0900720c */ /* 0x000fe20003f06270 */
[----:B------:R-:W-:Y:S01]  /*4550*/  @!P4 IMAD.IADD R46, R46, 0x1, -R11 ;  /* 0x000000012e2ec824 */ /* 0x000fe200078e0a0b */
[----:B------:R-:W-:Y:S01]  /*4560*/  ISETP.GE.AND P4, PT, R4, RZ, PT ;  /* 0x000000ff0400720c */ /* 0x000fe20003f86270 */
[----:B------:R-:W-:Y:S01]  /*4570*/  IMAD.MOV.U32 R8, RZ, RZ, R15 ;  /* 0x000000ffff087224 */ /* 0x000fe200078e000f */
[----:B------:R-:W-:Y:S01]  /*4580*/  LOP3.LUT R18, R14, 0xa6, RZ, 0xfc, !PT ;  /* 0x000000a60e127812 */ /* 0x000fe200078efcff */
[----:B------:R-:W-:Y:S01]  /*4590*/  @!P3 IMAD.MOV R47, RZ, RZ, -R47 ;  /* 0x000000ffff2fb224 */ /* 0x000fe200078e0a2f */
[----:B------:R-:W-:Y:S01]  /*45a0*/  ISETP.GT.U32.AND P3, PT, R11, R46, PT ;  /* 0x0000002e0b00720c */ /* 0x000fe20003f64070 */
[----:B------:R-:W-:Y:S02]  /*45b0*/  IMAD.MOV R10, RZ, RZ, -R10 ;  /* 0x000000ffff0a7224 */ /* 0x000fe400078e0a0a */
[----:B------:R-:W-:-:S04]  /*45c0*/  IMAD.HI.U32 R9, R13, R8, RZ ;  /* 0x000000080d097227 */ /* 0x000fc800078e00ff */
[----:B------:R-:W-:Y:S01]  /*45d0*/  IMAD R45, R11, R10, R45 ;  /* 0x0000000a0b2d7224 */ /* 0x000fe200078e022d */
[----:B------:R-:W-:Y:S01]  /*45e0*/  LOP3.LUT R10, R14, 0xa8, RZ, 0xfc, !PT ;  /* 0x000000a80e0a7812 */ /* 0x000fe200078efcff */
[----:B------:R-:W-:Y:S02]  /*45f0*/  IMAD.MOV R9, RZ, RZ, -R9 ;  /* 0x000000ffff097224 */ /* 0x000fe400078e0a09 */
[--C-:B------:R-:W-:Y:S01]  /*4600*/  @!P5 IMAD.IADD R3, R3, 0x1, -R11.reuse ;  /* 0x000000010303d824 */ /* 0x100fe200078e0a0b */
[----:B------:R-:W-:Y:S01]  /*4610*/  IABS R42, R10 ;  /* 0x0000000a002a7213 */ /* 0x000fe20000000000 */
[--C-:B------:R-:W-:Y:S01]  /*4620*/  @!P6 IMAD.IADD R6, R6, 0x1, -R11.reuse ;  /* 0x000000010606e824 */ /* 0x100fe200078e0a0b */
[C---:B------:R-:W-:Y:S01]  /*4630*/  ISETP.GT.U32.AND P6, PT, R11.reuse, R45, PT ;  /* 0x0000002d0b00720c */ /* 0x040fe20003fc4070 */
[C---:B------:R-:W-:Y:S01]  /*4640*/  IMAD R4, R11.reuse, R9, R8 ;  /* 0x000000090b047224 */ /* 0x040fe200078e0208 */
[C---:B------:R-:W-:Y:S01]  /*4650*/  ISETP.GT.U32.AND P5, PT, R11.reuse, R3, PT ;  /* 0x000000030b00720c */ /* 0x040fe20003fa4070 */
[----:B------:R-:W-:Y:S01]  /*4660*/  @!P3 IMAD.IADD R46, R46, 0x1, -R11 ;  /* 0x000000012e2eb824 */ /* 0x000fe200078e0a0b */
[----:B------:R-:W-:Y:S01]  /*4670*/  LOP3.LUT R9, R14, 0xaa, RZ, 0xfc, !PT ;  /* 0x000000aa0e097812 */ /* 0x000fe200078efcff */
[----:B0-----:R-:W-:Y:S01]  /*4680*/  IMAD.MOV.U32 R0, RZ, RZ, R6 ;  /* 0x000000ffff007224 */ /* 0x001fe200078e0006 */
[----:B------:R-:W-:Y:S01]  /*4690*/  ISETP.GT.U32.AND P3, PT, R11, R4, PT ;  /* 0x000000040b00720c */ /* 0x000fe20003f64070 */
[----:B------:R-:W-:Y:S01]  /*46a0*/  @!P0 IMAD.MOV R46, RZ, RZ, -R46 ;  /* 0x000000ffff2e8224 */ /* 0x000fe200078e0a2e */
[----:B------:R-:W-:Y:S01]  /*46b0*/  ISETP.GE.AND P0, PT, R43, RZ, PT ;  /* 0x000000ff2b00720c */ /* 0x000fe20003f06270 */
[----:B------:R-:W-:Y:S01]  /*46c0*/  @!P1 IMAD.MOV R0, RZ, RZ, -R0 ;  /* 0x000000ffff009224 */ /* 0x000fe200078e0a00 */
[----:B------:R-:W-:-:S02]  /*46d0*/  ISETP.GE.AND P1, PT, R17, RZ, PT ;  /* 0x000000ff1100720c */ /* 0x000fc40003f26270 */
[----:B------:R-:W-:Y:S01]  /*46e0*/  IABS R17, R17 ;  /* 0x0000001100117213 */ /* 0x000fe20000000000 */
[--C-:B------:R-:W-:Y:S01]  /*46f0*/  @!P6 IMAD.IADD R45, R45, 0x1, -R11.reuse ;  /* 0x000000012d2de824 */ /* 0x100fe200078e0a0b */
[----:B------:R0:W-:Y:S01]  /*4700*/  STL [R1+0x3e4], R0 ;  /* 0x0003e40001007387 */ /* 0x0001e20000100800 */
[--C-:B------:R-:W-:Y:S01]  /*4710*/  @!P5 IMAD.IADD R3, R3, 0x1, -R11.reuse ;  /* 0x000000010303d824 */ /* 0x100fe200078e0a0b */
[----:B------:R-:W-:Y:S02]  /*4720*/  IABS R43, R43 ;  /* 0x0000002b002b7213 */ /* 0x000fe40000000000 */
[----:B------:R-:W-:Y:S01]  /*4730*/  ISETP.GT.U32.AND P6, PT, R11, R45, PT ;  /* 0x0000002d0b00720c */ /* 0x000fe20003fc4070 */
[----:B------:R-:W-:Y:S01]  /*4740*/  @!P3 IMAD.IADD R4, R4, 0x1, -R11 ;  /* 0x000000010404b824 */ /* 0x000fe200078e0a0b */
[----:B------:R-:W-:Y:S01]  /*4750*/  ISETP.GE.AND P5, PT, R7, RZ, PT ;  /* 0x000000ff0700720c */ /* 0x000fe20003fa6270 */
[----:B------:R-:W-:Y:S01]  /*4760*/  IMAD.HI.U32 R6, R13, R43, RZ ;  /* 0x0000002b0d067227 */ /* 0x000fe200078e00ff */
[----:B------:R-:W-:-:S02]  /*4770*/  LOP3.LUT R7, R14, 0xa4, RZ, 0xfc, !PT ;  /* 0x000000a40e077812 */ /* 0x000fc400078efcff */
[----:B------:R-:W-:Y:S01]  /*4780*/  ISETP.GT.U32.AND P3, PT, R11, R4, PT ;  /* 0x000000040b00720c */ /* 0x000fe20003f64070 */
[----:B0-----:R-:W-:Y:S01]  /*4790*/  IMAD.MOV.U32 R0, RZ, RZ, R3 ;  /* 0x000000ffff007224 */ /* 0x001fe200078e0003 */
[----:B------:R-:W-:Y:S01]  /*47a0*/  IABS R41, R9 ;  /* 0x0000000900297213 */ /* 0x000fe20000000000 */
[----:B------:R-:W-:-:S04]  /*47b0*/  IMAD.HI.U32 R3, R13, R17, RZ ;  /* 0x000000110d037227 */ /* 0x000fc800078e00ff */
[----:B------:R-:W-:Y:S01]  /*47c0*/  @!P2 IMAD.MOV R0, RZ, RZ, -R0 ;  /* 0x000000ffff00a224 */ /* 0x000fe200078e0a00 */
[----:B------:R-:W-:Y:S01]  /*47d0*/  ISETP.GE.AND P2, PT, R44, RZ, PT ;  /* 0x000000ff2c00720c */ /* 0x000fe20003f46270 */
[----:B------:R-:W-:Y:S01]  /*47e0*/  IMAD.MOV R3, RZ, RZ, -R3 ;  /* 0x000000ffff037224 */ /* 0x000fe200078e0a03 */
[----:B------:R-:W-:Y:S01]  /*47f0*/  IABS R44, R44 ;  /* 0x0000002c002c7213 */ /* 0x000fe20000000000 */
[----:B------:R-:W-:Y:S01]  /*4800*/  @!P6 IMAD.IADD R45, R45, 0x1, -R11 ;  /* 0x000000012d2de824 */ /* 0x000fe200078e0a0b */
[----:B------:R0:W-:Y:S01]  /*4810*/  STL [R1+0x3f0], R0 ;  /* 0x0003f00001007387 */ /* 0x0001e20000100800 */
[----:B------:R-:W-:Y:S01]  /*4820*/  IMAD R17, R11, R3, R17 ;  /* 0x000000030b117224 */ /* 0x000fe200078e0211 */
[----:B------:R-:W-:Y:S01]  /*4830*/  ISETP.GE.AND P6, PT, R7, RZ, PT ;  /* 0x000000ff0700720c */ /* 0x000fe20003fc6270 */
[----:B------:R-:W-:Y:S01]  /*4840*/  IMAD.HI.U32 R8, R13, R44, RZ ;  /* 0x0000002c0d087227 */ /* 0x000fe200078e00ff */
[----:B------:R-:W-:-:S03]  /*4850*/  IABS R7, R7 ;  /* 0x0000000700077213 */ /* 0x000fc60000000000 */
[----:B------:R-:W-:Y:S01]  /*4860*/  @!P4 IMAD.MOV R45, RZ, RZ, -R45 ;  /* 0x000000ffff2dc224 */ /* 0x000fe200078e0a2d */
[C---:B------:R-:W-:Y:S01]  /*4870*/  ISETP.GT.U32.AND P4, PT, R11.reuse, R17, PT ;  /* 0x000000110b00720c */ /* 0x040fe20003f84070 */
[----:B------:R-:W-:Y:S02]  /*4880*/  IMAD.MOV R8, RZ, RZ, -R8 ;  /* 0x000000ffff087224 */ /* 0x000fe400078e0a08 */
[----:B------:R-:W-:Y:S02]  /*4890*/  IMAD.MOV R6, RZ, RZ, -R6 ;  /* 0x000000ffff067224 */ /* 0x000fe400078e0a06 */
[----:B------:R-:W-:Y:S02]  /*48a0*/  @!P3 IMAD.IADD R4, R4, 0x1, -R11 ;  /* 0x000000010404b824 */ /* 0x000fe400078e0a0b */
[C---:B------:R-:W-:Y:S02]  /*48b0*/  IMAD R44, R11.reuse, R8, R44 ;  /* 0x000000080b2c7224 */ /* 0x040fe400078e022c */
[----:B------:R-:W-:-:S02]  /*48c0*/  IMAD R43, R11, R6, R43 ;  /* 0x000000060b2b7224 */ /* 0x000fc400078e022b */
[----:B0-----:R-:W-:Y:S01]  /*48d0*/  IMAD.MOV.U32 R0, RZ, RZ, R4 ;  /* 0x000000ffff007224 */ /* 0x001fe200078e0004 */
[----:B------:R-:W-:Y:S01]  /*48e0*/  ISETP.GT.U32.AND P3, PT, R11, R44, PT ;  /* 0x0000002c0b00720c */ /* 0x000fe20003f64070 */
[----:B------:R-:W-:Y:S01]  /*48f0*/  @!P4 IMAD.IADD R17, R17, 0x1, -R11 ;  /* 0x000000011111c824 */ /* 0x000fe200078e0a0b */
[----:B------:R-:W-:Y:S01]  /*4900*/  LOP3.LUT R4, R14, 0xac, RZ, 0xfc, !PT ;  /* 0x000000ac0e047812 */ /* 0x000fe200078efcff */
[----:B------:R-:W-:Y:S01]  /*4910*/  @!P5 IMAD.MOV R0, RZ, RZ, -R0 ;  /* 0x000000ffff00d224 */ /* 0x000fe200078e0a00 */
[----:B------:R-:W-:Y:S01]  /*4920*/  ISETP.GT.U32.AND P5, PT, R11, R43, PT ;  /* 0x0000002b0b00720c */ /* 0x000fe20003fa4070 */
[----:B------:R-:W-:Y:S01]  /*4930*/  IMAD.HI.U32 R3, R13, R7, RZ ;  /* 0x000000070d037227 */ /* 0x000fe200078e00ff */
[----:B------:R-:W-:Y:S02]  /*4940*/  ISETP.GT.U32.AND P4, PT, R11, R17, PT ;  /* 0x000000110b00720c */ /* 0x000fe40003f84070 */
[----:B------:R0:W-:Y:S01]  /*4950*/  STL [R1+0x3ec], R0 ;  /* 0x0003ec0001007387 */ /* 0x0001e20000100800 */
[----:B------:R-:W-:Y:S01]  /*4960*/  IMAD.MOV R3, RZ, RZ, -R3 ;  /* 0x000000ffff037224 */ /* 0x000fe200078e0a03 */
[----:B------:R-:W-:Y:S01]  /*4970*/  IABS R6, R4 ;  /* 0x0000000400067213 */ /* 0x000fe20000000000 */
[----:B------:R-:W-:-:S04]  /*4980*/  IMAD.HI.U32 R8, R13, R42, RZ ;  /* 0x0000002a0d087227 */ /* 0x000fc800078e00ff */
[----:B------:R-:W-:Y:S01]  /*4990*/  IMAD R7, R11, R3, R7 ;  /* 0x000000030b077224 */ /* 0x000fe200078e0207 */
[----:B------:R-:W-:Y:S01]  /*49a0*/  IABS R3, R18 ;  /* 0x0000001200037213 */ /* 0x000fe20000000000 */
[--C-:B------:R-:W-:Y:S02]  /*49b0*/  @!P3 IMAD.IADD R44, R44, 0x1, -R11.reuse ;  /* 0x000000012c2cb824 */ /* 0x100fe400078e0a0b */
[--C-:B------:R-:W-:Y:S02]  /*49c0*/  @!P5 IMAD.IADD R43, R43, 0x1, -R11.reuse ;  /* 0x000000012b2bd824 */ /* 0x100fe400078e0a0b */
[----:B------:R-:W-:Y:S01]  /*49d0*/  IMAD.HI.U32 R15, R13, R3, RZ ;  /* 0x000000030d0f7227 */ /* 0x000fe200078e00ff */
[C---:B------:R-:W-:Y:S02]  /*49e0*/  ISETP.GT.U32.AND P3, PT, R11.reuse, R44, PT ;  /* 0x0000002c0b00720c */ /* 0x040fe40003f64070 */
[----:B------:R-:W-:Y:S01]  /*49f0*/  ISETP.GT.U32.AND P5, PT, R11, R43, PT ;  /* 0x0000002b0b00720c */ /* 0x000fe20003fa4070 */
[----:B------:R-:W-:Y:S01]  /*4a00*/  @!P4 IMAD.IADD R17, R17, 0x1, -R11 ;  /* 0x000000011111c824 */ /* 0x000fe200078e0a0b */
[----:B------:R-:W-:Y:S01]  /*4a10*/  ISETP.GT.U32.AND P4, PT, R11, R7, PT ;  /* 0x000000070b00720c */ /* 0x000fe20003f84070 */
[----:B------:R-:W-:-:S02]  /*4a20*/  IMAD.MOV R15, RZ, RZ, -R15 ;  /* 0x000000ffff0f7224 */ /* 0x000fc400078e0a0f */
[----:B------:R-:W-:Y:S02]  /*4a30*/  IMAD.MOV R8, RZ, RZ, -R8 ;  /* 0x000000ffff087224 */ /* 0x000fe400078e0a08 */
[C---:B------:R-:W-:Y:S02]  /*4a40*/  IMAD R3, R11.reuse, R15, R3 ;  /* 0x0000000f0b037224 */ /* 0x040fe400078e0203 */
[C---:B------:R-:W-:Y:S02]  /*4a50*/  IMAD R42, R11.reuse, R8, R42 ;  /* 0x000000080b2a7224 */ /* 0x040fe400078e022a */
[--C-:B------:R-:W-:Y:S01]  /*4a60*/  @!P3 IMAD.IADD R44, R44, 0x1, -R11.reuse ;  /* 0x000000012c2cb824 */ /* 0x100fe200078e0a0b */
[----:B------:R-:W-:Y:S01]  /*4a70*/  ISETP.GT.U32.AND P3, PT, R11, R3, PT ;  /* 0x000000030b00720c */ /* 0x000fe20003f64070 */
[----:B------:R-:W-:Y:S01]  /*4a80*/  @!P5 IMAD.IADD R43, R43, 0x1, -R11 ;  /* 0x000000012b2bd824 */ /* 0x000fe200078e0a0b */
[----:B------:R-:W-:Y:S01]  /*4a90*/  ISETP.GT.U32.AND P5, PT, R11, R42, PT ;  /* 0x0000002a0b00720c */ /* 0x000fe20003fa4070 */
[----:B0-----:R-:W-:-:S02]  /*4aa0*/  IMAD.MOV.U32 R0, RZ, RZ, R17 ;  /* 0x000000ffff007224 */ /* 0x001fc400078e0011 */
[--C-:B------:R-:W-:Y:S01]  /*4ab0*/  @!P4 IMAD.IADD R7, R7, 0x1, -R11.reuse ;  /* 0x000000010707c824 */ /* 0x100fe200078e0a0b */
[----:B------:R-:W-:Y:S01]  /*4ac0*/  ISETP.GE.AND P4, PT, R18, RZ, PT ;  /* 0x000000ff1200720c */ /* 0x000fe20003f86270 */
[----:B------:R-:W-:Y:S02]  /*4ad0*/  VIADD R8, R12, 0xae ;  /* 0x000000ae0c087836 */ /* 0x000fe40000000000 */
[----:B------:R-:W-:Y:S01]  /*4ae0*/  @!P1 IMAD.MOV R0, RZ, RZ, -R0 ;  /* 0x000000ffff009224 */ /* 0x000fe200078e0a00 */
[----:B------:R-:W-:Y:S01]  /*4af0*/  ISETP.GT.U32.AND P1, PT, R11, R7, PT ;  /* 0x000000070b00720c */ /* 0x000fe20003f24070 */
[----:B------:R-:W-:Y:S01]  /*4b00*/  IMAD.HI.U32 R15, R13, R6, RZ ;  /* 0x000000060d0f7227 */ /* 0x000fe200078e00ff */
[----:B------:R-:W-:Y:S02]  /*4b10*/  IABS R17, R8 ;  /* 0x0000000800117213 */ /* 0x000fe40000000000 */
[----:B------:R0:W-:Y:S01]  /*4b20*/  STL [R1+0x404], R0 ;  /* 0x0004040001007387 */ /* 0x0001e20000100800 */
[--C-:B------:R-:W-:Y:S01]  /*4b30*/  @!P3 IMAD.IADD R3, R3, 0x1, -R11.reuse ;  /* 0x000000010303b824 */ /* 0x100fe200078e0a0b */
[----:B------:R-:W-:Y:S01]  /*4b40*/  ISETP.GE.AND P3, PT, R10, RZ, PT ;  /* 0x000000ff0a00720c */ /* 0x000fe20003f66270 */
[----:B------:R-:W-:-:S02]  /*4b50*/  @!P5 IMAD.IADD R42, R42, 0x1, -R11 ;  /* 0x000000012a2ad824 */ /* 0x000fc400078e0a0b */
[----:B------:R-:W-:Y:S02]  /*4b60*/  IMAD.MOV R15, RZ, RZ, -R15 ;  /* 0x000000ffff0f7224 */ /* 0x000fe400078e0a0f */
[----:B------:R-:W-:Y:S01]  /*4b70*/  IMAD.HI.U32 R16, R13, R41, RZ ;  /* 0x000000290d107227 */ /* 0x000fe200078e00ff */
[----:B------:R-:W-:-:S03]  /*4b80*/  ISETP.GT.U32.AND P5, PT, R11, R42, PT ;  /* 0x0000002a0b00720c */ /* 0x000fc60003fa4070 */
[----:B------:R-:W-:Y:S02]  /*4b90*/  IMAD.MOV.U32 R10, RZ, RZ, R17 ;  /* 0x000000ffff0a7224 */ /* 0x000fe400078e0011 */
[----:B------:R-:W-:Y:S02]  /*4ba0*/  IMAD R6, R11, R15, R6 ;  /* 0x0000000f0b067224 */ /* 0x000fe400078e0206 */
[----:B------:R-:W-:Y:S02]  /*4bb0*/  IMAD.MOV R16, RZ, RZ, -R16 ;  /* 0x000000ffff107224 */ /* 0x000fe400078e0a10 */
[----:B------:R-:W-:-:S04]  /*4bc0*/  IMAD.HI.U32 R15, R13, R10, RZ ;  /* 0x0000000a0d0f7227 */ /* 0x000fc800078e00ff */
[----:B------:R-:W-:Y:S02]  /*4bd0*/  @!P1 IMAD.IADD R7, R7, 0x1, -R11 ;  /* 0x0000000107079824 */ /* 0x000fe400078e0a0b */
[C---:B------:R-:W-:Y:S02]  /*4be0*/  IMAD R41, R11.reuse, R16, R41 ;  /* 0x000000100b297224 */ /* 0x040fe400078e0229 */
[----:B------:R-:W-:Y:S02]  /*4bf0*/  IMAD.MOV R15, RZ, RZ, -R15 ;  /* 0x000000ffff0f7224 */ /* 0x000fe400078e0a0f */
[----:B------:R-:W-:Y:S01]  /*4c00*/  @!P2 IMAD.MOV R44, RZ, RZ, -R44 ;  /* 0x000000ffff2ca224 */ /* 0x000fe200078e0a2c */
[C---:B------:R-:W-:Y:S01]  /*4c10*/  ISETP.GT.U32.AND P2, PT, R11.reuse, R3, PT ;  /* 0x000000030b00720c */ /* 0x040fe20003f44070 */
[----:B0-----:R-:W-:Y:S01]  /*4c20*/  IMAD.MOV.U32 R0, RZ, RZ, R7 ;  /* 0x000000ffff007224 */ /* 0x001fe200078e0007 */
[C---:B------:R-:W-:Y:S01]  /*4c30*/  ISETP.GT.U32.AND P1, PT, R11.reuse, R41, PT ;  /* 0x000000290b00720c */ /* 0x040fe20003f24070 */
[C---:B------:R-:W-:Y:S01]  /*4c40*/  IMAD R7, R11.reuse, R15, R10 ;  /* 0x0000000f0b077224 */ /* 0x040fe200078e020a */
[----:B------:R-:W-:Y:S01]  /*4c50*/  LOP3.LUT R10, R14, 0xb0, RZ, 0xfc, !PT ;  /* 0x000000b00e0a7812 */ /* 0x000fe200078efcff */
[----:B------:R-:W-:Y:S01]  /*4c60*/  @!P6 IMAD.MOV R0, RZ, RZ, -R0 ;  /* 0x000000ffff00e224 */ /* 0x000fe200078e0a00 */
[C---:B------:R-:W-:Y:S01]  /*4c70*/  ISETP.GT.U32.AND P6, PT, R11.reuse, R6, PT ;  /* 0x000000060b00720c */ /* 0x040fe20003fc4070 */
[----:B------:R-:W-:Y:S01]  /*4c80*/  @!P5 IMAD.IADD R42, R42, 0x1, -R11 ;  /* 0x000000012a2ad824 */ /* 0x000fe200078e0a0b */
[----:B------:R-:W-:Y:S01]  /*4c90*/  ISETP.GT.U32.AND P5, PT, R11, R7, PT ;  /* 0x000000070b00720c */ /* 0x000fe20003fa4070 */
[----:B------:R-:W-:Y:S01]  /*4ca0*/  @!P0 IMAD.MOV R43, RZ, RZ, -R43 ;  /* 0x000000ffff2b8224 */ /* 0x000fe200078e0a2b */
[----:B------:R-:W-:Y:S01]  /*4cb0*/  IABS R40, R10 ;  /* 0x0000000a00287213 */ /* 0x000fe20000000000 */
[----:B------:R0:W-:Y:S01]  /*4cc0*/  STL [R1+0x40c], R0 ;  /* 0x00040c0001007387 */ /* 0x0001e20000100800 */
[----:B------:R-:W-:Y:S01]  /*4cd0*/  ISETP.GE.AND P0, PT, R9, RZ, PT ;  /* 0x000000ff0900720c */ /* 0x000fe20003f06270 */
[--C-:B------:R-:W-:Y:S01]  /*4ce0*/  @!P2 IMAD.IADD R3, R3, 0x1, -R11.reuse ;  /* 0x000000010303a824 */ /* 0x100fe200078e0a0b */
[----:B------:R-:W-:Y:S01]  /*4cf0*/  ISETP.GE.AND P2, PT, R4, RZ, PT ;  /* 0x000000ff0400720c */ /* 0x000fe20003f46270 */
[----:B------:R-:W-:Y:S01]  /*4d00*/  @!P1 IMAD.IADD R41, R41, 0x1, -R11 ;  /* 0x0000000129299824 */ /* 0x000fe200078e0a0b */
[----:B------:R-:W-:Y:S01]  /*4d10*/  LOP3.LUT R4, R14, 0xb2, RZ, 0xfc, !PT ;  /* 0x000000b20e047812 */ /* 0x000fe200078efcff */
[----:B------:R-:W-:Y:S01]  /*4d20*/  IMAD.HI.U32 R9, R13, R40, RZ ;  /* 0x000000280d097227 */ /* 0x000fe200078e00ff */
[----:B------:R-:W-:-:S02]  /*4d30*/  ISETP.GE.AND P1, PT, R8, RZ, PT ;  /* 0x000000ff0800720c */ /* 0x000fc40003f26270 */
[----:B------:R-:W-:Y:S01]  /*4d40*/  IABS R39, R4 ;  /* 0x0000000400277213 */ /* 0x000fe20000000000 */
[----:B------:R-:W-:Y:S01]  /*4d50*/  @!P6 IMAD.IADD R6, R6, 0x1, -R11 ;  /* 0x000000010606e824 */ /* 0x000fe200078e0a0b */
[----:B------:R-:W-:Y:S01]  /*4d60*/  ISETP.GT.U32.AND P6, PT, R11, R41, PT ;  /* 0x000000290b00720c */ /* 0x000fe20003fc4070 */
[----:B0-----:R-:W-:Y:S01]  /*4d70*/  IMAD.MOV.U32 R0, RZ, RZ, R3 ;  /* 0x000000ffff007224 */ /* 0x001fe200078e0003 */
[C---:B------:R-:W-:Y:S01]  /*4d80*/  LOP3.LUT R8, R14.reuse, 0xb4, RZ, 0xfc, !PT ;  /* 0x000000b40e087812 */ /* 0x040fe200078efcff */
[----:B------:R-:W-:Y:S01]  /*4d90*/  @!P5 IMAD.IADD R7, R7, 0x1, -R11 ;  /* 0x000000010707d824 */ /* 0x000fe200078e0a0b */
[C---:B------:R-:W-:Y:S01]  /*4da0*/  ISETP.GT.U32.AND P5, PT, R11.reuse, R6, PT ;  /* 0x000000060b00720c */ /* 0x040fe20003fa4070 */
[----:B------:R-:W-:Y:S02]  /*4db0*/  @!P4 IMAD.MOV R0, RZ, RZ, -R0 ;  /* 0x000000ffff00c224 */ /* 0x000fe400078e0a00 */
[----:B------:R-:W-:Y:S01]  /*4dc0*/  IMAD.MOV R3, RZ, RZ, -R9 ;  /* 0x000000ffff037224 */ /* 0x000fe200078e0a09 */
[----:B------:R-:W-:Y:S01]  /*4dd0*/  ISETP.GT.U32.AND P4, PT, R11, R7, PT ;  /* 0x000000070b00720c */ /* 0x000fe20003f84070 */
[----:B------:R-:W-:Y:S01]  /*4de0*/  IMAD.HI.U32 R15, R13, R39, RZ ;  /* 0x000000270d0f7227 */ /* 0x000fe200078e00ff */
[----:B------:R-:W-:Y:S01]  /*4df0*/  LOP3.LUT R9, R14, 0xb6, RZ, 0xfc, !PT ;  /* 0x000000b60e097812 */ /* 0x000fe200078efcff */
[----:B------:R0:W-:Y:S02]  /*4e00*/  STL [R1+0x424], R0 ;  /* 0x0004240001007387 */ /* 0x0001e40000100800 */
[----:B------:R-:W-:Y:S01]  /*4e10*/  IMAD R40, R11, R3, R40 ;  /* 0x000000030b287224 */ /* 0x000fe200078e0228 */
[----:B------:R-:W-:Y:S01]  /*4e20*/  IABS R3, R8 ;  /* 0x0000000800037213 */ /* 0x000fe20000000000 */
[----:B------:R-:W-:Y:S01]  /*4e30*/  IMAD.MOV R15, RZ, RZ, -R15 ;  /* 0x000000ffff0f7224 */ /* 0x000fe200078e0a0f */
[----:B------:R-:W-:Y:S01]  /*4e40*/  IABS R18, R9 ;  /* 0x0000000900127213 */ /* 0x000fe20000000000 */
[----:B------:R-:W-:Y:S01]  /*4e50*/  @!P6 IMAD.IADD R41, R41, 0x1, -R11 ;  /* 0x000000012929e824 */ /* 0x000fe200078e0a0b */
[C---:B------:R-:W-:Y:S01]  /*4e60*/  ISETP.GT.U32.AND P6, PT, R11.reuse, R40, PT ;  /* 0x000000280b00720c */ /* 0x040fe20003fc4070 */
[----:B------:R-:W-:-:S02]  /*4e70*/  IMAD R39, R11, R15, R39 ;  /* 0x0000000f0b277224 */ /* 0x000fc400078e0227 */
[----:B------:R-:W-:Y:S02]  /*4e80*/  @!P4 IMAD.IADD R7, R7, 0x1, -R11 ;  /* 0x000000010707c824 */ /* 0x000fe400078e0a0b */
[----:B------:R-:W-:Y:S01]  /*4e90*/  IMAD.HI.U32 R16, R13, R3, RZ ;  /* 0x000000030d107227 */ /* 0x000fe200078e00ff */
[----:B------:R-:W-:-:S03]  /*4ea0*/  ISETP.GT.U32.AND P4, PT, R11, R39, PT ;  /* 0x000000270b00720c */ /* 0x000fc60003f84070 */
[----:B------:R-:W-:Y:S01]  /*4eb0*/  @!P5 IMAD.IADD R6, R6, 0x1, -R11 ;  /* 0x000000010606d824 */ /* 0x000fe200078e0a0b */
[----:B------:R-:W-:Y:S01]  /*4ec0*/  ISETP.GE.AND P5, PT, R10, RZ, PT ;  /* 0x000000ff0a00720c */ /* 0x000fe20003fa6270 */
[----:B------:R-:W-:Y:S01]  /*4ed0*/  IMAD.MOV R16, RZ, RZ, -R16 ;  /* 0x000000ffff107224 */ /* 0x000fe200078e0a10 */
[----:B------:R-:W-:Y:S01]  /*4ee0*/  LOP3.LUT R10, R14, 0xb8, RZ, 0xfc, !PT ;  /* 0x000000b80e0a7812 */ /* 0x000fe200078efcff */
[----:B------:R-:W-:-:S03]  /*4ef0*/  IMAD.HI.U32 R15, R13, R18, RZ ;  /* 0x000000120d0f7227 */ /* 0x000fc600078e00ff */
[----:B------:R-:W-:Y:S01]  /*4f00*/  IABS R38, R10 ;  /* 0x0000000a00267213 */ /* 0x000fe20000000000 */
[----:B------:R-:W-:Y:S01]  /*4f10*/  @!P6 IMAD.IADD R40, R40, 0x1, -R11 ;  /* 0x000000012828e824 */ /* 0x000fe200078e0a0b */
[----:B------:R-:W-:Y:S01]  /*4f20*/  ISETP.GE.AND P6, PT, R4, RZ, PT ;  /* 0x000000ff0400720c */ /* 0x000fe20003fc6270 */
[----:B------:R-:W-:Y:S01]  /*4f30*/  IMAD R3, R11, R16, R3 ;  /* 0x000000100b037224 */ /* 0x000fe200078e0203 */
[C---:B------:R-:W-:Y:S01]  /*4f40*/  LOP3.LUT R4, R14.reuse, 0xba, RZ, 0xfc, !PT ;  /* 0x000000ba0e047812 */ /* 0x040fe200078efcff */
[----:B------:R-:W-:Y:S01]  /*4f50*/  IMAD.MOV R15, RZ, RZ, -R15 ;  /* 0x000000ffff0f7224 */ /* 0x000fe200078e0a0f */
[----:B------:R-:W-:Y:S01]  /*4f60*/  LOP3.LUT R16, R14, 0xc0, RZ, 0xfc, !PT ;  /* 0x000000c00e107812 */ /* 0x000fe200078efcff */
[----:B------:R-:W-:Y:S01]  /*4f70*/  @!P4 IMAD.IADD R39, R39, 0x1, -R11 ;  /* 0x000000012727c824 */ /* 0x000fe200078e0a0b */
[----:B------:R-:W-:Y:S01]  /*4f80*/  IABS R37, R4 ;  /* 0x0000000400257213 */ /* 0x000fe20000000000 */
[----:B------:R-:W-:Y:S01]  /*4f90*/  @!P3 IMAD.MOV R42, RZ, RZ, -R42 ;  /* 0x000000ffff2ab224 */ /* 0x000fe200078e0a2a */
[C---:B------:R-:W-:Y:S01]  /*4fa0*/  ISETP.GT.U32.AND P3, PT, R11.reuse, R40, PT ;  /* 0x000000280b00720c */ /* 0x040fe20003f64070 */
[----:B------:R-:W-:Y:S01]  /*4fb0*/  @!P0 IMAD.MOV R41, RZ, RZ, -R41 ;  /* 0x000000ffff298224 */ /* 0x000fe200078e0a29 */
[C---:B------:R-:W-:Y:S01]  /*4fc0*/  ISETP.GT.U32.AND P0, PT, R11.reuse, R3, PT ;  /* 0x000000030b00720c */ /* 0x040fe20003f04070 */
[C---:B------:R-:W-:Y:S01]  /*4fd0*/  IMAD R18, R11.reuse, R15, R18 ;  /* 0x0000000f0b127224 */ /* 0x040fe200078e0212 */
[----:B------:R-:W-:Y:S01]  /*4fe0*/  ISETP.GT.U32.AND P4, PT, R11, R39, PT ;  /* 0x000000270b00720c */ /* 0x000fe20003f84070 */
[----:B------:R-:W-:Y:S01]  /*4ff0*/  IMAD.MOV.U32 R17, RZ, RZ, R6 ;  /* 0x000000ffff117224 */ /* 0x000fe200078e0006 */
[----:B------:R-:W-:Y:S01]  /*5000*/  IABS R36, R16 ;  /* 0x0000001000247213 */ /* 0x000fe20000000000 */
[----:B------:R-:W-:-:S04]  /*5010*/  IMAD.HI.U32 R15, R13, R38, RZ ;  /* 0x000000260d0f7227 */ /* 0x000fc800078e00ff */
[----:B------:R-:W-:Y:S01]  /*5020*/  @!P2 IMAD.MOV R17, RZ, RZ, -R17 ;  /* 0x000000ffff11a224 */ /* 0x000fe200078e0a11 */
[----:B------:R-:W-:Y:S01]  /*5030*/  ISETP.GT.U32.AND P2, PT, R11, R18, PT ;  /* 0x000000120b00720c */ /* 0x000fe20003f44070 */
[----:B------:R-:W-:-:S03]  /*5040*/  IMAD.HI.U32 R6, R13, R37, RZ ;  /* 0x000000250d067227 */ /* 0x000fc600078e00ff */
[----:B------:R-:W-:Y:S01]  /*5050*/  STL [R1+0x42c], R17 ;  /* 0x00042c1101007387 */ /* 0x000fe20000100800 */
[----:B------:R-:W-:Y:S02]  /*5060*/  IMAD.MOV R15, RZ, RZ, -R15 ;  /* 0x000000ffff0f7224 */ /* 0x000fe400078e0a0f */
[--C-:B------:R-:W-:Y:S01]  /*5070*/  @!P3 IMAD.IADD R40, R40, 0x1, -R11.reuse ;  /* 0x000000012828b824 */ /* 0x100fe200078e0a0b */
[----:B------:R-:W-:Y:S01]  /*5080*/  ISETP.GE.AND P3, PT, R9, RZ, PT ;  /* 0x000000ff0900720c */ /* 0x000fe20003f66270 */
[----:B------:R-:W-:Y:S02]  /*5090*/  IMAD.MOV R6, RZ, RZ, -R6 ;  /* 0x000000ffff067224 */ /* 0x000fe400078e0a06 */
[----:B------:R-:W-:Y:S02]  /*50a0*/  IMAD R38, R11, R15, R38 ;  /* 0x0000000f0b267224 */ /* 0x000fe400078e0226 */
[--C-:B------:R-:W-:Y:S02]  /*50b0*/  @!P0 IMAD.IADD R3, R3, 0x1, -R11.reuse ;  /* 0x0000000103038824 */ /* 0x100fe400078e0a0b */
[----:B------:R-:W-:Y:S01]  /*50c0*/  @!P4 IMAD.IADD R39, R39, 0x1, -R11 ;  /* 0x000000012727c824 */ /* 0x000fe200078e0a0b */
[----:B------:R-:W-:Y:S01]  /*50d0*/  ISETP.GE.AND P4, PT, R10, RZ, PT ;  /* 0x000000ff0a00720c */ /* 0x000fe20003f86270 */
[C---:B------:R-:W-:Y:S01]  /*50e0*/  IMAD R37, R11.reuse, R6, R37 ;  /* 0x000000060b257224 */ /* 0x040fe200078e0225 */
[C---:B------:R-:W-:Y:S01]  /*50f0*/  ISETP.GT.U32.AND P0, PT, R11.reuse, R3, PT ;  /* 0x000000030b00720c */ /* 0x040fe20003f04070 */
[----:B------:R-:W-:Y:S01]  /*5100*/  @!P5 IMAD.MOV R40, RZ, RZ, -R40 ;  /* 0x000000ffff28d224 */ /* 0x000fe200078e0a28 */
[----:B------:R-:W-:Y:S01]  /*5110*/  ISETP.GT.U32.AND P5, PT, R11, R38, PT ;  /* 0x000000260b00720c */ /* 0x000fe20003fa4070 */
[----:B------:R-:W-:-:S02]  /*5120*/  @!P2 IMAD.IADD R18, R18, 0x1, -R11 ;  /* 0x000000011212a824 */ /* 0x000fc400078e0a0b */
[----:B------:R-:W-:Y:S01]  /*5130*/  @!P6 IMAD.MOV R39, RZ, RZ, -R39 ;  /* 0x000000ffff27e224 */ /* 0x000fe200078e0a27 */
[C---:B------:R-:W-:Y:S01]  /*5140*/  ISETP.GT.U32.AND P6, PT, R11.reuse, R37, PT ;  /* 0x000000250b00720c */ /* 0x040fe20003fc4070 */
[----:B0-----:R-:W-:Y:S01]  /*5150*/  IMAD.MOV.U32 R0, RZ, RZ, R7 ;  /* 0x000000ffff007224 */ /* 0x001fe200078e0007 */
[----:B------:R-:W-:Y:S01]  /*5160*/  ISETP.GT.U32.AND P2, PT, R11, R18, PT ;  /* 0x000000120b00720c */ /* 0x000fe20003f44070 */
[----:B------:R-:W-:Y:S02]  /*5170*/  VIADD R6, R12, 0xbe ;  /* 0x000000be0c067836 */ /* 0x000fe40000000000 */
[----:B------:R-:W-:Y:S01]  /*5180*/  @!P1 IMAD.MOV R0, RZ, RZ, -R0 ;  /* 0x000000ffff009224 */ /* 0x000fe200078e0a00 */
[----:B------:R-:W-:Y:S01]  /*5190*/  ISETP.GE.AND P1, PT, R8, RZ, PT ;  /* 0x000000ff0800720c */ /* 0x000fe20003f26270 */
[--C-:B------:R-:W-:Y:S01]  /*51a0*/  @!P0 IMAD.IADD R3, R3, 0x1, -R11.reuse ;  /* 0x0000000103038824 */ /* 0x100fe200078e0a0b */
[----:B------:R-:W-:Y:S01]  /*51b0*/  LOP3.LUT R8, R14, 0xbc, RZ, 0xfc, !PT ;  /* 0x000000bc0e087812 */ /* 0x000fe200078efcff */
[--C-:B------:R-:W-:Y:S01]  /*51c0*/  @!P5 IMAD.IADD R38, R38, 0x1, -R11.reuse ;  /* 0x000000012626d824 */ /* 0x100fe200078e0a0b */
[----:B------:R-:W-:Y:S01]  /*51d0*/  IABS R7, R6 ;  /* 0x0000000600077213 */ /* 0x000fe20000000000 */
[----:B------:R0:W-:Y:S01]  /*51e0*/  STL [R1+0x444], R0 ;  /* 0x0004440001007387 */ /* 0x0001e20000100800 */
[----:B------:R-:W-:Y:S01]  /*51f0*/  IABS R9, R8 ;  /* 0x0000000800097213 */ /* 0x000fe20000000000 */
[----:B------:R-:W-:Y:S01]  /*5200*/  @!P6 IMAD.IADD R37, R37, 0x1, -R11 ;  /* 0x000000012525e824 */ /* 0x000fe200078e0a0b */
[----:B------:R-:W-:Y:S01]  /*5210*/  ISETP.GE.AND P0, PT, R4, RZ, PT ;  /* 0x000000ff0400720c */ /* 0x000fe20003f06270 */
[----:B------:R-:W-:Y:S01]  /*5220*/  IMAD.MOV.U32 R4, RZ, RZ, R7 ;  /* 0x000000ffff047224 */ /* 0x000fe200078e0007 */
[----:B------:R-:W-:Y:S01]  /*5230*/  ISETP.GT.U32.AND P5, PT, R11, R38, PT ;  /* 0x000000260b00720c */ /* 0x000fe20003fa4070 */
[----:B------:R-:W-:Y:S01]  /*5240*/  IMAD.HI.U32 R7, R13, R9, RZ ;  /* 0x000000090d077227 */ /* 0x000fe200078e00ff */
[----:B------:R-:W-:-:S03]  /*5250*/  ISETP.GT.U32.AND P6, PT, R11, R37, PT ;  /* 0x000000250b00720c */ /* 0x000fc60003fc4070 */
[----:B------:R-:W-:Y:S01]  /*5260*/  @!P2 IMAD.IADD R18, R18, 0x1, -R11 ;  /* 0x000000011212a824 */ /* 0x000fe200078e0a0b */
[----:B------:R-:W-:Y:S01]  /*5270*/  ISETP.GE.AND P2, PT, R8, RZ, PT ;  /* 0x000000ff0800720c */ /* 0x000fe20003f46270 */
[----:B------:R-:W-:-:S04]  /*5280*/  IMAD.HI.U32 R8, R13, R4, RZ ;  /* 0x000000040d087227 */ /* 0x000fc800078e00ff */
[----:B------:R-:W-:Y:S02]  /*5290*/  IMAD.MOV R7, RZ, RZ, -R7 ;  /* 0x000000ffff077224 */ /* 0x000fe400078e0a07 */
[----:B0-----:R-:W-:Y:S02]  /*52a0*/  IMAD.MOV.U32 R0, RZ, RZ, R3 ;  /* 0x000000ffff007224 */ /* 0x001fe400078e0003 */
[----:B------:R-:W-:Y:S01]  /*52b0*/  IMAD.MOV R3, RZ, RZ, -R8 ;  /* 0x000000ffff037224 */ /* 0x000fe200078e0a08 */
[C---:B------:R-:W-:Y:S01]  /*52c0*/  LOP3.LUT R8, R14.reuse, 0xc4, RZ, 0xfc, !PT ;  /* 0x000000c40e087812 */ /* 0x040fe200078efcff */
[C---:B------:R-:W-:Y:S01]  /*52d0*/  IMAD R9, R11.reuse, R7, R9 ;  /* 0x000000070b097224 */ /* 0x040fe200078e0209 */
[----:B------:R-:W-:Y:S01]  /*52e0*/  LOP3.LUT R7, R14, 0xc6, RZ, 0xfc, !PT ;  /* 0x000000c60e077812 */ /* 0x000fe200078efcff */
[C---:B------:R-:W-:Y:S01]  /*52f0*/  IMAD R4, R11.reuse, R3, R4 ;  /* 0x000000030b047224 */ /* 0x040fe200078e0204 */
[----:B------:R-:W-:Y:S01]  /*5300*/  IABS R15, R8 ;  /* 0x00000008000f7213 */ /* 0x000fe20000000000 */
[--C-:B------:R-:W-:Y:S01]  /*5310*/  @!P5 IMAD.IADD R38, R38, 0x1, -R11.reuse ;  /* 0x000000012626d824 */ /* 0x100fe200078e0a0b */
[----:B------:R-:W-:Y:S01]  /*5320*/  ISETP.GT.U32.AND P5, PT, R11, R9, PT ;  /* 0x000000090b00720c */ /* 0x000fe20003fa4070 */
[----:B------:R-:W-:Y:S01]  /*5330*/  @!P6 IMAD.IADD R37, R37, 0x1, -R11 ;  /* 0x000000012525e824 */ /* 0x000fe200078e0a0b */
[----:B------:R-:W-:Y:S01]  /*5340*/  ISETP.GT.U32.AND P6, PT, R11, R4, PT ;  /* 0x000000040b00720c */ /* 0x000fe20003fc4070 */
[----:B------:R-:W-:Y:S01]  /*5350*/  @!P1 IMAD.MOV R0, RZ, RZ, -R0 ;  /* 0x000000ffff009224 */ /* 0x000fe200078e0a00 */
[----:B------:R-:W-:Y:S01]  /*5360*/  ISETP.GE.AND P1, PT, R6, RZ, PT ;  /* 0x000000ff0600720c */ /* 0x000fe20003f26270 */
[----:B------:R-:W-:Y:S01]  /*5370*/  IMAD.HI.U32 R3, R13, R36, RZ ;  /* 0x000000240d037227 */ /* 0x000fe200078e00ff */
[----:B------:R-:W-:-:S02]  /*5380*/  LOP3.LUT R6, R14, 0xc2, RZ, 0xfc, !PT ;  /* 0x000000c20e067812 */ /* 0x000fc400078efcff */
[----:B------:R-:W-:Y:S01]  /*5390*/  IABS R10, R7 ;  /* 0x00000007000a7213 */ /* 0x000fe20000000000 */
[----:B------:R-:W-:Y:S01]  /*53a0*/  IMAD.MOV R3, RZ, RZ, -R3 ;  /* 0x000000ffff037224 */ /* 0x000fe200078e0a03 */
[----:B------:R-:W-:Y:S01]  /*53b0*/  IABS R35, R6 ;  /* 0x0000000600237213 */ /* 0x000fe20000000000 */
[----:B------:R-:W-:Y:S01]  /*53c0*/  IMAD.HI.U32 R17, R13, R15, RZ ;  /* 0x0000000f0d117227 */ /* 0x000fe200078e00ff */
[----:B------:R0:W-:Y:S03]  /*53d0*/  STL [R1+0x44c], R0 ;  /* 0x00044c0001007387 */ /* 0x0001e60000100800 */
[--C-:B------:R-:W-:Y:S02]  /*53e0*/  @!P5 IMAD.IADD R9, R9, 0x1, -R11.reuse ;  /* 0x000000010909d824 */ /* 0x100fe400078e0a0b */
[----:B------:R-:W-:Y:S02]  /*53f0*/  @!P6 IMAD.IADD R4, R4, 0x1, -R11 ;  /* 0x000000010404e824 */ /* 0x000fe400078e0a0b */
[----:B------:R-:W-:Y:S01]  /*5400*/  IMAD.HI.U32 R19, R13, R35, RZ ;  /* 0x000000230d137227 */ /* 0x000fe200078e00ff */
[----:B------:R-:W-:-:S03]  /*5410*/  ISETP.GT.U32.AND P6, PT, R11, R9, PT ;  /* 0x000000090b00720c */ /* 0x000fc60003fc4070 */
[----:B------:R-:W-:Y:S02]  /*5420*/  IMAD.MOV R19, RZ, RZ, -R19 ;  /* 0x000000ffff137224 */ /* 0x000fe400078e0a13 */
[C---:B------:R-:W-:Y:S01]  /*5430*/  IMAD R36, R11.reuse, R3, R36 ;  /* 0x000000030b247224 */ /* 0x040fe200078e0224 */
[----:B------:R-:W-:Y:S01]  /*5440*/  LOP3.LUT R3, R14, 0xc8, RZ, 0xfc, !PT ;  /* 0x000000c80e037812 */ /* 0x000fe200078efcff */
[C---:B------:R-:W-:Y:S02]  /*5450*/  IMAD R35, R11.reuse, R19, R35 ;  /* 0x000000130b237224 */ /* 0x040fe400078e0223 */
[----:B------:R-:W-:Y:S01]  /*5460*/  IMAD.MOV R17, RZ, RZ, -R17 ;  /* 0x000000ffff117224 */ /* 0x000fe200078e0a11 */
[----:B------:R-:W-:Y:S01]  /*5470*/  ISETP.GT.U32.AND P5, PT, R11, R36, PT ;  /* 0x000000240b00720c */ /* 0x000fe20003fa4070 */
[----:B0-----:R-:W-:Y:S02]  /*5480*/  IMAD.MOV.U32 R0, RZ, RZ, R18 ;  /* 0x000000ffff007224 */ /* 0x001fe400078e0012 */
[----:B------:R-:W-:Y:S01]  /*5490*/  @!P6 IMAD.IADD R9, R9, 0x1, -R11 ;  /* 0x000000010909e824 */ /* 0x000fe200078e0a0b */
[C---:B------:R-:W-:Y:S01]  /*54a0*/  ISETP.GT.U32.AND P6, PT, R11.reuse, R35, PT ;  /* 0x000000230b00720c */ /* 0x040fe20003fc4070 */
[----:B------:R-:W-:-:S02]  /*54b0*/  IMAD R15, R11, R17, R15 ;  /* 0x000000110b0f7224 */ /* 0x000fc400078e020f */
[----:B------:R-:W-:-:S04]  /*54c0*/  IMAD.HI.U32 R17, R13, R10, RZ ;  /* 0x0000000a0d117227 */ /* 0x000fc800078e00ff */
[----:B------:R-:W-:Y:S01]  /*54d0*/  @!P4 IMAD.MOV R38, RZ, RZ, -R38 ;  /* 0x000000ffff26c224 */ /* 0x000fe200078e0a26 */
[C---:B------:R-:W-:Y:S01]  /*54e0*/  ISETP.GT.U32.AND P4, PT, R11.reuse, R4, PT ;  /* 0x000000040b00720c */ /* 0x040fe20003f84070 */
[----:B------:R-:W-:Y:S02]  /*54f0*/  IMAD.MOV R17, RZ, RZ, -R17 ;  /* 0x000000ffff117224 */ /* 0x000fe400078e0a11 */
[----:B------:R-:W-:Y:S01]  /*5500*/  @!P3 IMAD.MOV R0, RZ, RZ, -R0 ;  /* 0x000000ffff00b224 */ /* 0x000fe200078e0a00 */
[----:B------:R-:W-:Y:S01]  /*5510*/  ISETP.GE.AND P3, PT, R16, RZ, PT ;  /* 0x000000ff1000720c */ /* 0x000fe20003f66270 */
[----:B------:R-:W-:Y:S01]  /*5520*/  @!P0 IMAD.MOV R37, RZ, RZ, -R37 ;  /* 0x000000ffff258224 */ /* 0x000fe200078e0a25 */
[----:B------:R-:W-:Y:S01]  /*5530*/  ISETP.GE.AND P0, PT, R6, RZ, PT ;  /* 0x000000ff0600720c */ /* 0x000fe20003f06270 */
[----:B------:R-:W-:Y:S01]  /*5540*/  IMAD R6, R11, R17, R10 ;  /* 0x000000110b067224 */ /* 0x000fe200078e020a */
[----:B------:R0:W-:Y:S01]  /*5550*/  STL [R1+0x464], R0 ;  /* 0x0004640001007387 */ /* 0x0001e20000100800 */
[--C-:B------:R-:W-:Y:S01]  /*5560*/  @!P5 IMAD.IADD R36, R36, 0x1, -R11.reuse ;  /* 0x000000012424d824 */ /* 0x100fe200078e0a0b */
[----:B------:R-:W-:Y:S01]  /*5570*/  IABS R16, R3 ;  /* 0x0000000300107213 */ /* 0x000fe20000000000 */
[--C-:B------:R-:W-:Y:S01]  /*5580*/  @!P6 IMAD.IADD R35, R35, 0x1, -R11.reuse ;  /* 0x000000012323e824 */ /* 0x100fe200078e0a0b */
[C---:B------:R-:W-:Y:S01]  /*5590*/  ISETP.GT.U32.AND P6, PT, R11.reuse, R6, PT ;  /* 0x000000060b00720c */ /* 0x040fe20003fc4070 */
[----:B------:R-:W-:Y:S01]  /*55a0*/  @!P4 IMAD.IADD R4, R4, 0x1, -R11 ;  /* 0x000000010404c824 */ /* 0x000fe200078e0a0b */
[----:B------:R-:W-:Y:S01]  /*55b0*/  ISETP.GT.U32.AND P5, PT, R11, R36, PT ;  /* 0x000000240b00720c */ /* 0x000fe20003fa4070 */
[----:B------:R-:W-:Y:S01]  /*55c0*/  IMAD.HI.U32 R18, R13, R16, RZ ;  /* 0x000000100d127227 */ /* 0x000fe200078e00ff */
[----:B------:R-:W-:-:S02]  /*55d0*/  LOP3.LUT R10, R14, 0xca, RZ, 0xfc, !PT ;  /* 0x000000ca0e0a7812 */ /* 0x000fc400078efcff */
[----:B------:R-:W-:Y:S01]  /*55e0*/  ISETP.GE.AND P4, PT, R8, RZ, PT ;  /* 0x000000ff0800720c */ /* 0x000fe20003f86270 */
[----:B0-----:R-:W-:Y:S01]  /*55f0*/  IMAD.MOV.U32 R0, RZ, RZ, R9 ;  /* 0x000000ffff007224 */ /* 0x001fe200078e0009 */
[----:B------:R-:W-:Y:S01]  /*5600*/  IABS R33, R10 ;  /* 0x0000000a00217213 */ /* 0x000fe20000000000 */
[----:B------:R-:W-:Y:S01]  /*5610*/  IMAD.MOV R18, RZ, RZ, -R18 ;  /* 0x000000ffff127224 */ /* 0x000fe200078e0a12 */
[----:B------:R-:W-:Y:S01]  /*5620*/  LOP3.LUT R9, R14, 0xd0, RZ, 0xfc, !PT ;  /* 0x000000d00e097812 */ /* 0x000fe200078efcff */
[----:B------:R-:W-:Y:S01]  /*5630*/  @!P2 IMAD.MOV R0, RZ, RZ, -R0 ;  /* 0x000000ffff00a224 */ /* 0x000fe200078e0a00 */
[----:B------:R-:W-:Y:S01]  /*5640*/  ISETP.GT.U32.AND P2, PT, R11, R15, PT ;  /* 0x0000000f0b00720c */ /* 0x000fe20003f44070 */
[--C-:B------:R-:W-:Y:S01]  /*5650*/  @!P6 IMAD.IADD R6, R6, 0x1, -R11.reuse ;  /* 0x000000010606e824 */ /* 0x100fe200078e0a0b */
[----:B------:R-:W-:Y:S01]  /*5660*/  IABS R32, R9 ;  /* 0x0000000900207213 */ /* 0x000fe20000000000 */
[----:B------:R-:W-:Y:S01]  /*5670*/  @!P5 IMAD.IADD R36, R36, 0x1, -R11 ;  /* 0x000000012424d824 */ /* 0x000fe200078e0a0b */
[----:B------:R0:W-:Y:S01]  /*5680*/  STL [R1+0x46c], R0 ;  /* 0x00046c0001007387 */ /* 0x0001e20000100800 */
[----:B------:R-:W-:Y:S01]  /*5690*/  ISETP.GE.AND P5, PT, R7, RZ, PT ;  /* 0x000000ff0700720c */ /* 0x000fe20003fa6270 */
[----:B------:R-:W-:Y:S01]  /*56a0*/  IMAD.HI.U32 R7, R13, R33, RZ ;  /* 0x000000210d077227 */ /* 0x000fe200078e00ff */
[----:B------:R-:W-:-:S03]  /*56b0*/  ISETP.GT.U32.AND P6, PT, R11, R6, PT ;  /* 0x000000060b00720c */ /* 0x000fc60003fc4070 */
[C---:B------:R-:W-:Y:S01]  /*56c0*/  IMAD R34, R11.reuse, R18, R16 ;  /* 0x000000120b227224 */ /* 0x040fe200078e0210 */
[----:B------:R-:W-:Y:S01]  /*56d0*/  LOP3.LUT R16, R14, 0xcc, RZ, 0xfc, !PT ;  /* 0x000000cc0e107812 */ /* 0x000fe200078efcff */
[----:B------:R-:W-:Y:S02]  /*56e0*/  IMAD.MOV R7, RZ, RZ, -R7 ;  /* 0x000000ffff077224 */ /* 0x000fe400078e0a07 */
[----:B0-----:R-:W-:Y:S01]  /*56f0*/  IMAD.MOV.U32 R0, RZ, RZ, R4 ;  /* 0x000000ffff007224 */ /* 0x001fe200078e0004 */
[----:B------:R-:W-:Y:S01]  /*5700*/  IABS R17, R16 ;  /* 0x0000001000117213 */ /* 0x000fe20000000000 */
[C---:B------:R-:W-:Y:S02]  /*5710*/  IMAD R33, R11.reuse, R7, R33 ;  /* 0x000000070b217224 */ /* 0x040fe400078e0221 */
[----:B------:R-:W-:Y:S01]  /*5720*/  @!P1 IMAD.MOV R0, RZ, RZ, -R0 ;  /* 0x000000ffff009224 */ /* 0x000fe200078e0a00 */
[----:B------:R-:W-:Y:S01]  /*5730*/  ISETP.GT.U32.AND P1, PT, R11, R35, PT ;  /* 0x000000230b00720c */ /* 0x000fe20003f24070 */
[----:B------:R-:W-:-:S02]  /*5740*/  @!P2 IMAD.IADD R15, R15, 0x1, -R11 ;  /* 0x000000010f0fa824 */ /* 0x000fc400078e0a0b */
[----:B------:R-:W-:Y:S01]  /*5750*/  @!P6 IMAD.IADD R6, R6, 0x1, -R11 ;  /* 0x000000010606e824 */ /* 0x000fe200078e0a0b */
[C---:B------:R-:W-:Y:S01]  /*5760*/  ISETP.GT.U32.AND P6, PT, R11.reuse, R33, PT ;  /* 0x000000210b00720c */ /* 0x040fe20003fc4070 */
[----:B------:R-:W-:Y:S01]  /*5770*/  VIADD R4, R12, 0xce ;  /* 0x000000ce0c047836 */ /* 0x000fe20000000000 */
[----:B------:R-:W-:Y:S01]  /*5780*/  ISETP.GT.U32.AND P2, PT, R11, R15, PT ;  /* 0x0000000f0b00720c */ /* 0x000fe20003f44070 */
[C---:B------:R-:W-:Y:S01]  /*5790*/  IMAD.HI.U32 R18, R13.reuse, R17, RZ ;  /* 0x000000110d127227 */ /* 0x040fe200078e00ff */
[----:B------:R0:W-:Y:S02]  /*57a0*/  STL [R1+0x484], R0 ;  /* 0x0004840001007387 */ /* 0x0001e40000100800 */
[----:B------:R-:W-:Y:S01]  /*57b0*/  IABS R8, R4 ;  /* 0x0000000400087213 */ /* 0x000fe20000000000 */
[----:B------:R-:W-:-:S04]  /*57c0*/  IMAD.HI.U32 R7, R13, R32, RZ ;  /* 0x000000200d077227 */ /* 0x000fc800078e00ff */
[--C-:B------:R-:W-:Y:S01]  /*57d0*/  @!P1 IMAD.IADD R35, R35, 0x1, -R11.reuse ;  /* 0x0000000123239824 */ /* 0x100fe200078e0a0b */
[----:B------:R-:W-:Y:S01]  /*57e0*/  ISETP.GT.U32.AND P1, PT, R11, R34, PT ;  /* 0x000000220b00720c */ /* 0x000fe20003f24070 */
[--C-:B------:R-:W-:Y:S02]  /*57f0*/  @!P6 IMAD.IADD R33, R33, 0x1, -R11.reuse ;  /* 0x000000012121e824 */ /* 0x100fe400078e0a0b */
[----:B------:R-:W-:Y:S01]  /*5800*/  @!P2 IMAD.IADD R15, R15, 0x1, -R11 ;  /* 0x000000010f0fa824 */ /* 0x000fe200078e0a0b */
[----:B------:R-:W-:Y:S01]  /*5810*/  ISETP.GE.AND P2, PT, R3, RZ, PT ;  /* 0x000000ff0300720c */ /* 0x000fe20003f46270 */
[----:B------:R-:W-:-:S04]  /*5820*/  IMAD.HI.U32 R3, R13, R8, RZ ;  /* 0x000000080d037227 */ /* 0x000fc800078e00ff */
[----:B------:R-:W-:Y:S02]  /*5830*/  IMAD.MOV R18, RZ, RZ, -R18 ;  /* 0x000000ffff127224 */ /* 0x000fe400078e0a12 */
[----:B------:R-:W-:Y:S02]  /*5840*/  IMAD.MOV R7, RZ, RZ, -R7 ;  /* 0x000000ffff077224 */ /* 0x000fe400078e0a07 */
[----:B------:R-:W-:Y:S01]  /*5850*/  @!P1 IMAD.IADD R34, R34, 0x1, -R11 ;  /* 0x0000000122229824 */ /* 0x000fe200078e0a0b */
[----:B------:R-:W-:Y:S01]  /*5860*/  ISETP.GE.AND P1, PT, R10, RZ, PT ;  /* 0x000000ff0a00720c */ /* 0x000fe20003f26270 */
[----:B------:R-:W-:Y:S02]  /*5870*/  IMAD.MOV R3, RZ, RZ, -R3 ;  /* 0x000000ffff037224 */ /* 0x000fe400078e0a03 */
[C---:B------:R-:W-:Y:S01]  /*5880*/  IMAD R10, R11.reuse, R18, R17 ;  /* 0x000000120b0a7224 */ /* 0x040fe200078e0211 */
[C---:B------:R-:W-:Y:S01]  /*5890*/  ISETP.GT.U32.AND P6, PT, R11.reuse, R34, PT ;  /* 0x000000220b00720c */ /* 0x040fe20003fc4070 */
[C---:B------:R-:W-:Y:S01]  /*58a0*/  IMAD R32, R11.reuse, R7, R32 ;  /* 0x000000070b207224 */ /* 0x040fe200078e0220 */
[C---:B------:R-:W-:Y:S01]  /*58b0*/  LOP3.LUT R7, R14.reuse, 0xd4, RZ, 0xfc, !PT ;  /* 0x000000d40e077812 */ /* 0x040fe200078efcff */
[C---:B------:R-:W-:Y:S01]  /*58c0*/  IMAD R8, R11.reuse, R3, R8 ;  /* 0x000000030b087224 */ /* 0x040fe200078e0208 */
[----:B------:R-:W-:Y:S01]  /*58d0*/  LOP3.LUT R3, R14, 0xd2, RZ, 0xfc, !PT ;  /* 0x000000d20e037812 */ /* 0x000fe200078efcff */
[----:B------:R-:W-:Y:S01]  /*58e0*/  @!P3 IMAD.MOV R36, RZ, RZ, -R36 ;  /* 0x000000ffff24b224 */ /* 0x000fe200078e0a24 */
[C---:B------:R-:W-:Y:S01]  /*58f0*/  ISETP.GT.U32.AND P3, PT, R11.reuse, R10, PT ;  /* 0x0000000a0b00720c */ /* 0x040fe20003f64070 */
[----:B------:R-:W-:Y:S01]  /*5900*/  IMAD.MOV.U32 R19, RZ, RZ, R15 ;  /* 0x000000ffff137224 */ /* 0x000fe200078e000f */
[----:B------:R-:W-:Y:S01]  /*5910*/  IABS R31, R3 ;  /* 0x00000003001f7213 */ /* 0x000fe20000000000 */
[----:B------:R-:W-:Y:S01]  /*5920*/  @!P0 IMAD.MOV R35, RZ, RZ, -R35 ;  /* 0x000000ffff238224 */ /* 0x000fe200078e0a23 */
[C---:B------:R-:W-:Y:S01]  /*5930*/  ISETP.GT.U32.AND P0, PT, R11.reuse, R33, PT ;  /* 0x000000210b00720c */ /* 0x040fe20003f04070 */
[----:B------:R-:W-:Y:S01]  /*5940*/  @!P4 IMAD.MOV R19, RZ, RZ, -R19 ;  /* 0x000000ffff13c224 */ /* 0x000fe200078e0a13 */
[C---:B------:R-:W-:Y:S01]  /*5950*/  ISETP.GT.U32.AND P4, PT, R11.reuse, R8, PT ;  /* 0x000000080b00720c */ /* 0x040fe20003f84070 */
[----:B------:R-:W-:Y:S01]  /*5960*/  @!P6 IMAD.IADD R34, R34, 0x1, -R11 ;  /* 0x000000012222e824 */ /* 0x000fe200078e0a0b */
[----:B------:R-:W-:Y:S01]  /*5970*/  ISETP.GT.U32.AND P6, PT, R11, R32, PT ;  /* 0x000000200b00720c */ /* 0x000fe20003fc4070 */
[----:B------:R-:W-:Y:S01]  /*5980*/  IMAD.HI.U32 R15, R13, R31, RZ ;  /* 0x0000001f0d0f7227 */ /* 0x000fe200078e00ff */
[----:B------:R-:W-:Y:S01]  /*5990*/  IABS R17, R7 ;  /* 0x0000000700117213 */ /* 0x000fe20000000000 */
[----:B------:R-:W-:Y:S01]  /*59a0*/  STL [R1+0x48c], R19 ;  /* 0x00048c1301007387 */ /* 0x000fe20000100800 */
[----:B------:R-:W-:Y:S01]  /*59b0*/  LOP3.LUT R18, R14, 0xe6, RZ, 0xfc, !PT ;  /* 0x000000e60e127812 */ /* 0x000fe200078efcff */
[----:B0-----:R-:W-:-:S02]  /*59c0*/  IMAD.MOV.U32 R0, RZ, RZ, R6 ;  /* 0x000000ffff007224 */ /* 0x001fc400078e0006 */
[----:B------:R-:W-:Y:S02]  /*59d0*/  IMAD.MOV R15, RZ, RZ, -R15 ;  /* 0x000000ffff0f7224 */ /* 0x000fe400078e0a0f */
[----:B------:R-:W-:Y:S01]  /*59e0*/  @!P3 IMAD.IADD R10, R10, 0x1, -R11 ;  /* 0x000000010a0ab824 */ /* 0x000fe200078e0a0b */
[----:B------:R-:W-:Y:S01]  /*59f0*/  ISETP.GE.AND P3, PT, R9, RZ, PT ;  /* 0x000000ff0900720c */ /* 0x000fe20003f66270 */
[----:B------:R-:W-:Y:S01]  /*5a00*/  IMAD.MOV.U32 R6, RZ, RZ, R17 ;  /* 0x000000ffff067224 */ /* 0x000fe200078e0011 */
[----:B------:R-:W-:Y:S01]  /*5a10*/  LOP3.LUT R17, R14, 0xe8, RZ, 0xfc, !PT ;  /* 0x000000e80e117812 */ /* 0x000fe200078efcff */
[--C-:B------:R-:W-:Y:S01]  /*5a20*/  @!P0 IMAD.IADD R33, R33, 0x1, -R11.reuse ;  /* 0x0000000121218824 */ /* 0x100fe200078e0a0b */
[----:B------:R-:W-:Y:S01]  /*5a30*/  ISETP.GE.AND P0, PT, R4, RZ, PT ;  /* 0x000000ff0400720c */ /* 0x000fe20003f06270 */
[----:B------:R-:W-:Y:S01]  /*5a40*/  @!P6 IMAD.IADD R32, R32, 0x1, -R11 ;  /* 0x000000012020e824 */ /* 0x000fe200078e0a0b */
[----:B------:R-:W-:Y:S01]  /*5a50*/  IABS R26, R17 ;  /* 0x00000011001a7213 */ /* 0x000fe20000000000 */
[----:B------:R-:W-:-:S02]  /*5a60*/  IMAD R31, R11, R15, R31 ;  /* 0x0000000f0b1f7224 */ /* 0x000fc400078e021f */
[----:B------:R-:W-:Y:S01]  /*5a70*/  @!P4 IMAD.IADD R8, R8, 0x1, -R11 ;  /* 0x000000010808c824 */ /* 0x000fe200078e0a0b */
[----:B------:R-:W-:Y:S01]  /*5a80*/  ISETP.GT.U32.AND P4, PT, R11, R10, PT ;  /* 0x0000000a0b00720c */ /* 0x000fe20003f84070 */
[----:B------:R-:W-:-:S03]  /*5a90*/  IMAD.HI.U32 R4, R13, R6, RZ ;  /* 0x000000060d047227 */ /* 0x000fc600078e00ff */
[C---:B------:R-:W-:Y:S01]  /*5aa0*/  ISETP.GT.U32.AND P6, PT, R11.reuse, R8, PT ;  /* 0x000000080b00720c */ /* 0x040fe20003fc4070 */
[----:B------:R-:W-:Y:S01]  /*5ab0*/  @!P2 IMAD.MOV R34, RZ, RZ, -R34 ;  /* 0x000000ffff22a224 */ /* 0x000fe200078e0a22 */
[C---:B------:R-:W-:Y:S01]  /*5ac0*/  ISETP.GT.U32.AND P2, PT, R11.reuse, R32, PT ;  /* 0x000000200b00720c */ /* 0x040fe20003f44070 */
[----:B------:R-:W-:Y:S01]  /*5ad0*/  @!P1 IMAD.MOV R33, RZ, RZ, -R33 ;  /* 0x000000ffff219224 */ /* 0x000fe200078e0a21 */
[C---:B------:R-:W-:Y:S01]  /*5ae0*/  ISETP.GT.U32.AND P1, PT, R11.reuse, R31, PT ;  /* 0x0000001f0b00720c */ /* 0x040fe20003f24070 */
[----:B------:R-:W-:Y:S02]  /*5af0*/  IMAD.MOV R4, RZ, RZ, -R4 ;  /* 0x000000ffff047224 */ /* 0x000fe400078e0a04 */
[----:B------:R-:W-:Y:S01]  /*5b00*/  @!P5 IMAD.MOV R0, RZ, RZ, -R0 ;  /* 0x000000ffff00d224 */ /* 0x000fe200078e0a00 */
[----:B------:R-:W-:Y:S01]  /*5b10*/  ISETP.GE.AND P5, PT, R16, RZ, PT ;  /* 0x000000ff1000720c */ /* 0x000fe20003fa6270 */
[----:B------:R-:W-:Y:S01]  /*5b20*/  IMAD R6, R11, R4, R6 ;  /* 0x000000040b067224 */ /* 0x000fe200078e0206 */
[----:B------:R-:W-:Y:S01]  /*5b30*/  LOP3.LUT R16, R14, 0xd6, RZ, 0xfc, !PT ;  /* 0x000000d60e107812 */ /* 0x000fe200078efcff */
[--C-:B------:R-:W-:Y:S01]  /*5b40*/  @!P4 IMAD.IADD R10, R10, 0x1, -R11.reuse ;  /* 0x000000010a0ac824 */ /* 0x100fe200078e0a0b */
[----:B------:R-:W-:Y:S01]  /*5b50*/  LOP3.LUT R4, R14, 0xd8, RZ, 0xfc, !PT ;  /* 0x000000d80e047812 */ /* 0x000fe200078efcff */
[----:B------:R0:W-:Y:S01]  /*5b60*/  STL [R1+0x4a4], R0 ;  /* 0x0004a40001007387 */ /* 0x0001e20000100800 */
[----:B------:R-:W-:Y:S01]  /*5b70*/  IABS R9, R16 ;  /* 0x0000001000097213 */ /* 0x000fe20000000000 */
[--C-:B------:R-:W-:Y:S01]  /*5b80*/  @!P2 IMAD.IADD R32, R32, 0x1, -R11.reuse ;  /* 0x000000012020a824 */ /* 0x100fe200078e0a0b */
[----:B------:R-:W-:Y:S01]  /*5b90*/  IABS R30, R4 ;  /* 0x00000004001e7213 */ /* 0x000fe20000000000 */
[----:B------:R-:W-:Y:S01]  /*5ba0*/  @!P1 IMAD.IADD R31, R31, 0x1, -R11 ;  /* 0x000000011f1f9824 */ /* 0x000fe200078e0a0b */
[----:B------:R-:W-:Y:S01]  /*5bb0*/  ISETP.GE.AND P4, PT, R3, RZ, PT ;  /* 0x000000ff0300720c */ /* 0x000fe20003f86270 */
[----:B------:R-:W-:Y:S01]  /*5bc0*/  IMAD.MOV.U32 R3, RZ, RZ, R9 ;  /* 0x000000ffff037224 */ /* 0x000fe200078e0009 */
[----:B------:R-:W-:Y:S01]  /*5bd0*/  ISETP.GE.AND P2, PT, R7, RZ, PT ;  /* 0x000000ff0700720c */ /* 0x000fe20003f46270 */
[----:B------:R-:W-:Y:S01]  /*5be0*/  IMAD.HI.U32 R9, R13, R30, RZ ;  /* 0x0000001e0d097227 */ /* 0x000fe200078e00ff */
[----:B------:R-:W-:-:S02]  /*5bf0*/  LOP3.LUT R7, R14, 0xda, RZ, 0xfc, !PT ;  /* 0x000000da0e077812 */ /* 0x000fc400078efcff */
[----:B------:R-:W-:Y:S01]  /*5c00*/  ISETP.GE.AND P1, PT, R16, RZ, PT ;  /* 0x000000ff1000720c */ /* 0x000fe20003f26270 */
[----:B0-----:R-:W-:Y:S01]  /*5c10*/  IMAD.MOV.U32 R0, RZ, RZ, R10 ;  /* 0x000000ffff007224 */ /* 0x001fe200078e000a */
[----:B------:R-:W-:Y:S01]  /*5c20*/  IABS R29, R7 ;  /* 0x00000007001d7213 */ /* 0x000fe20000000000 */
[----:B------:R-:W-:Y:S01]  /*5c30*/  @!P6 IMAD.IADD R8, R8, 0x1, -R11 ;  /* 0x000000010808e824 */ /* 0x000fe200078e0a0b */
[C---:B------:R-:W-:Y:S01]  /*5c40*/  ISETP.GT.U32.AND P6, PT, R11.reuse, R6, PT ;  /* 0x000000060b00720c */ /* 0x040fe20003fc4070 */
[----:B------:R-:W-:Y:S01]  /*5c50*/  @!P5 IMAD.MOV R0, RZ, RZ, -R0 ;  /* 0x000000ffff00d224 */ /* 0x000fe200078e0a00 */
[----:B------:R-:W-:Y:S01]  /*5c60*/  ISETP.GT.U32.AND P5, PT, R11, R31, PT ;  /* 0x0000001f0b00720c */ /* 0x000fe20003fa4070 */
[----:B------:R-:W-:Y:S02]  /*5c70*/  IMAD.MOV R9, RZ, RZ, -R9 ;  /* 0x000000ffff097224 */ /* 0x000fe400078e0a09 */
[----:B------:R-:W-:Y:S01]  /*5c80*/  IMAD.HI.U32 R15, R13, R3, RZ ;  /* 0x000000030d0f7227 */ /* 0x000fe200078e00ff */
[----:B------:R0:W-:Y:S03]  /*5c90*/  STL [R1+0x4ac], R0 ;  /* 0x0004ac0001007387 */ /* 0x0001e60000100800 */
[----:B------:R-:W-:-:S02]  /*5ca0*/  IMAD R30, R11, R9, R30 ;  /* 0x000000090b1e7224 */ /* 0x000fc400078e021e */
[----:B------:R-:W-:-:S04]  /*5cb0*/  IMAD.HI.U32 R9, R13, R29, RZ ;  /* 0x0000001d0d097227 */ /* 0x000fc800078e00ff */
[----:B------:R-:W-:Y:S01]  /*5cc0*/  IMAD.MOV R10, RZ, RZ, -R15 ;  /* 0x000000ffff0a7224 */ /* 0x000fe200078e0a0f */
[----:B------:R-:W-:Y:S01]  /*5cd0*/  IABS R15, R18 ;  /* 0x00000012000f7213 */ /* 0x000fe20000000000 */
[----:B------:R-:W-:Y:S02]  /*5ce0*/  IMAD.MOV R9, RZ, RZ, -R9 ;  /* 0x000000ffff097224 */ /* 0x000fe400078e0a09 */
[----:B------:R-:W-:Y:S01]  /*5cf0*/  IMAD R3, R11, R10, R3 ;  /* 0x0000000a0b037224 */ /* 0x000fe200078e0203 */
[----:B------:R-:W-:Y:S01]  /*5d00*/  LOP3.LUT R10, R14, 0xec, RZ, 0xfc, !PT ;  /* 0x000000ec0e0a7812 */ /* 0x000fe200078efcff */
[----:B0-----:R-:W-:Y:S02]  /*5d10*/  IMAD.MOV.U32 R0, RZ, RZ, R8 ;  /* 0x000000ffff007224 */ /* 0x001fe400078e0008 */
[----:B------:R-:W-:Y:S01]  /*5d20*/  @!P5 IMAD.IADD R31, R31, 0x1, -R11 ;  /* 0x000000011f1fd824 */ /* 0x000fe200078e0a0b */
[C---:B------:R-:W-:Y:S01]  /*5d30*/  ISETP.GT.U32.AND P5, PT, R11.reuse, R30, PT ;  /* 0x0000001e0b00720c */ /* 0x040fe20003fa4070 */
[----:B------:R-:W-:-:S02]  /*5d40*/  IMAD R29, R11, R9, R29 ;  /* 0x000000090b1d7224 */ /* 0x000fc400078e021d */
[----:B------:R-:W-:Y:S02]  /*5d50*/  @!P6 IMAD.IADD R6, R6, 0x1, -R11 ;  /* 0x000000010606e824 */ /* 0x000fe400078e0a0b */
[----:B------:R-:W-:Y:S01]  /*5d60*/  @!P0 IMAD.MOV R0, RZ, RZ, -R0 ;  /* 0x000000ffff008224 */ /* 0x000fe200078e0a00 */
[C---:B------:R-:W-:Y:S01]  /*5d70*/  ISETP.GT.U32.AND P0, PT, R11.reuse, R3, PT ;  /* 0x000000030b00720c */ /* 0x040fe20003f04070 */
[----:B------:R-:W-:Y:S01]  /*5d80*/  @!P4 IMAD.MOV R31, RZ, RZ, -R31 ;  /* 0x000000ffff1fc224 */ /* 0x000fe200078e0a1f */
[C---:B------:R-:W-:Y:S01]  /*5d90*/  ISETP.GT.U32.AND P4, PT, R11.reuse, R29, PT ;  /* 0x0000001d0b00720c */ /* 0x040fe20003f84070 */
[----:B------:R-:W-:Y:S01]  /*5da0*/  VIADD R8, R12, 0xde ;  /* 0x000000de0c087836 */ /* 0x000fe20000000000 */
[----:B------:R-:W-:Y:S01]  /*5db0*/  ISETP.GT.U32.AND P6, PT, R11, R6, PT ;  /* 0x000000060b00720c */ /* 0x000fe20003fc4070 */
[----:B------:R0:W-:Y:S01]  /*5dc0*/  STL [R1+0x4c4], R0 ;  /* 0x0004c40001007387 */ /* 0x0001e20000100800 */
[----:B------:R-:W-:Y:S01]  /*5dd0*/  @!P3 IMAD.MOV R32, RZ, RZ, -R32 ;  /* 0x000000ffff20b224 */ /* 0x000fe200078e0a20 */
[----:B------:R-:W-:Y:S01]  /*5de0*/  ISETP.GE.AND P3, PT, R4, RZ, PT ;  /* 0x000000ff0400720c */ /* 0x000fe20003f66270 */
[----:B------:R-:W-:Y:S01]  /*5df0*/  @!P5 IMAD.IADD R30, R30, 0x1, -R11 ;  /* 0x000000011e1ed824 */ /* 0x000fe200078e0a0b */
[----:B------:R-:W-:-:S02]  /*5e00*/  IABS R20, R8 ;  /* 0x0000000800147213 */ /* 0x000fc40000000000 */
[----:B------:R-:W-:Y:S02]  /*5e10*/  LOP3.LUT R4, R14, 0xdc, RZ, 0xfc, !PT ;  /* 0x000000dc0e047812 */ /* 0x000fe400078efcff */
[--C-:B------:R-:W-:Y:S01]  /*5e20*/  @!P0 IMAD.IADD R3, R3, 0x1, -R11.reuse ;  /* 0x0000000103038824 */ /* 0x100fe200078e0a0b */
[----:B------:R-:W-:Y:S01]  /*5e30*/  ISETP.GT.U32.AND P5, PT, R11, R30, PT ;  /* 0x0000001e0b00720c */ /* 0x000fe20003fa4070 */
[--C-:B------:R-:W-:Y:S01]  /*5e40*/  @!P4 IMAD.IADD R29, R29, 0x1, -R11.reuse ;  /* 0x000000011d1dc824 */ /* 0x100fe200078e0a0b */
[----:B------:R-:W-:Y:S01]  /*5e50*/  IABS R21, R4 ;  /* 0x0000000400157213 */ /* 0x000fe20000000000 */
[----:B------:R-:W-:Y:S01]  /*5e60*/  @!P6 IMAD.IADD R6, R6, 0x1, -R11 ;  /* 0x000000010606e824 */ /* 0x000fe200078e0a0b */
[C---:B------:R-:W-:Y:S02]  /*5e70*/  ISETP.GT.U32.AND P0, PT, R11.reuse, R3, PT ;  /* 0x000000030b00720c */ /* 0x040fe40003f04070 */
[----:B------:R-:W-:Y:S01]  /*5e80*/  ISETP.GT.U32.AND P4, PT, R11, R29, PT ;  /* 0x0000001d0b00720c */ /* 0x000fe20003f84070 */
[----:B0-----:R-:W-:Y:S01]  /*5e90*/  IMAD.MOV.U32 R0, RZ, RZ, R6 ;  /* 0x000000ffff007224 */ /* 0x001fe200078e0006 */
[----:B------:R-:W-:Y:S01]  /*5ea0*/  ISETP.GE.AND P6, PT, R7, RZ, PT ;  /* 0x000000ff0700720c */ /* 0x000fe20003fc6270 */
[----:B------:R-:W-:Y:S01]  /*5eb0*/  IMAD.HI.U32 R6, R13, R20, RZ ;  /* 0x000000140d067227 */ /* 0x000fe200078e00ff */
[----:B------:R-:W-:-:S03]  /*5ec0*/  LOP3.LUT R7, R14, 0xe0, RZ, 0xfc, !PT ;  /* 0x000000e00e077812 */ /* 0x000fc600078efcff */
[----:B------:R-:W-:Y:S01]  /*5ed0*/  IMAD.MOV R6, RZ, RZ, -R6 ;  /* 0x000000ffff067224 */ /* 0x000fe200078e0a06 */
[----:B------:R-:W-:Y:S01]  /*5ee0*/  IABS R28, R7 ;  /* 0x00000007001c7213 */ /* 0x000fe20000000000 */
[----:B------:R-:W-:-:S04]  /*5ef0*/  IMAD.HI.U32 R9, R13, R21, RZ ;  /* 0x000000150d097227 */ /* 0x000fc800078e00ff */
[----:B------:R-:W-:Y:S02]  /*5f00*/  IMAD R20, R11, R6, R20 ;  /* 0x000000060b147224 */ /* 0x000fe400078e0214 */
[----:B------:R-:W-:Y:S01]  /*5f10*/  @!P2 IMAD.MOV R0, RZ, RZ, -R0 ;  /* 0x000000ffff00a224 */ /* 0x000fe200078e0a00 */
[----:B------:R-:W-:Y:S01]  /*5f20*/  ISETP.GE.AND P2, PT, R4, RZ, PT ;  /* 0x000000ff0400720c */ /* 0x000fe20003f46270 */
[--C-:B------:R-:W-:Y:S01]  /*5f30*/  @!P0 IMAD.IADD R3, R3, 0x1, -R11.reuse ;  /* 0x0000000103038824 */ /* 0x100fe200078e0a0b */
[----:B------:R-:W-:Y:S01]  /*5f40*/  ISETP.GE.AND P0, PT, R8, RZ, PT ;  /* 0x000000ff0800720c */ /* 0x000fe20003f06270 */
[----:B------:R-:W-:Y:S01]  /*5f50*/  @!P4 IMAD.IADD R29, R29, 0x1, -R11 ;  /* 0x000000011d1dc824 */ /* 0x000fe200078e0a0b */
[----:B------:R-:W-:Y:S01]  /*5f60*/  ISETP.GT.U32.AND P4, PT, R11, R20, PT ;  /* 0x000000140b00720c */ /* 0x000fe20003f84070 */
[----:B------:R-:W-:Y:S01]  /*5f70*/  IMAD.MOV R8, RZ, RZ, -R9 ;  /* 0x000000ffff087224 */ /* 0x000fe200078e0a09 */
[----:B------:R0:W-:Y:S01]  /*5f80*/  STL [R1+0x4cc], R0 ;  /* 0x0004cc0001007387 */ /* 0x0001e20000100800 */
[----:B------:R-:W-:-:S04]  /*5f90*/  IMAD.HI.U32 R4, R13, R28, RZ ;  /* 0x0000001c0d047227 */ /* 0x000fc800078e00ff */
[----:B------:R-:W-:Y:S01]  /*5fa0*/  IMAD R21, R11, R8, R21 ;  /* 0x000000080b157224 */ /* 0x000fe200078e0215 */
[----:B------:R-:W-:Y:S01]  /*5fb0*/  LOP3.LUT R8, R14, 0xe4, RZ, 0xfc, !PT ;  /* 0x000000e40e087812 */ /* 0x000fe200078efcff */
[----:B------:R-:W-:Y:S01]  /*5fc0*/  @!P5 IMAD.IADD R30, R30, 0x1, -R11 ;  /* 0x000000011e1ed824 */ /* 0x000fe200078e0a0b */
[----:B------:R-:W-:Y:S01]  /*5fd0*/  ISETP.GE.AND P5, PT, R7, RZ, PT ;  /* 0x000000ff0700720c */ /* 0x000fe20003fa6270 */
[----:B------:R-:W-:Y:S01]  /*5fe0*/  IMAD.MOV R4, RZ, RZ, -R4 ;  /* 0x000000ffff047224 */ /* 0x000fe200078e0a04 */
[----:B------:R-:W-:Y:S01]  /*5ff0*/  IABS R6, R8 ;  /* 0x0000000800067213 */ /* 0x000fe20000000000 */
[----:B0-----:R-:W-:Y:S02]  /*6000*/  IMAD.MOV.U32 R0, RZ, RZ, R3 ;  /* 0x000000ffff007224 */ /* 0x001fe400078e0003 */
[----:B------:R-:W-:Y:S01]  /*6010*/  @!P3 IMAD.MOV R30, RZ, RZ, -R30 ;  /* 0x000000ffff1eb224 */ /* 0x000fe200078e0a1e */
[----:B------:R-:W-:Y:S01]  /*6020*/  ISETP.GE.AND P3, PT, R27, RZ, PT ;  /* 0x000000ff1b00720c */ /* 0x000fe20003f66270 */
[----:B------:R-:W-:Y:S01]  /*6030*/  @!P1 IMAD.MOV R0, RZ, RZ, -R0 ;  /* 0x000000ffff009224 */ /* 0x000fe200078e0a00 */
[C---:B------:R-:W-:Y:S01]  /*6040*/  ISETP.GT.U32.AND P1, PT, R11.reuse, R21, PT ;  /* 0x000000150b00720c */ /* 0x040fe20003f24070 */
[C---:B------:R-:W-:Y:S01]  /*6050*/  IMAD R28, R11.reuse, R4, R28 ;  /* 0x000000040b1c7224 */ /* 0x040fe200078e021c */
[----:B------:R-:W-:Y:S01]  /*6060*/  IABS R27, R27 ;  /* 0x0000001b001b7213 */ /* 0x000fe20000000000 */
[----:B------:R-:W-:Y:S01]  /*6070*/  @!P4 IMAD.IADD R20, R20, 0x1, -R11 ;  /* 0x000000011414c824 */ /* 0x000fe200078e0a0b */
[----:B------:R0:W-:Y:S01]  /*6080*/  STL [R1+0x4e4], R0 ;  /* 0x0004e40001007387 */ /* 0x0001e20000100800 */
[----:B------:R-:W-:Y:S01]  /*6090*/  @!P6 IMAD.MOV R29, RZ, RZ, -R29 ;  /* 0x000000ffff1de224 */ /* 0x000fe200078e0a1d */
[----:B------:R-:W-:Y:S01]  /*60a0*/  ISETP.GT.U32.AND P6, PT, R11, R28, PT ;  /* 0x0000001c0b00720c */ /* 0x000fe20003fc4070 */
[----:B------:R-:W-:Y:S01]  /*60b0*/  IMAD.HI.U32 R9, R13, R27, RZ ;  /* 0x0000001b0d097227 */ /* 0x000fe200078e00ff */
[----:B------:R-:W-:-:S03]  /*60c0*/  ISETP.GT.U32.AND P4, PT, R11, R20, PT ;  /* 0x000000140b00720c */ /* 0x000fc60003f84070 */
[----:B------:R-:W-:-:S04]  /*60d0*/  IMAD.HI.U32 R7, R13, R6, RZ ;  /* 0x000000060d077227 */ /* 0x000fc800078e00ff */
[----:B------:R-:W-:Y:S02]  /*60e0*/  @!P1 IMAD.IADD R21, R21, 0x1, -R11 ;  /* 0x0000000115159824 */ /* 0x000fe400078e0a0b */
[----:B------:R-:W-:Y:S02]  /*60f0*/  IMAD.MOV R9, RZ, RZ, -R9 ;  /* 0x000000ffff097224 */ /* 0x000fe400078e0a09 */
[----:B------:R-:W-:Y:S01]  /*6100*/  IMAD.MOV R7, RZ, RZ, -R7 ;  /* 0x000000ffff077224 */ /* 0x000fe200078e0a07 */
[C---:B------:R-:W-:Y:S01]  /*6110*/  ISETP.GT.U32.AND P1, PT, R11.reuse, R21, PT ;  /* 0x000000150b00720c */ /* 0x040fe20003f24070 */
[C---:B------:R-:W-:Y:S01]  /*6120*/  IMAD R27, R11.reuse, R9, R27 ;  /* 0x000000090b1b7224 */ /* 0x040fe200078e021b */
[----:B------:R-:W-:Y:S01]  /*6130*/  LOP3.LUT R9, R14, 0xea, RZ, 0xfc, !PT ;  /* 0x000000ea0e097812 */ /* 0x000fe200078efcff */
[C---:B------:R-:W-:Y:S02]  /*6140*/  IMAD R6, R11.reuse, R7, R6 ;  /* 0x000000070b067224 */ /* 0x040fe400078e0206 */
[--C-:B------:R-:W-:Y:S01]  /*6150*/  @!P4 IMAD.IADD R20, R20, 0x1, -R11.reuse ;  /* 0x000000011414c824 */ /* 0x100fe200078e0a0b */
[C---:B------:R-:W-:Y:S01]  /*6160*/  ISETP.GT.U32.AND P4, PT, R11.reuse, R27, PT ;  /* 0x0000001b0b00720c */ /* 0x040fe20003f84070 */
[----:B------:R-:W-:Y:S01]  /*6170*/  @!P6 IMAD.IADD R28, R28, 0x1, -R11 ;  /* 0x000000011c1ce824 */ /* 0x000fe200078e0a0b */
[----:B------:R-:W-:Y:S01]  /*6180*/  ISETP.GT.U32.AND P6, PT, R11, R6, PT ;  /* 0x000000060b00720c */ /* 0x000fe20003fc4070 */
[----:B------:R-:W-:-:S04]  /*6190*/  IMAD.HI.U32 R4, R13, R15, RZ ;  /* 0x0000000f0d047227 */ /* 0x000fc800078e00ff */
[----:B------:R-:W-:-:S04]  /*61a0*/  IMAD.HI.U32 R3, R13, R26, RZ ;  /* 0x0000001a0d037227 */ /* 0x000fc800078e00ff */
[----:B------:R-:W-:Y:S02]  /*61b0*/  IMAD.MOV R4, RZ, RZ, -R4 ;  /* 0x000000ffff047224 */ /* 0x000fe400078e0a04 */
[----:B------:R-:W-:Y:S02]  /*61c0*/  IMAD.MOV R3, RZ, RZ, -R3 ;  /* 0x000000ffff037224 */ /* 0x000fe400078e0a03 */
[----:B------:R-:W-:Y:S01]  /*61d0*/  @!P1 IMAD.IADD R21, R21, 0x1, -R11 ;  /* 0x0000000115159824 */ /* 0x000fe200078e0a0b */
[----:B------:R-:W-:Y:S01]  /*61e0*/  ISETP.GE.AND P1, PT, R8, RZ, PT ;  /* 0x000000ff0800720c */ /* 0x000fe20003f26270 */
[C---:B------:R-:W-:Y:S01]  /*61f0*/  IMAD R15, R11.reuse, R4, R15 ;  /* 0x000000040b0f7224 */ /* 0x040fe200078e020f */
[----:B------:R-:W-:Y:S01]  /*6200*/  IABS R4, R9 ;  /* 0x0000000900047213 */ /* 0x000fe20000000000 */
[----:B------:R-:W-:Y:S01]  /*6210*/  IMAD R26, R11, R3, R26 ;  /* 0x000000030b1a7224 */ /* 0x000fe200078e021a */
[----:B------:R-:W-:Y:S01]  /*6220*/  IABS R3, R10 ;  /* 0x0000000a00037213 */ /* 0x000fe20000000000 */
[----:B------:R-:W-:Y:S01]  /*6230*/  @!P4 IMAD.IADD R27, R27, 0x1, -R11 ;  /* 0x000000011b1bc824 */ /* 0x000fe200078e0a0b */
[----:B------:R-:W-:Y:S01]  /*6240*/  ISETP.GT.U32.AND P4, PT, R11, R28, PT ;  /* 0x0000001c0b00720c */ /* 0x000fe20003f84070 */
[----:B0-----:R-:W-:Y:S01]  /*6250*/  IMAD.MOV.U32 R0, RZ, RZ, R21 ;  /* 0x000000ffff007224 */ /* 0x001fe200078e0015 */
[----:B------:R-:W-:Y:S01]  /*6260*/  LOP3.LUT R8, R14, 0xf0, RZ, 0xfc, !PT ;  /* 0x000000f00e087812 */ /* 0x000fe200078efcff */
[----:B------:R-:W-:-:S02]  /*6270*/  @!P6 IMAD.IADD R6, R6, 0x1, -R11 ;  /* 0x000000010606e824 */ /* 0x000fc400078e0a0b */
[----:B------:R-:W-:Y:S01]  /*6280*/  @!P2 IMAD.MOV R0, RZ, RZ, -R0 ;  /* 0x000000ffff00a224 */ /* 0x000fe200078e0a00 */
[----:B------:R-:W-:Y:S01]  /*6290*/  ISETP.GT.U32.AND P2, PT, R11, R27, PT ;  /* 0x0000001b0b00720c */ /* 0x000fe20003f44070 */
[----:B------:R-:W-:Y:S01]  /*62a0*/  IMAD.HI.U32 R21, R13, R4, RZ ;  /* 0x000000040d157227 */ /* 0x000fe200078e00ff */
[----:B------:R-:W-:Y:S02]  /*62b0*/  ISETP.GT.U32.AND P6, PT, R11, R6, PT ;  /* 0x000000060b00720c */ /* 0x000fe40003fc4070 */
[----:B------:R0:W-:Y:S01]  /*62c0*/  STL [R1+0x4ec], R0 ;  /* 0x0004ec0001007387 */ /* 0x0001e20000100800 */
[----:B------:R-:W-:Y:S01]  /*62d0*/  IMAD.HI.U32 R22, R13, R3, RZ ;  /* 0x000000030d167227 */ /* 0x000fe200078e00ff */
[----:B------:R-:W-:-:S03]  /*62e0*/  IABS R16, R8 ;  /* 0x0000000800107213 */ /* 0x000fc60000000000 */
[----:B------:R-:W-:Y:S02]  /*62f0*/  IMAD.MOV R21, RZ, RZ, -R21 ;  /* 0x000000ffff157224 */ /* 0x000fe400078e0a15 */
[----:B------:R-:W-:Y:S02]  /*6300*/  IMAD.MOV R22, RZ, RZ, -R22 ;  /* 0x000000ffff167224 */ /* 0x000fe400078e0a16 */
[----:B------:R-:W-:Y:S01]  /*6310*/  @!P4 IMAD.IADD R28, R28, 0x1, -R11 ;  /* 0x000000011c1cc824 */ /* 0x000fe200078e0a0b */
[C---:B------:R-:W-:Y:S01]  /*6320*/  ISETP.GT.U32.AND P4, PT, R11.reuse, R26, PT ;  /* 0x0000001a0b00720c */ /* 0x040fe20003f84070 */
[----:B0-----:R-:W-:Y:S02]  /*6330*/  IMAD.MOV.U32 R0, RZ, RZ, R20 ;  /* 0x000000ffff007224 */ /* 0x001fe400078e0014 */
[C---:B------:R-:W-:Y:S02]  /*6340*/  IMAD R4, R11.reuse, R21, R4 ;  /* 0x000000150b047224 */ /* 0x040fe400078e0204 */
[----:B------:R-:W-:Y:S01]  /*6350*/  @!P0 IMAD.MOV R0, RZ, RZ, -R0 ;  /* 0x000000ffff008224 */ /* 0x000fe200078e0a00 */
[C---:B------:R-:W-:Y:S01]  /*6360*/  ISETP.GT.U32.AND P0, PT, R11.reuse, R15, PT ;  /* 0x0000000f0b00720c */ /* 0x040fe20003f04070 */
[----:B------:R-:W-:Y:S01]  /*6370*/  IMAD R3, R11, R22, R3 ;  /* 0x000000160b037224 */ /* 0x000fe200078e0203 */
[----:B------:R-:W-:Y:S01]  /*6380*/  LOP3.LUT R22, R14, 0x102, RZ, 0xfc, !PT ;  /* 0x000001020e167812 */ /* 0x000fe200078efcff */
[--C-:B------:R-:W-:Y:S01]  /*6390*/  @!P2 IMAD.IADD R27, R27, 0x1, -R11.reuse ;  /* 0x000000011b1ba824 */ /* 0x100fe200078e0a0b */
[C---:B------:R-:W-:Y:S01]  /*63a0*/  ISETP.GT.U32.AND P2, PT, R11.reuse, R4, PT ;  /* 0x000000040b00720c */ /* 0x040fe20003f44070 */
[--C-:B------:R-:W-:Y:S01]  /*63b0*/  @!P6 IMAD.IADD R6, R6, 0x1, -R11.reuse ;  /* 0x000000010606e824 */ /* 0x100fe200078e0a0b */
[----:B------:R-:W-:Y:S01]  /*63c0*/  ISETP.GT.U32.AND P6, PT, R11, R3, PT ;  /* 0x000000030b00720c */ /* 0x000fe20003fc4070 */
[----:B------:R-:W-:Y:S01]  /*63d0*/  VIADD R7, R12, 0xee ;  /* 0x000000ee0c077836 */ /* 0x000fe20000000000 */
[----:B------:R0:W-:Y:S01]  /*63e0*/  STL [R1+0x504], R0 ;  /* 0x0005040001007387 */ /* 0x0001e20000100800 */
[----:B------:R-:W-:Y:S01]  /*63f0*/  @!P4 IMAD.IADD R26, R26, 0x1, -R11 ;  /* 0x000000011a1ac824 */ /* 0x000fe200078e0a0b */
[----:B------:R-:W-:Y:S01]  /*6400*/  ISETP.GE.AND P4, PT, R17, RZ, PT ;  /* 0x000000ff1100720c */ /* 0x000fe20003f86270 */
[----:B------:R-:W-:Y:S01]  /*6410*/  IMAD.HI.U32 R21, R13, R16, RZ ;  /* 0x000000100d157227 */ /* 0x000fe200078e00ff */
[----:B------:R-:W-:-:S02]  /*6420*/  IABS R19, R7 ;  /* 0x0000000700137213 */ /* 0x000fc40000000000 */
[----:B------:R-:W-:Y:S01]  /*6430*/  LOP3.LUT R17, R14, 0xf4, RZ, 0xfc, !PT ;  /* 0x000000f40e117812 */ /* 0x000fe200078efcff */
[----:B------:R-:W-:Y:S01]  /*6440*/  @!P0 IMAD.IADD R15, R15, 0x1, -R11 ;  /* 0x000000010f0f8824 */ /* 0x000fe200078e0a0b */
[----:B------:R-:W-:Y:S01]  /*6450*/  ISETP.GE.AND P0, PT, R18, RZ, PT ;  /* 0x000000ff1200720c */ /* 0x000fe20003f06270 */
[----:B------:R-:W-:Y:S01]  /*6460*/  IMAD.HI.U32 R20, R13, R19, RZ ;  /* 0x000000130d147227 */ /* 0x000fe200078e00ff */
[----:B------:R-:W-:-:S03]  /*6470*/  LOP3.LUT R18, R14, 0xf2, RZ, 0xfc, !PT ;  /* 0x000000f20e127812 */ /* 0x000fc600078efcff */
[--C-:B------:R-:W-:Y:S01]  /*6480*/  @!P2 IMAD.IADD R4, R4, 0x1, -R11.reuse ;  /* 0x000000010404a824 */ /* 0x100fe200078e0a0b */
[----:B------:R-:W-:Y:S01]  /*6490*/  ISETP.GT.U32.AND P2, PT, R11, R15, PT ;  /* 0x0000000f0b00720c */ /* 0x000fe20003f44070 */
[----:B------:R-:W-:Y:S01]  /*64a0*/  @!P6 IMAD.IADD R3, R3, 0x1, -R11 ;  /* 0x000000010303e824 */ /* 0x000fe200078e0a0b */
[C---:B------:R-:W-:Y:S01]  /*64b0*/  ISETP.GT.U32.AND P6, PT, R11.reuse, R26, PT ;  /* 0x0000001a0b00720c */ /* 0x040fe20003fc4070 */
[----:B------:R-:W-:Y:S02]  /*64c0*/  IMAD.MOV R20, RZ, RZ, -R20 ;  /* 0x000000ffff147224 */ /* 0x000fe400078e0a14 */
[----:B------:R-:W-:Y:S01]  /*64d0*/  @!P5 IMAD.MOV R28, RZ, RZ, -R28 ;  /* 0x000000ffff1cd224 */ /* 0x000fe200078e0a1c */
[C---:B------:R-:W-:Y:S01]  /*64e0*/  ISETP.GT.U32.AND P5, PT, R11.reuse, R4, PT ;  /* 0x000000040b00720c */ /* 0x040fe20003fa4070 */
[----:B------:R-:W-:Y:S02]  /*64f0*/  IMAD.MOV R21, RZ, RZ, -R21 ;  /* 0x000000ffff157224 */ /* 0x000fe400078e0a15 */
[C---:B------:R-:W-:Y:S01]  /*6500*/  IMAD R19, R11.reuse, R20, R19 ;  /* 0x000000140b137224 */ /* 0x040fe200078e0213 */
[----:B------:R-:W-:Y:S01]  /*6510*/  IABS R20, R18 ;  /* 0x0000001200147213 */ /* 0x000fe20000000000 */
[----:B------:R-:W-:Y:S01]  /*6520*/  @!P3 IMAD.MOV R27, RZ, RZ, -R27 ;  /* 0x000000ffff1bb224 */ /* 0x000fe200078e0a1b */
[C---:B------:R-:W-:Y:S01]  /*6530*/  ISETP.GT.U32.AND P3, PT, R11.reuse, R3, PT ;  /* 0x000000030b00720c */ /* 0x040fe20003f64070 */
[----:B0-----:R-:W-:Y:S01]  /*6540*/  IMAD.MOV.U32 R0, RZ, RZ, R6 ;  /* 0x000000ffff007224 */ /* 0x001fe200078e0006 */
[----:B------:R-:W-:Y:S01]  /*6550*/  IABS R6, R17 ;  /* 0x0000001100067213 */ /* 0x000fe20000000000 */
[----:B------:R-:W-:-:S02]  /*6560*/  IMAD R16, R11, R21, R16 ;  /* 0x000000150b107224 */ /* 0x000fc400078e0210 */
[----:B------:R-:W-:Y:S01]  /*6570*/  @!P1 IMAD.MOV R0, RZ, RZ, -R0 ;  /* 0x000000ffff009224 */ /* 0x000fe200078e0a00 */
[----:B------:R-:W-:Y:S01]  /*6580*/  ISETP.GT.U32.AND P1, PT, R11, R19, PT ;  /* 0x000000130b00720c */ /* 0x000fe20003f24070 */
[--C-:B------:R-:W-:Y:S01]  /*6590*/  @!P2 IMAD.IADD R15, R15, 0x1, -R11.reuse ;  /* 0x000000010f0fa824 */ /* 0x100fe200078e0a0b */
[----:B------:R-:W-:Y:S01]  /*65a0*/  ISETP.GE.AND P2, PT, R9, RZ, PT ;  /* 0x000000ff0900720c */ /* 0x000fe20003f46270 */
[--C-:B------:R-:W-:Y:S01]  /*65b0*/  @!P6 IMAD.IADD R26, R26, 0x1, -R11.reuse ;  /* 0x000000011a1ae824 */ /* 0x100fe200078e0a0b */
[----:B------:R-:W-:Y:S01]  /*65c0*/  ISETP.GT.U32.AND P6, PT, R11, R16, PT ;  /* 0x000000100b00720c */ /* 0x000fe20003fc4070 */
[----:B------:R-:W-:Y:S01]  /*65d0*/  IMAD.MOV.U32 R9, RZ, RZ, R20 ;  /* 0x000000ffff097224 */ /* 0x000fe200078e0014 */
[----:B------:R0:W-:Y:S01]  /*65e0*/  STL [R1+0x50c], R0 ;  /* 0x00050c0001007387 */ /* 0x0001e20000100800 */
[----:B------:R-:W-:Y:S01]  /*65f0*/  @!P5 IMAD.IADD R4, R4, 0x1, -R11 ;  /* 0x000000010404d824 */ /* 0x000fe200078e0a0b */
[----:B------:R-:W-:Y:S01]  /*6600*/  ISETP.GE.AND P5, PT, R10, RZ, PT ;  /* 0x000000ff0a00720c */ /* 0x000fe20003fa6270 */
[----:B------:R-:W-:-:S04]  /*6610*/  IMAD.HI.U32 R10, R13, R9, RZ ;  /* 0x000000090d0a7227 */ /* 0x000fc800078e00ff */
[----:B------:R-:W-:Y:S01]  /*6620*/  @!P3 IMAD.IADD R3, R3, 0x1, -R11 ;  /* 0x000000010303b824 */ /* 0x000fe200078e0a0b */
[----:B------:R-:W-:Y:S01]  /*6630*/  ISETP.GE.AND P3, PT, R7, RZ, PT ;  /* 0x000000ff0700720c */ /* 0x000fe20003f66270 */
[----:B------:R-:W-:-:S04]  /*6640*/  IMAD.HI.U32 R7, R13, R6, RZ ;  /* 0x000000060d077227 */ /* 0x000fc800078e00ff */
[----:B0-----:R-:W-:Y:S02]  /*6650*/  IMAD.MOV.U32 R0, RZ, RZ, R15 ;  /* 0x000000ffff007224 */ /* 0x001fe400078e000f */
[----:B------:R-:W-:Y:S02]  /*6660*/  IMAD.MOV R10, RZ, RZ, -R10 ;  /* 0x000000ffff0a7224 */ /* 0x000fe400078e0a0a */
[----:B------:R-:W-:Y:S01]  /*6670*/  @!P1 IMAD.IADD R19, R19, 0x1, -R11 ;  /* 0x0000000113139824 */ /* 0x000fe200078e0a0b */
[----:B------:R-:W-:Y:S01]  /*6680*/  ISETP.GE.AND P1, PT, R8, RZ, PT ;  /* 0x000000ff0800720c */ /* 0x000fe20003f26270 */
[----:B------:R-:W-:Y:S02]  /*6690*/  @!P0 IMAD.MOV R0, RZ, RZ, -R0 ;  /* 0x000000ffff008224 */ /* 0x000fe400078e0a00 */
[----:B------:R-:W-:Y:S01]  /*66a0*/  IMAD.MOV R7, RZ, RZ, -R7 ;  /* 0x000000ffff077224 */ /* 0x000fe200078e0a07 */
[C---:B------:R-:W-:Y:S01]  /*66b0*/  ISETP.GT.U32.AND P0, PT, R11.reuse, R19, PT ;  /* 0x000000130b00720c */ /* 0x040fe20003f04070 */
[----:B------:R-:W-:Y:S01]  /*66c0*/  @!P6 IMAD.IADD R16, R16, 0x1, -R11 ;  /* 0x000000011010e824 */ /* 0x000fe200078e0a0b */
[----:B------:R0:W-:Y:S01]  /*66d0*/  STL [R1+0x524], R0 ;  /* 0x0005240001007387 */ /* 0x0001e20000100800 */
[C---:B------:R-:W-:Y:S01]  /*66e0*/  IMAD R9, R11.reuse, R10, R9 ;  /* 0x0000000a0b097224 */ /* 0x040fe200078e0209 */
[----:B------:R-:W-:Y:S01]  /*66f0*/  ISETP.GE.AND P6, PT, R18, RZ, PT ;  /* 0x000000ff1200720c */ /* 0x000fe20003fc6270 */
[----:B------:R-:W-:Y:S01]  /*6700*/  IMAD.MOV.U32 R8, RZ, RZ, R4 ;  /* 0x000000ffff087224 */ /* 0x000fe200078e0004 */
[C---:B------:R-:W-:Y:S01]  /*6710*/  LOP3.LUT R10, R14.reuse, 0xfc, RZ, 0xfc, !PT ;  /* 0x000000fc0e0a7812 */ /* 0x040fe200078efcff */
[----:B------:R-:W-:Y:S01]  /*6720*/  @!P4 IMAD.MOV R26, RZ, RZ, -R26 ;  /* 0x000000ffff1ac224 */ /* 0x000fe200078e0a1a */
[C---:B------:R-:W-:Y:S01]  /*6730*/  ISETP.GT.U32.AND P4, PT, R11.reuse, R16, PT ;  /* 0x000000100b00720c */ /* 0x040fe20003f84070 */
[C---:B------:R-:W-:Y:S01]  /*6740*/  IMAD R4, R11.reuse, R7, R6 ;  /* 0x000000070b047224 */ /* 0x040fe200078e0206 */
[C---:B------:R-:W-:Y:S01]  /*6750*/  LOP3.LUT R6, R14.reuse, 0xf6, RZ, 0xfc, !PT ;  /* 0x000000f60e067812 */ /* 0x040fe200078efcff */
[----:B------:R-:W-:Y:S01]  /*6760*/  @!P2 IMAD.MOV R8, RZ, RZ, -R8 ;  /* 0x000000ffff08a224 */ /* 0x000fe200078e0a08 */
[----:B------:R-:W-:Y:S01]  /*6770*/  ISETP.GT.U32.AND P2, PT, R11, R9, PT ;  /* 0x000000090b00720c */ /* 0x000fe20003f44070 */
[----:B0-----:R-:W-:Y:S01]  /*6780*/  IMAD.MOV.U32 R0, RZ, RZ, R3 ;  /* 0x000000ffff007224 */ /* 0x001fe200078e0003 */
[----:B------:R-:W-:Y:S01]  /*6790*/  LOP3.LUT R3, R14, 0xf8, RZ, 0xfc, !PT ;  /* 0x000000f80e037812 */ /* 0x000fe200078efcff */
[--C-:B------:R-:W-:Y:S01]  /*67a0*/  @!P0 IMAD.IADD R19, R19, 0x1, -R11.reuse ;  /* 0x0000000113138824 */ /* 0x100fe200078e0a0b */
[----:B------:R0:W-:Y:S01]  /*67b0*/  STL [R1+0x1b0], R8 ;  /* 0x0001b00801007387 */ /* 0x0001e20000100800 */
[----:B------:R-:W-:Y:S01]  /*67c0*/  @!P5 IMAD.MOV R0, RZ, RZ, -R0 ;  /* 0x000000ffff00d224 */ /* 0x000fe200078e0a00 */
[----:B------:R-:W-:Y:S01]  /*67d0*/  ISETP.GT.U32.AND P5, PT, R11, R4, PT ;  /* 0x000000040b00720c */ /* 0x000fe20003fa4070 */
[----:B------:R-:W-:Y:S01]  /*67e0*/  VIADD R15, R12, 0xfe ;  /* 0x000000fe0c0f7836 */ /* 0x000fe20000000000 */
[----:B------:R-:W-:Y:S01]  /*67f0*/  IABS R7, R3 ;  /* 0x0000000300077213 */ /* 0x000fe20000000000 */
[--C-:B------:R-:W-:Y:S01]  /*6800*/  @!P4 IMAD.IADD R16, R16, 0x1, -R11.reuse ;  /* 0x000000011010c824 */ /* 0x100fe200078e0a0b */
[----:B------:R-:W-:Y:S01]  /*6810*/  ISETP.GE.AND P4, PT, R6, RZ, PT ;  /* 0x000000ff0600720c */ /* 0x000fe20003f86270 */
[----:B------:R1:W-:Y:S01]  /*6820*/  STL [R1+0x52c], R0 ;  /* 0x00052c0001007387 */ /* 0x0003e20000100800 */
[----:B------:R-:W-:Y:S01]  /*6830*/  ISETP.GE.AND P0, PT, R17, RZ, PT ;  /* 0x000000ff1100720c */ /* 0x000fe20003f06270 */
[----:B------:R-:W-:Y:S01]  /*6840*/  @!P2 IMAD.IADD R9, R9, 0x1, -R11 ;  /* 0x000000010909a824 */ /* 0x000fe200078e0a0b */
[----:B0-----:R-:W-:-:S02]  /*6850*/  IABS R8, R6 ;  /* 0x0000000600087213 */ /* 0x001fc40000000000 */
[----:B------:R-:W-:Y:S01]  /*6860*/  ISETP.GE.AND P2, PT, R3, RZ, PT ;  /* 0x000000ff0300720c */ /* 0x000fe20003f46270 */
[----:B------:R-:W-:Y:S01]  /*6870*/  IMAD.HI.U32 R3, R13, R7, RZ ;  /* 0x000000070d037227 */ /* 0x000fe200078e00ff */
[----:B------:R-:W-:-:S03]  /*6880*/  LOP3.LUT R18, R14, 0x104, RZ, 0xfc, !PT ;  /* 0x000001040e127812 */ /* 0x000fc600078efcff */
[----:B------:R-:W-:Y:S01]  /*6890*/  IMAD.MOV.U32 R6, RZ, RZ, R8 ;  /* 0x000000ffff067224 */ /* 0x000fe200078e0008 */
[----:B------:R-:W-:Y:S01]  /*68a0*/  IABS R21, R18 ;  /* 0x0000001200157213 */ /* 0x000fe20000000000 */
[----:B------:R-:W-:Y:S01]  /*68b0*/  @!P5 IMAD.IADD R4, R4, 0x1, -R11 ;  /* 0x000000010404d824 */ /* 0x000fe200078e0a0b */
[----:B------:R-:W-:Y:S01]  /*68c0*/  ISETP.GT.U32.AND P5, PT, R11, R9, PT ;  /* 0x000000090b00720c */ /* 0x000fe20003fa4070 */
[----:B------:R-:W-:-:S04]  /*68d0*/  IMAD.HI.U32 R8, R13, R6, RZ ;  /* 0x000000060d087227 */ /* 0x000fc800078e00ff */
[----:B------:R-:W-:Y:S02]  /*68e0*/  IMAD.MOV R8, RZ, RZ, -R8 ;  /* 0x000000ffff087224 */ /* 0x000fe400078e0a08 */
[----:B-1----:R-:W-:Y:S02]  /*68f0*/  IMAD.MOV.U32 R0, RZ, RZ, R19 ;  /* 0x000000ffff007224 */ /* 0x002fe400078e0013 */
[C---:B------:R-:W-:Y:S02]  /*6900*/  IMAD R6, R11.reuse, R8, R6 ;  /* 0x000000080b067224 */ /* 0x040fe400078e0206 */
[----:B------:R-:W-:Y:S01]  /*6910*/  @!P3 IMAD.MOV R0, RZ, RZ, -R0 ;  /* 0x000000ffff00b224 */ /* 0x000fe200078e0a00 */
[----:B------:R-:W-:Y:S01]  /*6920*/  ISETP.GT.U32.AND P3, PT, R11, R4, PT ;  /* 0x000000040b00720c */ /* 0x000fe20003f64070 */
[----:B------:R-:W-:Y:S01]  /*6930*/  @!P5 IMAD.IADD R9, R9, 0x1, -R11 ;  /* 0x000000010909d824 */ /* 0x000fe200078e0a0b */
[----:B------:R-:W-:Y:S01]  /*6940*/  ISETP.GT.U32.AND P5, PT, R11, R6, PT ;  /* 0x000000060b00720c */ /* 0x000fe20003fa4070 */
[----:B------:R-:W-:Y:S01]  /*6950*/  IMAD.MOV R3, RZ, RZ, -R3 ;  /* 0x000000ffff037224 */ /* 0x000fe200078e0a03 */
[----:B------:R0:W-:Y:S01]  /*6960*/  STL [R1+0x544], R0 ;  /* 0x0005440001007387 */ /* 0x0001e20000100800 */
[----:B------:R-:W-:-:S02]  /*6970*/  IMAD.MOV.U32 R17, RZ, RZ, R9 ;  /* 0x000000ffff117224 */ /* 0x000fc400078e0009 */
[----:B------:R-:W-:Y:S01]  /*6980*/  IMAD R7, R11, R3, R7 ;  /* 0x000000030b077224 */ /* 0x000fe200078e0207 */
[----:B------:R-:W-:Y:S01]  /*6990*/  LOP3.LUT R3, R14, 0x100, RZ, 0xfc, !PT ;  /* 0x000001000e037812 */ /* 0x000fe200078efcff */
[----:B------:R-:W-:-:S03]  /*69a0*/  @!P6 IMAD.MOV R17, RZ, RZ, -R17 ;  /* 0x000000ffff11e224 */ /* 0x000fc600078e0a11 */
[C---:B------:R-:W-:Y:S01]  /*69b0*/  ISETP.GT.U32.AND P6, PT, R11.reuse, R7, PT ;  /* 0x000000070b00720c */ /* 0x040fe20003fc4070 */
[--C-:B------:R-:W-:Y:S01]  /*69c0*/  @!P3 IMAD.IADD R4, R4, 0x1, -R11.reuse ;  /* 0x000000010404b824 */ /* 0x100fe200078e0a0b */
[----:B------:R-:W-:Y:S01]  /*69d0*/  ISETP.GE.AND P3, PT, R10, RZ, PT ;  /* 0x000000ff0a00720c */ /* 0x000fe20003f66270 */
[----:B0-----:R-:W-:Y:S01]  /*69e0*/  IMAD.MOV.U32 R0, RZ, RZ, R16 ;  /* 0x000000ffff007224 */ /* 0x001fe200078e0010 */
[----:B------:R-:W-:Y:S01]  /*69f0*/  LOP3.LUT R16, R14, 0xfa, RZ, 0xfc, !PT ;  /* 0x000000fa0e107812 */ /* 0x000fe200078efcff */
[--C-:B------:R-:W-:Y:S01]  /*6a00*/  @!P5 IMAD.IADD R6, R6, 0x1, -R11.reuse ;  /* 0x000000010606d824 */ /* 0x100fe200078e0a0b */
[----:B------:R-:W-:Y:S01]  /*6a10*/  IABS R10, R10 ;  /* 0x0000000a000a7213 */ /* 0x000fe20000000000 */
[----:B------:R-:W-:Y:S01]  /*6a20*/  @!P1 IMAD.MOV R0, RZ, RZ, -R0 ;  /* 0x000000ffff009224 */ /* 0x000fe200078e0a00 */
[----:B------:R-:W-:Y:S02]  /*6a30*/  ISETP.GE.AND P1, PT, R16, RZ, PT ;  /* 0x000000ff1000720c */ /* 0x000fe40003f26270 */
[----:B------:R-:W-:Y:S01]  /*6a40*/  IABS R16, R16 ;  /* 0x0000001000107213 */ /* 0x000fe20000000000 */
[----:B------:R-:W-:Y:S01]  /*6a50*/  IMAD.MOV.U32 R9, RZ, RZ, R10 ;  /* 0x000000ffff097224 */ /* 0x000fe200078e000a */
[----:B------:R0:W-:Y:S01]  /*6a60*/  STL [R1+0x1b4], R0 ;  /* 0x0001b40001007387 */ /* 0x0001e20000100800 */
[----:B------:R-:W-:Y:S01]  /*6a70*/  ISETP.GT.U32.AND P5, PT, R11, R6, PT ;  /* 0x000000060b00720c */ /* 0x000fe20003fa4070 */
[----:B------:R-:W-:Y:S01]  /*6a80*/  @!P6 IMAD.IADD R7, R7, 0x1, -R11 ;  /* 0x000000010707e824 */ /* 0x000fe200078e0a0b */
[----:B------:R-:W-:Y:S01]  /*6a90*/  IABS R10, R3 ;  /* 0x00000003000a7213 */ /* 0x000fe20000000000 */
[----:B------:R-:W-:Y:S01]  /*6aa0*/  IMAD.HI.U32 R8, R13, R16, RZ ;  /* 0x000000100d087227 */ /* 0x000fe200078e00ff */
[----:B------:R1:W-:Y:S02]  /*6ab0*/  STL [R1+0x1b8], R17 ;  /* 0x0001b81101007387 */ /* 0x0003e40000100800 */
[----:B------:R-:W-:Y:S01]  /*6ac0*/  ISETP.GT.U32.AND P6, PT, R11, R7, PT ;  /* 0x000000070b00720c */ /* 0x000fe20003fc4070 */
[----:B------:R-:W-:-:S02]  /*6ad0*/  IMAD.MOV R8, RZ, RZ, -R8 ;  /* 0x000000ffff087224 */ /* 0x000fc400078e0a08 */
[----:B0-----:R-:W-:Y:S02]  /*6ae0*/  IMAD.MOV.U32 R0, RZ, RZ, R4 ;  /* 0x000000ffff007224 */ /* 0x001fe400078e0004 */
[----:B------:R-:W-:Y:S02]  /*6af0*/  IMAD R16, R11, R8, R16 ;  /* 0x000000080b107224 */ /* 0x000fe400078e0210 */
[----:B------:R-:W-:Y:S01]  /*6b00*/  @!P0 IMAD.MOV R0, RZ, RZ, -R0 ;  /* 0x000000ffff008224 */ /* 0x000fe200078e0a00 */
[----:B------:R-:W-:Y:S01]  /*6b10*/  ISETP.GE.AND P0, PT, R15, RZ, PT ;  /* 0x000000ff0f00720c */ /* 0x000fe20003f06270 */
[----:B------:R-:W-:Y:S01]  /*6b20*/  @!P5 IMAD.IADD R6, R6, 0x1, -R11 ;  /* 0x000000010606d824 */ /* 0x000fe200078e0a0b */
[----:B------:R-:W-:Y:S01]  /*6b30*/  IABS R15, R15 ;  /* 0x0000000f000f7213 */ /* 0x000fe20000000000 */
[----:B------:R-:W-:Y:S01]  /*6b40*/  IMAD.HI.U32 R4, R13, R9, RZ ;  /* 0x000000090d047227 */ /* 0x000fe200078e00ff */
[----:B------:R-:W-:Y:S01]  /*6b50*/  ISETP.GT.U32.AND P5, PT, R11, R16, PT ;  /* 0x000000100b00720c */ /* 0x000fe20003fa4070 */
[----:B------:R0:W-:Y:S02]  /*6b60*/  STL [R1+0x54c], R0 ;  /* 0x00054c0001007387 */ /* 0x0001e40000100800 */
[----:B-1----:R-:W-:-:S04]  /*6b70*/  IMAD.HI.U32 R17, R13, R15, RZ ;  /* 0x0000000f0d117227 */ /* 0x002fc800078e00ff */
[----:B------:R-:W-:-:S04]  /*6b80*/  IMAD.HI.U32 R8, R13, R10, RZ ;  /* 0x0000000a0d087227 */ /* 0x000fc800078e00ff */
[----:B------:R-:W-:Y:S02]  /*6b90*/  IMAD.MOV R17, RZ, RZ, -R17 ;  /* 0x000000ffff117224 */ /* 0x000fe400078e0a11 */
[----:B------:R-:W-:Y:S02]  /*6ba0*/  IMAD.MOV R4, RZ, RZ, -R4 ;  /* 0x000000ffff047224 */ /* 0x000fe400078e0a04 */
[----:B------:R-:W-:Y:S02]  /*6bb0*/  IMAD.MOV R8, RZ, RZ, -R8 ;  /* 0x000000ffff087224 */ /* 0x000fe400078e0a08 */
[C---:B------:R-:W-:Y:S02]  /*6bc0*/  IMAD R15, R11.reuse, R17, R15 ;  /* 0x000000110b0f7224 */ /* 0x040fe400078e020f */
[----:B------:R-:W-:Y:S01]  /*6bd0*/  IMAD R9, R11, R4, R9 ;  /* 0x000000040b097224 */ /* 0x000fe200078e0209 */
[----:B------:R-:W-:Y:S01]  /*6be0*/  IABS R4, R22 ;  /* 0x0000001600047213 */ /* 0x000fe20000000000 */
[----:B0-----:R-:W-:-:S02]  /*6bf0*/  IMAD.MOV.U32 R0, RZ, RZ, R6 ;  /* 0x000000ffff007224 */ /* 0x001fc400078e0006 */
[----:B------:R-:W-:Y:S01]  /*6c00*/  IMAD R10, R11, R8, R10 ;  /* 0x000000080b0a7224 */ /* 0x000fe200078e020a */
[----:B------:R-:W-:Y:S01]  /*6c10*/  LOP3.LUT R8, R14, 0x106, RZ, 0xfc, !PT ;  /* 0x000001060e087812 */ /* 0x000fe200078efcff */
[--C-:B------:R-:W-:Y:S01]  /*6c20*/  @!P6 IMAD.IADD R7, R7, 0x1, -R11.reuse ;  /* 0x000000010707e824 */ /* 0x100fe200078e0a0b */
[C---:B------:R-:W-:Y:S01]  /*6c30*/  ISETP.GT.U32.AND P6, PT, R11.reuse, R15, PT ;  /* 0x0000000f0b00720c */ /* 0x040fe20003fc4070 */
[----:B------:R-:W-:Y:S01]  /*6c40*/  @!P4 IMAD.MOV R0, RZ, RZ, -R0 ;  /* 0x000000ffff00c224 */ /* 0x000fe200078e0a00 */
[C---:B------:R-:W-:Y:S01]  /*6c50*/  ISETP.GT.U32.AND P4, PT, R11.reuse, R9, PT ;  /* 0x000000090b00720c */ /* 0x040fe20003f84070 */
[----:B------:R-:W-:Y:S01]  /*6c60*/  @!P5 IMAD.IADD R16, R16, 0x1, -R11 ;  /* 0x000000011010d824 */ /* 0x000fe200078e0a0b */
[----:B------:R-:W-:Y:S01]  /*6c70*/  ISETP.GT.U32.AND P5, PT, R11, R10, PT ;  /* 0x0000000a0b00720c */ /* 0x000fe20003fa4070 */
[----:B------:R-:W-:Y:S01]  /*6c80*/  IMAD.HI.U32 R6, R13, R4, RZ ;  /* 0x000000040d067227 */ /* 0x000fe200078e00ff */
[----:B------:R0:W-:Y:S01]  /*6c90*/  STL [R1+0x564], R0 ;  /* 0x0005640001007387 */ /* 0x0001e20000100800 */
[----:B------:R-:W-:-:S02]  /*6ca0*/  IABS R19, R8 ;  /* 0x0000000800137213 */ /* 0x000fc40000000000 */
[----:B------:R-:W-:-:S03]  /*6cb0*/  IMAD.MOV R6, RZ, RZ, -R6 ;  /* 0x000000ffff067224 */ /* 0x000fc600078e0a06 */
[----:B------:R-:W-:-:S04]  /*6cc0*/  IMAD.HI.U32 R17, R13, R19, RZ ;  /* 0x000000130d117227 */ /* 0x000fc800078e00ff */
[--C-:B------:R-:W-:Y:S02]  /*6cd0*/  @!P6 IMAD.IADD R15, R15, 0x1, -R11.reuse ;  /* 0x000000010f0fe824 */ /* 0x100fe400078e0a0b */
[--C-:B------:R-:W-:Y:S01]  /*6ce0*/  @!P4 IMAD.IADD R9, R9, 0x1, -R11.reuse ;  /* 0x000000010909c824 */ /* 0x100fe200078e0a0b */
[C---:B------:R-:W-:Y:S01]  /*6cf0*/  ISETP.GT.U32.AND P4, PT, R11.reuse, R16, PT ;  /* 0x000000100b00720c */ /* 0x040fe20003f84070 */
[----:B------:R-:W-:Y:S01]  /*6d00*/  @!P5 IMAD.IADD R10, R10, 0x1, -R11 ;  /* 0x000000010a0ad824 */ /* 0x000fe200078e0a0b */
[C---:B------:R-:W-:Y:S01]  /*6d10*/  ISETP.GT.U32.AND P5, PT, R11.reuse, R15, PT ;  /* 0x0000000f0b00720c */ /* 0x040fe20003fa4070 */
[----:B0-----:R-:W-:Y:S01]  /*6d20*/  IMAD.MOV.U32 R0, RZ, RZ, R7 ;  /* 0x000000ffff007224 */ /* 0x001fe200078e0007 */
[----:B------:R-:W-:Y:S01]  /*6d30*/  ISETP.GT.U32.AND P6, PT, R11, R9, PT ;  /* 0x000000090b00720c */ /* 0x000fe20003fc4070 */
[----:B------:R-:W-:-:S04]  /*6d40*/  IMAD.HI.U32 R7, R13, R21, RZ ;  /* 0x000000150d077227 */ /* 0x000fc800078e00ff */
[----:B------:R-:W-:Y:S02]  /*6d50*/  IMAD.MOV R7, RZ, RZ, -R7 ;  /* 0x000000ffff077224 */ /* 0x000fe400078e0a07 */
[----:B------:R-:W-:Y:S01]  /*6d60*/  @!P2 IMAD.MOV R0, RZ, RZ, -R0 ;  /* 0x000000ffff00a224 */ /* 0x000fe200078e0a00 */
[C---:B------:R-:W-:Y:S01]  /*6d70*/  ISETP.GT.U32.AND P2, PT, R11.reuse, R10, PT ;  /* 0x0000000a0b00720c */ /* 0x040fe20003f44070 */
[C---:B------:R-:W-:Y:S01]  /*6d80*/  IMAD R4, R11.reuse, R6, R4 ;  /* 0x000000060b047224 */ /* 0x040fe200078e0204 */
[----:B------:R-:W-:Y:S01]  /*6d90*/  LOP3.LUT R6, R14, 0x108, RZ, 0xfc, !PT ;  /* 0x000001080e067812 */ /* 0x000fe200078efcff */
[C---:B------:R-:W-:Y:S01]  /*6da0*/  IMAD R21, R11.reuse, R7, R21 ;  /* 0x000000070b157224 */ /* 0x040fe200078e0215 */
[----:B------:R0:W-:Y:S01]  /*6db0*/  STL [R1+0x1bc], R0 ;  /* 0x0001bc0001007387 */ /* 0x0001e20000100800 */
[--C-:B------:R-:W-:Y:S01]  /*6dc0*/  @!P4 IMAD.IADD R16, R16, 0x1, -R11.reuse ;  /* 0x000000011010c824 */ /* 0x100fe200078e0a0b */
[----:B------:R-:W-:Y:S01]  /*6dd0*/  ISETP.GT.U32.AND P4, PT, R11, R4, PT ;  /* 0x000000040b00720c */ /* 0x000fe20003f84070 */
[--C-:B------:R-:W-:Y:S01]  /*6de0*/  @!P5 IMAD.IADD R15, R15, 0x1, -R11.reuse ;  /* 0x000000010f0fd824 */ /* 0x100fe200078e0a0b */
[----:B------:R-:W-:Y:S01]  /*6df0*/  ISETP.GT.U32.AND P5, PT, R11, R21, PT ;  /* 0x000000150b00720c */ /* 0x000fe20003fa4070 */
[--C-:B------:R-:W-:Y:S01]  /*6e00*/  @!P6 IMAD.IADD R9, R9, 0x1, -R11.reuse ;  /* 0x000000010909e824 */ /* 0x100fe200078e0a0b */
[----:B------:R-:W-:Y:S01]  /*6e10*/  ISETP.GE.AND P6, PT, R3, RZ, PT ;  /* 0x000000ff0300720c */ /* 0x000fe20003fc6270 */
[----:B------:R-:W-:Y:S01]  /*6e20*/  IMAD.MOV.U32 R23, RZ, RZ, R16 ;  /* 0x000000ffff177224 */ /* 0x000fe200078e0010 */
[----:B------:R-:W-:Y:S01]  /*6e30*/  LOP3.LUT R3, R14, 0x10a, RZ, 0xfc, !PT ;  /* 0x0000010a0e037812 */ /* 0x000fe200078efcff */
[----:B------:R-:W-:Y:S01]  /*6e40*/  @!P2 IMAD.IADD R10, R10, 0x1, -R11 ;  /* 0x000000010a0aa824 */ /* 0x000fe200078e0a0b */
[----:B------:R-:W-:Y:S01]  /*6e50*/  IABS R20, R6 ;  /* 0x0000000600147213 */ /* 0x000fe20000000000 */
[----:B0-----:R-:W-:Y:S01]  /*6e60*/  IMAD.MOV.U32 R0, RZ, RZ, R9 ;  /* 0x000000ffff007224 */ /* 0x001fe200078e0009 */
[----:B------:R-:W-:Y:S01]  /*6e70*/  ISETP.GE.AND P2, PT, R22, RZ, PT ;  /* 0x000000ff1600720c */ /* 0x000fe20003f46270 */
[----:B------:R-:W-:Y:S01]  /*6e80*/  @!P1 IMAD.MOV R23, RZ, RZ, -R23 ;  /* 0x000000ffff179224 */ /* 0x000fe200078e0a17 */
[----:B------:R-:W-:Y:S01]  /*6e90*/  IABS R22, R3 ;  /* 0x0000000300167213 */ /* 0x000fe20000000000 */
[----:B------:R-:W-:-:S03]  /*6ea0*/  IMAD.HI.U32 R7, R13, R20, RZ ;  /* 0x000000140d077227 */ /* 0x000fc600078e00ff */
[----:B------:R-:W-:Y:S01]  /*6eb0*/  STL [R1+0x1ec], R23 ;  /* 0x0001ec1701007387 */ /* 0x000fe20000100800 */
[--C-:B------:R-:W-:Y:S01]  /*6ec0*/  @!P4 IMAD.IADD R4, R4, 0x1, -R11.reuse ;  /* 0x000000010404c824 */ /* 0x100fe200078e0a0b */
[----:B------:R-:W-:Y:S01]  /*6ed0*/  ISETP.GE.AND P4, PT, R18, RZ, PT ;  /* 0x000000ff1200720c */ /* 0x000fe20003f86270 */
[----:B------:R-:W-:Y:S02]  /*6ee0*/  @!P5 IMAD.IADD R21, R21, 0x1, -R11 ;  /* 0x000000011515d824 */ /* 0x000fe400078e0a0b */
[----:B------:R-:W-:Y:S01]  /*6ef0*/  IMAD.MOV.U32 R18, RZ, RZ, R22 ;  /* 0x000000ffff127224 */ /* 0x000fe200078e0016 */
[C---:B------:R-:W-:Y:S01]  /*6f00*/  ISETP.GT.U32.AND P1, PT, R11.reuse, R4, PT ;  /* 0x000000040b00720c */ /* 0x040fe20003f24070 */
[----:B------:R-:W-:Y:S01]  /*6f10*/  @!P3 IMAD.MOV R0, RZ, RZ, -R0 ;  /* 0x000000ffff00b224 */ /* 0x000fe200078e0a00 */
[----:B------:R-:W-:Y:S01]  /*6f20*/  ISETP.GT.U32.AND P5, PT, R11, R21, PT ;  /* 0x000000150b00720c */ /* 0x000fe20003fa4070 */
[----:B------:R-:W-:Y:S02]  /*6f30*/  IMAD.MOV R7, RZ, RZ, -R7 ;  /* 0x000000ffff077224 */ /* 0x000fe400078e0a07 */
[----:B------:R-:W-:Y:S01]  /*6f40*/  IMAD.HI.U32 R16, R13, R18, RZ ;  /* 0x000000120d107227 */ /* 0x000fe200078e00ff */
[----:B------:R0:W-:Y:S03]  /*6f50*/  STL [R1+0x56c], R0 ;  /* 0x00056c0001007387 */ /* 0x0001e60000100800 */
[----:B------:R-:W-:Y:S01]  /*6f60*/  IMAD R20, R11, R7, R20 ;  /* 0x000000070b147224 */ /* 0x000fe200078e0214 */
[----:B------:R-:W-:Y:S01]  /*6f70*/  LOP3.LUT R7, R14, 0x10c, RZ, 0xfc, !PT ;  /* 0x0000010c0e077812 */ /* 0x000fe200078efcff */
[----:B------:R-:W-:-:S02]  /*6f80*/  IMAD.MOV R16, RZ, RZ, -R16 ;  /* 0x000000ffff107224 */ /* 0x000fc400078e0a10 */
[----:B------:R-:W-:Y:S02]  /*6f90*/  IMAD.MOV R17, RZ, RZ, -R17 ;  /* 0x000000ffff117224 */ /* 0x000fe400078e0a11 */
[C---:B------:R-:W-:Y:S02]  /*6fa0*/  IMAD R18, R11.reuse, R16, R18 ;  /* 0x000000100b127224 */ /* 0x040fe400078e0212 */
[----:B0-----:R-:W-:Y:S01]  /*6fb0*/  IMAD.MOV.U32 R0, RZ, RZ, R10 ;  /* 0x000000ffff007224 */ /* 0x001fe200078e000a */
[----:B------:R-:W-:Y:S01]  /*6fc0*/  LOP3.LUT R10, R14, 0x112, RZ, 0xfc, !PT ;  /* 0x000001120e0a7812 */ /* 0x000fe200078efcff */
[----:B------:R-:W-:Y:S02]  /*6fd0*/  IMAD.MOV.U32 R9, RZ, RZ, R15 ;  /* 0x000000ffff097224 */ /* 0x000fe400078e000f */
[----:B------:R-:W-:Y:S01]  /*6fe0*/  @!P6 IMAD.MOV R0, RZ, RZ, -R0 ;  /* 0x000000ffff00e224 */ /* 0x000fe200078e0a00 */
[C---:B------:R-:W-:Y:S01]  /*6ff0*/  ISETP.GT.U32.AND P6, PT, R11.reuse, R20, PT ;  /* 0x000000140b00720c */ /* 0x040fe20003fc4070 */
[----:B------:R-:W-:-:S02]  /*7000*/  IMAD R19, R11, R17, R19 ;  /* 0x000000110b137224 */ /* 0x000fc400078e0213 */
[----:B------:R-:W-:Y:S01]  /*7010*/  @!P5 IMAD.IADD R21, R21, 0x1, -R11 ;  /* 0x000000011515d824 */ /* 0x000fe200078e0a0b */
[C---:B------:R-:W-:Y:S01]  /*7020*/  ISETP.GT.U32.AND P5, PT, R11.reuse, R18, PT ;  /* 0x000000120b00720c */ /* 0x040fe20003fa4070 */
[----:B------:R-:W-:Y:S01]  /*7030*/  @!P0 IMAD.MOV R9, RZ, RZ, -R9 ;  /* 0x000000ffff098224 */ /* 0x000fe200078e0a09 */
[----:B------:R-:W-:Y:S01]  /*7040*/  ISETP.GT.U32.AND P3, PT, R11, R19, PT ;  /* 0x000000130b00720c */ /* 0x000fe20003f64070 */
[----:B------:R-:W-:Y:S01]  /*7050*/  @!P1 IMAD.IADD R4, R4, 0x1, -R11 ;  /* 0x0000000104049824 */ /* 0x000fe200078e0a0b */
[----:B------:R-:W-:Y:S01]  /*7060*/  ISETP.GE.AND P0, PT, R8, RZ, PT ;  /* 0x000000ff0800720c */ /* 0x000fe20003f06270 */
[----:B------:R-:W-:Y:S01]  /*7070*/  VIADD R8, R12, 0x10e ;  /* 0x0000010e0c087836 */ /* 0x000fe20000000000 */
[----:B------:R0:W-:Y:S01]  /*7080*/  STL [R1+0x584], R9 ;  /* 0x0005840901007387 */ /* 0x0001e20000100800 */
[----:B------:R-:W-:Y:S01]  /*7090*/  IMAD.MOV.U32 R23, RZ, RZ, R21 ;  /* 0x000000ffff177224 */ /* 0x000fe200078e0015 */
[----:B------:R-:W-:Y:S01]  /*70a0*/  ISETP.GE.AND P1, PT, R6, RZ, PT ;  /* 0x000000ff0600720c */ /* 0x000fe20003f26270 */
[----:B------:R-:W-:Y:S01]  /*70b0*/  @!P6 IMAD.IADD R20, R20, 0x1, -R11 ;  /* 0x000000011414e824 */ /* 0x000fe200078e0a0b */
[----:B------:R1:W-:Y:S01]  /*70c0*/  STL [R1+0x1f0], R0 ;  /* 0x0001f00001007387 */ /* 0x0003e20000100800 */
[----:B------:R-:W-:Y:S01]  /*70d0*/  IABS R15, R8 ;  /* 0x00000008000f7213 */ /* 0x000fe20000000000 */
[----:B------:R-:W-:-:S02]  /*70e0*/  @!P4 IMAD.MOV R23, RZ, RZ, -R23 ;  /* 0x000000ffff17c224 */ /* 0x000fc400078e0a17 */
[--C-:B------:R-:W-:Y:S02]  /*70f0*/  @!P5 IMAD.IADD R18, R18, 0x1, -R11.reuse ;  /* 0x000000011212d824 */ /* 0x100fe400078e0a0b */
[----:B------:R-:W-:Y:S01]  /*7100*/  @!P3 IMAD.IADD R19, R19, 0x1, -R11 ;  /* 0x000000011313b824 */ /* 0x000fe200078e0a0b */
[----:B0-----:R-:W-:Y:S01]  /*7110*/  IABS R9, R7 ;  /* 0x0000000700097213 */ /* 0x001fe20000000000 */
[----:B------:R-:W-:Y:S01]  /*7120*/  IMAD.HI.U32 R16, R13, R15, RZ ;  /* 0x0000000f0d107227 */ /* 0x000fe200078e00ff */
[C---:B------:R-:W-:Y:S02]  /*7130*/  ISETP.GT.U32.AND P5, PT, R11.reuse, R18, PT ;  /* 0x000000120b00720c */ /* 0x040fe40003fa4070 */
[----:B------:R-:W-:Y:S01]  /*7140*/  ISETP.GT.U32.AND P6, PT, R11, R19, PT ;  /* 0x000000130b00720c */ /* 0x000fe20003fc4070 */
[----:B-1----:R-:W-:Y:S01]  /*7150*/  IMAD.MOV.U32 R0, RZ, RZ, R4 ;  /* 0x000000ffff007224 */ /* 0x002fe200078e0004 */
[----:B------:R-:W-:Y:S01]  /*7160*/  ISETP.GE.AND P3, PT, R3, RZ, PT ;  /* 0x000000ff0300720c */ /* 0x000fe20003f66270 */
[----:B------:R-:W-:Y:S01]  /*7170*/  IMAD.HI.U32 R4, R13, R9, RZ ;  /* 0x000000090d047227 */ /* 0x000fe200078e00ff */
[----:B------:R-:W-:-:S03]  /*7180*/  LOP3.LUT R3, R14, 0x110, RZ, 0xfc, !PT ;  /* 0x000001100e037812 */ /* 0x000fc600078efcff */
[----:B------:R-:W-:Y:S01]  /*7190*/  @!P2 IMAD.MOV R0, RZ, RZ, -R0 ;  /* 0x000000ffff00a224 */ /* 0x000fe200078e0a00 */
[C---:B------:R-:W-:Y:S01]  /*71a0*/  ISETP.GT.U32.AND P2, PT, R11.reuse, R20, PT ;  /* 0x000000140b00720c */ /* 0x040fe20003f44070 */
[----:B------:R-:W-:Y:S01]  /*71b0*/  IMAD.MOV R16, RZ, RZ, -R16 ;  /* 0x000000ffff107224 */ /* 0x000fe200078e0a10 */
[----:B------:R-:W-:Y:S01]  /*71c0*/  IABS R6, R3 ;  /* 0x0000000300067213 */ /* 0x000fe20000000000 */
[----:B------:R-:W-:Y:S01]  /*71d0*/  IMAD.MOV R4, RZ, RZ, -R4 ;  /* 0x000000ffff047224 */ /* 0x000fe200078e0a04 */
[----:B------:R0:W-:Y:S01]  /*71e0*/  STL [R1+0x1f4], R0 ;  /* 0x0001f40001007387 */ /* 0x0001e20000100800 */
[----:B------:R-:W-:Y:S02]  /*71f0*/  @!P5 IMAD.IADD R18, R18, 0x1, -R11 ;  /* 0x000000011212d824 */ /* 0x000fe400078e0a0b */
[----:B------:R-:W-:Y:S01]  /*7200*/  IMAD R9, R11, R4, R9 ;  /* 0x000000040b097224 */ /* 0x000fe200078e0209 */
[----:B------:R-:W-:Y:S01]  /*7210*/  IABS R4, R10 ;  /* 0x0000000a00047213 */ /* 0x000fe20000000000 */
[----:B------:R-:W-:Y:S01]  /*7220*/  @!P6 IMAD.IADD R19, R19, 0x1, -R11 ;  /* 0x000000011313e824 */ /* 0x000fe200078e0a0b */
[----:B------:R1:W-:Y:S01]  /*7230*/  STL [R1+0x58c], R23 ;  /* 0x00058c1701007387 */ /* 0x0003e20000100800 */
[----:B------:R-:W-:Y:S01]  /*7240*/  IMAD.HI.U32 R22, R13, R6, RZ ;  /* 0x000000060d167227 */ /* 0x000fe200078e00ff */
[----:B------:R-:W-:-:S03]  /*7250*/  ISETP.GT.U32.AND P6, PT, R11, R9, PT ;  /* 0x000000090b00720c */ /* 0x000fc60003fc4070 */
[----:B------:R-:W-:Y:S01]  /*7260*/  @!P2 IMAD.IADD R20, R20, 0x1, -R11 ;  /* 0x000000011414a824 */ /* 0x000fe200078e0a0b */
[----:B------:R-:W-:Y:S01]  /*7270*/  ISETP.GE.AND P2, PT, R7, RZ, PT ;  /* 0x000000ff0700720c */ /* 0x000fe20003f46270 */
[----:B------:R-:W-:Y:S01]  /*7280*/  IMAD R7, R11, R16, R15 ;  /* 0x000000100b077224 */ /* 0x000fe200078e020f */
[C---:B------:R-:W-:Y:S01]  /*7290*/  LOP3.LUT R15, R14.reuse, 0x114, RZ, 0xfc, !PT ;  /* 0x000001140e0f7812 */ /* 0x040fe200078efcff */
[----:B0-----:R-:W-:Y:S01]  /*72a0*/  IMAD.MOV.U32 R0, RZ, RZ, R19 ;  /* 0x000000ffff007224 */ /* 0x001fe200078e0013 */
[----:B-1----:R-:W-:Y:S01]  /*72b0*/  LOP3.LUT R23, R14, 0x140, RZ, 0xfc, !PT ;  /* 0x000001400e177812 */ /* 0x002fe200078efcff */
[----:B------:R-:W-:Y:S01]  /*72c0*/  IMAD.HI.U32 R16, R13, R4, RZ ;  /* 0x000000040d107227 */ /* 0x000fe200078e00ff */
[----:B------:R-:W-:Y:S02]  /*72d0*/  ISETP.GT.U32.AND P5, PT, R11, R7, PT ;  /* 0x000000070b00720c */ /* 0x000fe40003fa4070 */
[----:B------:R-:W-:Y:S01]  /*72e0*/  IABS R17, R15 ;  /* 0x0000000f00117213 */ /* 0x000fe20000000000 */
[----:B------:R-:W-:Y:S01]  /*72f0*/  @!P0 IMAD.MOV R0, RZ, RZ, -R0 ;  /* 0x000000ffff008224 */ /* 0x000fe200078e0a00 */
[----:B------:R-:W-:Y:S01]  /*7300*/  IABS R24, R23 ;  /* 0x0000001700187213 */ /* 0x000fe20000000000 */
[----:B------:R-:W-:-:S02]  /*7310*/  IMAD.MOV R16, RZ, RZ, -R16 ;  /* 0x000000ffff107224 */ /* 0x000fc400078e0a10 */
[--C-:B------:R-:W-:Y:S01]  /*7320*/  @!P6 IMAD.IADD R9, R9, 0x1, -R11.reuse ;  /* 0x000000010909e824 */ /* 0x100fe200078e0a0b */
[----:B------:R0:W-:Y:S01]  /*7330*/  STL [R1+0x5a4], R0 ;  /* 0x0005a40001007387 */ /* 0x0001e20000100800 */
[----:B------:R-:W-:Y:S01]  /*7340*/  IMAD.HI.U32 R21, R13, R17, RZ ;  /* 0x000000110d157227 */ /* 0x000fe200078e00ff */
[----:B------:R-:W-:Y:S02]  /*7350*/  ISETP.GE.AND P6, PT, R8, RZ, PT ;  /* 0x000000ff0800720c */ /* 0x000fe40003fc6270 */
[----:B------:R-:W-:Y:S01]  /*7360*/  LOP3.LUT R8, R14, 0x116, RZ, 0xfc, !PT ;  /* 0x000001160e087812 */ /* 0x000fe200078efcff */
[----:B------:R-:W-:Y:S01]  /*7370*/  @!P5 IMAD.IADD R7, R7, 0x1, -R11 ;  /* 0x000000010707d824 */ /* 0x000fe200078e0a0b */
[C---:B------:R-:W-:Y:S01]  /*7380*/  ISETP.GT.U32.AND P5, PT, R11.reuse, R9, PT ;  /* 0x000000090b00720c */ /* 0x040fe20003fa4070 */
[C---:B------:R-:W-:Y:S01]  /*7390*/  IMAD R4, R11.reuse, R16, R4 ;  /* 0x000000100b047224 */ /* 0x040fe200078e0204 */
[----:B------:R-:W-:Y:S01]  /*73a0*/  IABS R16, R8 ;  /* 0x0000000800107213 */ /* 0x000fe20000000000 */
[----:B------:R-:W-:Y:S01]  /*73b0*/  IMAD.MOV R19, RZ, RZ, -R21 ;  /* 0x000000ffff137224 */ /* 0x000fe200078e0a15 */
[----:B------:R-:W-:Y:S01]  /*73c0*/  ISETP.GT.U32.AND P4, PT, R11, R7, PT ;  /* 0x000000070b00720c */ /* 0x000fe20003f84070 */
[----:B0-----:R-:W-:-:S02]  /*73d0*/  IMAD.MOV.U32 R0, RZ, RZ, R18 ;  /* 0x000000ffff007224 */ /* 0x001fc400078e0012 */
[----:B------:R-:W-:Y:S02]  /*73e0*/  IMAD.MOV R22, RZ, RZ, -R22 ;  /* 0x000000ffff167224 */ /* 0x000fe400078e0a16 */
[----:B------:R-:W-:Y:S01]  /*73f0*/  @!P1 IMAD.MOV R20, RZ, RZ, -R20 ;  /* 0x000000ffff149224 */ /* 0x000fe200078e0a14 */
[----:B------:R-:W-:Y:S01]  /*7400*/  ISETP.GE.AND P1, PT, R3, RZ, PT ;  /* 0x000000ff0300720c */ /* 0x000fe20003f26270 */
[----:B------:R-:W-:Y:S01]  /*7410*/  @!P3 IMAD.MOV R0, RZ, RZ, -R0 ;  /* 0x000000ffff00b224 */ /* 0x000fe200078e0a00 */
[C---:B------:R-:W-:Y:S01]  /*7420*/  ISETP.GT.U32.AND P3, PT, R11.reuse, R4, PT ;  /* 0x000000040b00720c */ /* 0x040fe20003f64070 */
[C---:B------:R-:W-:Y:S01]  /*7430*/  IMAD R3, R11.reuse, R19, R17 ;  /* 0x000000130b037224 */ /* 0x040fe200078e0211 */
[----:B------:R-:W-:Y:S01]  /*7440*/  STL [R1+0x1c0], R20 ;  /* 0x0001c01401007387 */ /* 0x000fe20000100800 */
[----:B------:R-:W-:Y:S01]  /*7450*/  IMAD R6, R11, R22, R6 ;  /* 0x000000160b067224 */ /* 0x000fe200078e0206 */
[----:B------:R-:W-:Y:S01]  /*7460*/  LOP3.LUT R17, R14, 0x118, RZ, 0xfc, !PT ;  /* 0x000001180e117812 */ /* 0x000fe200078efcff */
[--C-:B------:R-:W-:Y:S01]  /*7470*/  @!P4 IMAD.IADD R7, R7, 0x1, -R11.reuse ;  /* 0x000000010707c824 */ /* 0x100fe200078e0a0b */
[----:B------:R-:W-:Y:S01]  /*7480*/  ISETP.GT.U32.AND P4, PT, R11, R3, PT ;  /* 0x000000030b00720c */ /* 0x000fe20003f84070 */
[----:B------:R-:W-:Y:S01]  /*7490*/  @!P5 IMAD.IADD R9, R9, 0x1, -R11 ;  /* 0x000000010909d824 */ /* 0x000fe200078e0a0b */
[----:B------:R-:W-:Y:S01]  /*74a0*/  ISETP.GT.U32.AND P0, PT, R11, R6, PT ;  /* 0x000000060b00720c */ /* 0x000fe20003f04070 */
[----:B------:R0:W-:Y:S01]  /*74b0*/  STL [R1+0x1c4], R0 ;  /* 0x0001c40001007387 */ /* 0x0001e20000100800 */
[----:B------:R-:W-:Y:S01]  /*74c0*/  ISETP.GE.AND P5, PT, R10, RZ, PT ;  /* 0x000000ff0a00720c */ /* 0x000fe20003fa6270 */
[----:B------:R-:W-:Y:S01]  /*74d0*/  IMAD.HI.U32 R10, R13, R16, RZ ;  /* 0x000000100d0a7227 */ /* 0x000fe200078e00ff */
[----:B------:R-:W-:-:S03]  /*74e0*/  LOP3.LUT R22, R14, 0x13c, RZ, 0xfc, !PT ;  /* 0x0000013c0e167812 */ /* 0x000fc600078efcff */
[----:B------:R-:W-:Y:S02]  /*74f0*/  @!P3 IMAD.IADD R4, R4, 0x1, -R11 ;  /* 0x000000010404b824 */ /* 0x000fe400078e0a0b */
[----:B------:R-:W-:Y:S02]  /*7500*/  IMAD.MOV R10, RZ, RZ, -R10 ;  /* 0x000000ffff0a7224 */ /* 0x000fe400078e0a0a */
[----:B0-----:R-:W-:Y:S01]  /*7510*/  IMAD.MOV.U32 R0, RZ, RZ, R9 ;  /* 0x000000ffff007224 */ /* 0x001fe200078e0009 */
[----:B------:R-:W-:Y:S01]  /*7520*/  IABS R9, R17 ;  /* 0x0000001100097213 */ /* 0x000fe20000000000 */
[--C-:B------:R-:W-:Y:S02]  /*7530*/  @!P4 IMAD.IADD R3, R3, 0x1, -R11.reuse ;  /* 0x000000010303c824 */ /* 0x100fe400078e0a0b */
[----:B------:R-:W-:Y:S01]  /*7540*/  @!P2 IMAD.MOV R0, RZ, RZ, -R0 ;  /* 0x000000ffff00a224 */ /* 0x000fe200078e0a00 */
[C---:B------:R-:W-:Y:S01]  /*7550*/  ISETP.GT.U32.AND P2, PT, R11.reuse, R4, PT ;  /* 0x000000040b00720c */ /* 0x040fe20003f44070 */
[----:B------:R-:W-:Y:S01]  /*7560*/  @!P0 IMAD.IADD R6, R6, 0x1, -R11 ;  /* 0x0000000106068824 */ /* 0x000fe200078e0a0b */
[C---:B------:R-:W-:Y:S01]  /*7570*/  ISETP.GT.U32.AND P4, PT, R11.reuse, R3, PT ;  /* 0x000000030b00720c */ /* 0x040fe20003f84070 */
[----:B------:R-:W-:Y:S01]  /*7580*/  IMAD R10, R11, R10, R16 ;  /* 0x0000000a0b0a7224 */ /* 0x000fe200078e0210 */
[----:B------:R0:W-:Y:S01]  /*7590*/  STL [R1+0x5ac], R0 ;  /* 0x0005ac0001007387 */ /* 0x0001e20000100800 */
[----:B------:R-:W-:Y:S01]  /*75a0*/  ISETP.GE.AND P0, PT, R15, RZ, PT ;  /* 0x000000ff0f00720c */ /* 0x000fe20003f06270 */
[----:B------:R-:W-:Y:S01]  /*75b0*/  IMAD.HI.U32 R25, R13, R24, RZ ;  /* 0x000000180d197227 */ /* 0x000fe200078e00ff */
[----:B------:R-:W-:-:S02]  /*75c0*/  ISETP.GT.U32.AND P3, PT, R11, R6, PT ;  /* 0x000000060b00720c */ /* 0x000fc40003f64070 */
[----:B------:R-:W-:Y:S01]  /*75d0*/  LOP3.LUT R15, R14, 0x11a, RZ, 0xfc, !PT ;  /* 0x0000011a0e0f7812 */ /* 0x000fe200078efcff */
[----:B------:R-:W-:-:S03]  /*75e0*/  IMAD.MOV R25, RZ, RZ, -R25 ;  /* 0x000000ffff197224 */ /* 0x000fc600078e0a19 */
[----:B------:R-:W-:Y:S01]  /*75f0*/  @!P2 IMAD.IADD R4, R4, 0x1, -R11 ;  /* 0x000000010404a824 */ /* 0x000fe200078e0a0b */
[----:B------:R-:W-:Y:S01]  /*7600*/  ISETP.GE.AND P2, PT, R17, RZ, PT ;  /* 0x000000ff1100720c */ /* 0x000fe20003f46270 */
[----:B0-----:R-:W-:Y:S01]  /*7610*/  IMAD.MOV.U32 R0, RZ, RZ, R7 ;  /* 0x000000ffff007224 */ /* 0x001fe200078e0007 */
[----:B------:R-:W-:Y:S01]  /*7620*/  IABS R16, R15 ;  /* 0x0000000f00107213 */ /* 0x000fe20000000000 */
[----:B------:R-:W-:-:S04]  /*7630*/  IMAD.HI.U32 R7, R13, R9, RZ ;  /* 0x000000090d077227 */ /* 0x000fc800078e00ff */
[----:B------:R-:W-:Y:S02]  /*7640*/  IMAD.MOV R7, RZ, RZ, -R7 ;  /* 0x000000ffff077224 */ /* 0x000fe400078e0a07 */
[----:B------:R-:W-:Y:S02]  /*7650*/  @!P4 IMAD.IADD R3, R3, 0x1, -R11 ;  /* 0x000000010303c824 */ /* 0x000fe400078e0a0b */
[C---:B------:R-:W-:Y:S01]  /*7660*/  IMAD R17, R11.reuse, R7, R9 ;  /* 0x000000070b117224 */ /* 0x040fe200078e0209 */
[----:B------:R-:W-:Y:S01]  /*7670*/  LOP3.LUT R7, R14, 0x11c, RZ, 0xfc, !PT ;  /* 0x0000011c0e077812 */ /* 0x000fe200078efcff */
[----:B------:R-:W-:Y:S01]  /*7680*/  @!P3 IMAD.IADD R6, R6, 0x1, -R11 ;  /* 0x000000010606b824 */ /* 0x000fe200078e0a0b */
[C---:B------:R-:W-:Y:S01]  /*7690*/  ISETP.GT.U32.AND P3, PT, R11.reuse, R10, PT ;  /* 0x0000000a0b00720c */ /* 0x040fe20003f64070 */
[----:B------:R-:W-:Y:S01]  /*76a0*/  @!P6 IMAD.MOV R0, RZ, RZ, -R0 ;  /* 0x000000ffff00e224 */ /* 0x000fe200078e0a00 */
[----:B------:R-:W-:Y:S01]  /*76b0*/  ISETP.GT.U32.AND P4, PT, R11, R17, PT ;  /* 0x000000110b00720c */ /* 0x000fe20003f84070 */
[----:B------:R-:W-:Y:S01]  /*76c0*/  IMAD.HI.U32 R19, R13, R16, RZ ;  /* 0x000000100d137227 */ /* 0x000fe200078e00ff */
[----:B------:R-:W-:-:S02]  /*76d0*/  ISETP.GE.AND P6, PT, R8, RZ, PT ;  /* 0x000000ff0800720c */ /* 0x000fc40003fc6270 */
[----:B------:R-:W-:Y:S01]  /*76e0*/  IABS R18, R7 ;  /* 0x0000000700127213 */ /* 0x000fe20000000000 */
[----:B------:R-:W-:Y:S01]  /*76f0*/  VIADD R8, R12, 0x11e ;  /* 0x0000011e0c087836 */ /* 0x000fe20000000000 */
[----:B------:R0:W-:Y:S01]  /*7700*/  STL [R1+0x5c4], R0 ;  /* 0x0005c40001007387 */ /* 0x0001e20000100800 */
[----:B------:R-:W-:-:S03]  /*7710*/  IMAD.MOV R19, RZ, RZ, -R19 ;  /* 0x000000ffff137224 */ /* 0x000fc600078e0a13 */
[----:B------:R-:W-:Y:S01]  /*7720*/  IABS R9, R8 ;  /* 0x0000000800097213 */ /* 0x000fe20000000000 */
[--C-:B------:R-:W-:Y:S01]  /*7730*/  @!P3 IMAD.IADD R10, R10, 0x1, -R11.reuse ;  /* 0x000000010a0ab824 */ /* 0x100fe200078e0a0b */
[----:B------:R-:W-:Y:S01]  /*7740*/  ISETP.GE.AND P3, PT, R15, RZ, PT ;  /* 0x000000ff0f00720c */ /* 0x000fe20003f66270 */
[----:B------:R-:W-:Y:S02]  /*7750*/  @!P4 IMAD.IADD R17, R17, 0x1, -R11 ;  /* 0x000000011111c824 */ /* 0x000fe400078e0a0b */
[C---:B------:R-:W-:Y:S01]  /*7760*/  IMAD R16, R11.reuse, R19, R16 ;  /* 0x000000130b107224 */ /* 0x040fe200078e0210 */
[----:B------:R-:W-:Y:S01]  /*7770*/  LOP3.LUT R19, R14, 0x126, RZ, 0xfc, !PT ;  /* 0x000001260e137812 */ /* 0x000fe200078efcff */
[----:B0-----:R-:W-:Y:S01]  /*7780*/  IMAD.MOV.U32 R0, RZ, RZ, R6 ;  /* 0x000000ffff007224 */ /* 0x001fe200078e0006 */
[C---:B------:R-:W-:Y:S01]  /*7790*/  ISETP.GT.U32.AND P4, PT, R11.reuse, R17, PT ;  /* 0x000000110b00720c */ /* 0x040fe20003f84070 */
[----:B------:R-:W-:Y:S02]  /*77a0*/  IMAD.MOV.U32 R6, RZ, RZ, R18 ;  /* 0x000000ffff067224 */ /* 0x000fe400078e0012 */
[----:B------:R-:W-:Y:S01]  /*77b0*/  @!P1 IMAD.MOV R0, RZ, RZ, -R0 ;  /* 0x000000ffff009224 */ /* 0x000fe200078e0a00 */
[----:B------:R-:W-:Y:S01]  /*77c0*/  ISETP.GT.U32.AND P1, PT, R11, R10, PT ;  /* 0x0000000a0b00720c */ /* 0x000fe20003f24070 */
[----:B------:R-:W-:-:S02]  /*77d0*/  IMAD.MOV.U32 R18, RZ, RZ, R4 ;  /* 0x000000ffff127224 */ /* 0x000fc400078e0004 */
[----:B------:R-:W-:Y:S01]  /*77e0*/  IMAD.MOV.U32 R15, RZ, RZ, R9 ;  /* 0x000000ffff0f7224 */ /* 0x000fe200078e0009 */
[----:B------:R0:W-:Y:S01]  /*77f0*/  STL [R1+0x1dc], R0 ;  /* 0x0001dc0001007387 */ /* 0x0001e20000100800 */
[----:B------:R-:W-:-:S04]  /*7800*/  IMAD.HI.U32 R9, R13, R6, RZ ;  /* 0x000000060d097227 */ /* 0x000fc800078e00ff */
[----:B------:R-:W-:Y:S01]  /*7810*/  @!P5 IMAD.MOV R18, RZ, RZ, -R18 ;  /* 0x000000ffff12d224 */ /* 0x000fe200078e0a12 */
[----:B------:R-:W-:Y:S01]  /*7820*/  ISETP.GT.U32.AND P5, PT, R11, R16, PT ;  /* 0x000000100b00720c */ /* 0x000fe20003fa4070 */
[----:B------:R-:W-:-:S03]  /*7830*/  IMAD.HI.U32 R4, R13, R15, RZ ;  /* 0x0000000f0d047227 */ /* 0x000fc600078e00ff */
[----:B------:R1:W-:Y:S01]  /*7840*/  STL [R1+0x1e0], R18 ;  /* 0x0001e01201007387 */ /* 0x0003e20000100800 */
[----:B0-----:R-:W-:Y:S02]  /*7850*/  IMAD.MOV.U32 R0, RZ, RZ, R3 ;  /* 0x000000ffff007224 */ /* 0x001fe400078e0003 */
[----:B------:R-:W-:Y:S01]  /*7860*/  IMAD.MOV R3, RZ, RZ, -R9 ;  /* 0x000000ffff037224 */ /* 0x000fe200078e0a09 */
[C---:B------:R-:W-:Y:S01]  /*7870*/  LOP3.LUT R9, R14.reuse, 0x120, RZ, 0xfc, !PT ;  /* 0x000001200e097812 */ /* 0x040fe200078efcff */
[--C-:B------:R-:W-:Y:S02]  /*7880*/  @!P4 IMAD.IADD R17, R17, 0x1, -R11.reuse ;  /* 0x000000011111c824 */ /* 0x100fe400078e0a0b */
[C---:B------:R-:W-:Y:S01]  /*7890*/  IMAD R3, R11.reuse, R3, R6 ;  /* 0x000000030b037224 */ /* 0x040fe200078e0206 */
[----:B------:R-:W-:Y:S01]  /*78a0*/  LOP3.LUT R6, R14, 0x122, RZ, 0xfc, !PT ;  /* 0x000001220e067812 */ /* 0x000fe200078efcff */
[----:B------:R-:W-:Y:S02]  /*78b0*/  IMAD.MOV R4, RZ, RZ, -R4 ;  /* 0x000000ffff047224 */ /* 0x000fe400078e0a04 */
[--C-:B------:R-:W-:Y:S01]  /*78c0*/  @!P1 IMAD.IADD R10, R10, 0x1, -R11.reuse ;  /* 0x000000010a0a9824 */ /* 0x100fe200078e0a0b */
[C---:B------:R-:W-:Y:S01]  /*78d0*/  ISETP.GT.U32.AND P4, PT, R11.reuse, R3, PT ;  /* 0x000000030b00720c */ /* 0x040fe20003f84070 */
[----:B------:R-:W-:Y:S01]  /*78e0*/  @!P5 IMAD.IADD R16, R16, 0x1, -R11 ;  /* 0x000000011010d824 */ /* 0x000fe200078e0a0b */
[----:B------:R-:W-:Y:S01]  /*78f0*/  ISETP.GE.AND P1, PT, R8, RZ, PT ;  /* 0x000000ff0800720c */ /* 0x000fe20003f26270 */
[C---:B------:R-:W-:Y:S01]  /*7900*/  IMAD R8, R11.reuse, R4, R15 ;  /* 0x000000040b087224 */ /* 0x040fe200078e020f */
[----:B------:R-:W-:Y:S01]  /*7910*/  IABS R15, R6 ;  /* 0x00000006000f7213 */ /* 0x000fe20000000000 */
[----:B-1----:R-:W-:Y:S01]  /*7920*/  IMAD.MOV.U32 R18, RZ, RZ, R10 ;  /* 0x000000ffff127224 */ /* 0x002fe200078e000a */
[----:B------:R-:W-:Y:S01]  /*7930*/  ISETP.GT.U32.AND P5, PT, R11, R16, PT ;  /* 0x000000100b00720c */ /* 0x000fe20003fa4070 */
[----:B------:R-:W-:Y:S01]  /*7940*/  @!P0 IMAD.MOV R0, RZ, RZ, -R0 ;  /* 0x000000ffff008224 */ /* 0x000fe200078e0a00 */
[----:B------:R-:W-:Y:S01]  /*7950*/  ISETP.GE.AND P0, PT, R7, RZ, PT ;  /* 0x000000ff0700720c */ /* 0x000fe20003f06270 */
[----:B------:R-:W-:Y:S01]  /*7960*/  @!P6 IMAD.MOV R18, RZ, RZ, -R18 ;  /* 0x000000ffff12e224 */ /* 0x000fe200078e0a12 */
[----:B------:R-:W-:-:S02]  /*7970*/  ISETP.GT.U32.AND P6, PT, R11, R8, PT ;  /* 0x000000080b00720c */ /* 0x000fc40003fc4070 */
[----:B------:R0:W-:Y:S01]  /*7980*/  STL [R1+0x928], R0 ;  /* 0x0009280001007387 */ /* 0x0001e20000100800 */
[--C-:B------:R-:W-:Y:S01]  /*7990*/  @!P4 IMAD.IADD R3, R3, 0x1, -R11.reuse ;  /* 0x000000010303c824 */ /* 0x100fe200078e0a0b */
[----:B------:R-:W-:Y:S02]  /*79a0*/  IABS R7, R9 ;  /* 0x0000000900077213 */ /* 0x000fe40000000000 */
[----:B------:R1:W-:Y:S01]  /*79b0*/  STL [R1+0x924], R18 ;  /* 0x0009241201007387 */ /* 0x0003e20000100800 */
[----:B------:R-:W-:Y:S02]  /*79c0*/  LOP3.LUT R4, R14, 0x124, RZ, 0xfc, !PT ;  /* 0x000001240e047812 */ /* 0x000fe400078efcff */
[----:B------:R-:W-:Y:S01]  /*79d0*/  ISETP.GT.U32.AND P4, PT, R11, R3, PT ;  /* 0x000000030b00720c */ /* 0x000fe20003f84070 */
[----:B------:R-:W-:Y:S01]  /*79e0*/  @!P5 IMAD.IADD R16, R16, 0x1, -R11 ;  /* 0x000000011010d824 */ /* 0x000fe200078e0a0b */
[----:B------:R-:W-:Y:S01]  /*79f0*/  ISETP.GE.AND P5, PT, R6, RZ, PT ;  /* 0x000000ff0600720c */ /* 0x000fe20003fa6270 */
[----:B0-----:R-:W-:Y:S01]  /*7a00*/  IMAD.MOV.U32 R0, RZ, RZ, R17 ;  /* 0x000000ffff007224 */ /* 0x001fe200078e0011 */
[----:B------:R-:W-:Y:S01]  /*7a10*/  IABS R10, R4 ;  /* 0x00000004000a7213 */ /* 0x000fe20000000000 */
[----:B------:R-:W-:-:S02]  /*7a20*/  @!P6 IMAD.IADD R8, R8, 0x1, -R11 ;  /* 0x000000010808e824 */ /* 0x000fc400078e0a0b */
[----:B------:R-:W-:Y:S01]  /*7a30*/  @!P2 IMAD.MOV R0, RZ, RZ, -R0 ;  /* 0x000000ffff00a224 */ /* 0x000fe200078e0a00 */
[----:B------:R-:W-:Y:S01]  /*7a40*/  ISETP.GE.AND P2, PT, R9, RZ, PT ;  /* 0x000000ff0900720c */ /* 0x000fe20003f46270 */
[----:B------:R-:W-:Y:S01]  /*7a50*/  IMAD.MOV.U32 R9, RZ, RZ, R15 ;  /* 0x000000ffff097224 */ /* 0x000fe200078e000f */
[----:B------:R-:W-:Y:S01]  /*7a60*/  ISETP.GT.U32.AND P6, PT, R11, R8, PT ;  /* 0x000000080b00720c */ /* 0x000fe20003fc4070 */
[C---:B------:R-:W-:Y:S01]  /*7a70*/  IMAD.HI.U32 R17, R13.reuse, R7, RZ ;  /* 0x000000070d117227 */ /* 0x040fe200078e00ff */
[----:B------:R0:W-:Y:S01]  /*7a80*/  STL [R1+0x1e4], R0 ;  /* 0x0001e40001007387 */ /* 0x0001e20000100800 */
[----:B-1----:R-:W-:Y:S02]  /*7a90*/  LOP3.LUT R18, R14, 0x12c, RZ, 0xfc, !PT ;  /* 0x0000012c0e127812 */ /* 0x002fe400078efcff */
[----:B------:R-:W-:-:S04]  /*7aa0*/  IMAD.HI.U32 R6, R13, R9, RZ ;  /* 0x000000090d067227 */ /* 0x000fc800078e00ff */
[----:B------:R-:W-:Y:S02]  /*7ab0*/  IMAD.MOV R17, RZ, RZ, -R17 ;  /* 0x000000ffff117224 */ /* 0x000fe400078e0a11 */
[----:B------:R-:W-:Y:S02]  /*7ac0*/  IMAD.MOV R6, RZ, RZ, -R6 ;  /* 0x000000ffff067224 */ /* 0x000fe400078e0a06 */
[----:B0-----:R-:W-:Y:S02]  /*7ad0*/  IMAD.MOV.U32 R0, RZ, RZ, R16 ;  /* 0x000000ffff007224 */ /* 0x001fe400078e0010 */
[----:B------:R-:W-:Y:S02]  /*7ae0*/  @!P4 IMAD.IADD R3, R3, 0x1, -R11 ;  /* 0x000000010303c824 */ /* 0x000fe400078e0a0b */
[----:B------:R-:W-:Y:S01]  /*7af0*/  @!P3 IMAD.MOV R0, RZ, RZ, -R0 ;  /* 0x000000ffff00b224 */ /* 0x000fe200078e0a00 */
[----:B------:R-:W-:Y:S01]  /*7b00*/  ISETP.GE.AND P3, PT, R4, RZ, PT ;  /* 0x000000ff0400720c */ /* 0x000fe20003f66270 */
[C---:B------:R-:W-:Y:S01]  /*7b10*/  IMAD R7, R11.reuse, R17, R7 ;  /* 0x000000110b077224 */ /* 0x040fe200078e0207 */
[----:B------:R-:W-:Y:S01]  /*7b20*/  LOP3.LUT R4, R14, 0x12a, RZ, 0xfc, !PT ;  /* 0x0000012a0e047812 */ /* 0x000fe200078efcff */
[----:B------:R-:W-:Y:S01]  /*7b30*/  IMAD R9, R11, R6, R9 ;  /* 0x000000060b097224 */ /* 0x000fe200078e0209 */
[----:B------:R0:W-:Y:S01]  /*7b40*/  STL [R1+0x1e8], R0 ;  /* 0x0001e80001007387 */ /* 0x0001e20000100800 */
[----:B------:R-:W-:Y:S01]  /*7b50*/  IMAD.HI.U32 R15, R13, R10, RZ ;  /* 0x0000000a0d0f7227 */ /* 0x000fe200078e00ff */
[----:B------:R-:W-:-:S02]  /*7b60*/  ISETP.GT.U32.AND P4, PT, R11, R7, PT ;  /* 0x000000070b00720c */ /* 0x000fc40003f84070 */
[----:B------:R-:W-:Y:S01]  /*7b70*/  IABS R6, R4 ;  /* 0x0000000400067213 */ /* 0x000fe20000000000 */
[----:B------:R-:W-:Y:S02]  /*7b80*/  IMAD.MOV R15, RZ, RZ, -R15 ;  /* 0x000000ffff0f7224 */ /* 0x000fe400078e0a0f */
[----:B------:R-:W-:Y:S01]  /*7b90*/  @!P6 IMAD.IADD R8, R8, 0x1, -R11 ;  /* 0x000000010808e824 */ /* 0x000fe200078e0a0b */
[----:B------:R-:W-:Y:S01]  /*7ba0*/  ISETP.GE.AND P6, PT, R19, RZ, PT ;  /* 0x000000ff1300720c */ /* 0x000fe20003fc6270 */
[C---:B------:R-:W-:Y:S01]  /*7bb0*/  IMAD R10, R11.reuse, R15, R10 ;  /* 0x0000000f0b0a7224 */ /* 0x040fe200078e020a */
[----:B------:R-:W-:Y:S01]  /*7bc0*/  IABS R19, R19 ;  /* 0x0000001300137213 */ /* 0x000fe20000000000 */
[----:B0-----:R-:W-:Y:S01]  /*7bd0*/  IMAD.MOV.U32 R0, RZ, RZ, R3 ;  /* 0x000000ffff007224 */ /* 0x001fe200078e0003 */
[----:B------:R-:W-:Y:S02]  /*7be0*/  LOP3.LUT R15, R14, 0x128, RZ, 0xfc, !PT ;  /* 0x000001280e0f7812 */ /* 0x000fe400078efcff */
[----:B------:R-:W-:Y:S01]  /*7bf0*/  IABS R3, R18 ;  /* 0x0000001200037213 */ /* 0x000fe20000000000 */
[----:B------:R-:W-:Y:S01]  /*7c00*/  @!P0 IMAD.MOV R0, RZ, RZ, -R0 ;  /* 0x000000ffff008224 */ /* 0x000fe200078e0a00 */
[----:B------:R-:W-:Y:S01]  /*7c10*/  ISETP.GT.U32.AND P0, PT, R11, R9, PT ;  /* 0x000000090b00720c */ /* 0x000fe20003f04070 */
[----:B------:R-:W-:Y:S01]  /*7c20*/  @!P4 IMAD.IADD R7, R7, 0x1, -R11 ;  /* 0x000000010707c824 */ /* 0x000fe200078e0a0b */
[----:B------:R-:W-:Y:S01]  /*7c30*/  IABS R17, R15 ;  /* 0x0000000f00117213 */ /* 0x000fe20000000000 */
[----:B------:R-:W-:Y:S01]  /*7c40*/  IMAD.HI.U32 R20, R13, R19, RZ ;  /* 0x000000130d147227 */ /* 0x000fe200078e00ff */
[----:B------:R0:W-:Y:S02]  /*7c50*/  STL [R1+0x910], R0 ;  /* 0x0009100001007387 */ /* 0x0001e40000100800 */
[----:B------:R-:W-:Y:S01]  /*7c60*/  ISETP.GT.U32.AND P4, PT, R11, R7, PT ;  /* 0x000000070b00720c */ /* 0x000fe20003f84070 */
[----:B------:R-:W-:-:S02]  /*7c70*/  IMAD.MOV R20, RZ, RZ, -R20 ;  /* 0x000000ffff147224 */ /* 0x000fc400078e0a14 */
[----:B------:R-:W-:-:S04]  /*7c80*/  IMAD.HI.U32 R16, R13, R17, RZ ;  /* 0x000000110d107227 */ /* 0x000fc800078e00ff */
[--C-:B------:R-:W-:Y:S02]  /*7c90*/  @!P0 IMAD.IADD R9, R9, 0x1, -R11.reuse ;  /* 0x0000000109098824 */ /* 0x100fe400078e0a0b */
[----:B0-----:R-:W-:Y:S02]  /*7ca0*/  IMAD.MOV.U32 R0, RZ, RZ, R8 ;  /* 0x000000ffff007224 */ /* 0x001fe400078e0008 */
[----:B------:R-:W-:Y:S01]  /*7cb0*/  IMAD.MOV R16, RZ, RZ, -R16 ;  /* 0x000000ffff107224 */ /* 0x000fe200078e0a10 */
[C---:B------:R-:W-:Y:S01]  /*7cc0*/  ISETP.GT.U32.AND P0, PT, R11.reuse, R9, PT ;  /* 0x000000090b00720c */ /* 0x040fe20003f04070 */
[----:B------:R-:W-:Y:S01]  /*7cd0*/  @!P1 IMAD.MOV R0, RZ, RZ, -R0 ;  /* 0x000000ffff009224 */ /* 0x000fe200078e0a00 */
[----:B------:R-:W-:Y:S01]  /*7ce0*/  ISETP.GT.U32.AND P1, PT, R11, R10, PT ;  /* 0x0000000a0b00720c */ /* 0x000fe20003f24070 */
[----:B------:R-:W-:Y:S01]  /*7cf0*/  @!P4 IMAD.IADD R7, R7, 0x1, -R11 ;  /* 0x000000010707c824 */ /* 0x000fe200078e0a0b */
[----:B------:R-:W-:Y:S01]  /*7d00*/  ISETP.GE.AND P4, PT, R15, RZ, PT ;  /* 0x000000ff0f00720c */ /* 0x000fe20003f86270 */
[----:B------:R-:W-:Y:S01]  /*7d10*/  IMAD R15, R11, R20, R19 ;  /* 0x000000140b0f7224 */ /* 0x000fe200078e0213 */
[----:B------:R0:W-:Y:S01]  /*7d20*/  STL [R1+0x90c], R0 ;  /* 0x00090c0001007387 */ /* 0x0001e20000100800 */
[----:B------:R-:W-:-:S02]  /*7d30*/  IMAD.MOV.U32 R21, RZ, RZ, R7 ;  /* 0x000000ffff157224 */ /* 0x000fc400078e0007 */
[----:B------:R-:W-:Y:S02]  /*7d40*/  IMAD R17, R11, R16, R17 ;  /* 0x000000100b117224 */ /* 0x000fe400078e0211 */
[----:B------:R-:W-:-:S04]  /*7d50*/  IMAD.HI.U32 R16, R13, R3, RZ ;  /* 0x000000030d107227 */ /* 0x000fc800078e00ff */
[--C-:B------:R-:W-:Y:S02]  /*7d60*/  @!P1 IMAD.IADD R10, R10, 0x1, -R11.reuse ;  /* 0x000000010a0a9824 */ /* 0x100fe400078e0a0b */
[----:B------:R-:W-:Y:S01]  /*7d70*/  @!P0 IMAD.IADD R9, R9, 0x1, -R11 ;  /* 0x0000000109098824 */ /* 0x000fe200078e0a0b */
[C---:B------:R-:W-:Y:S01]  /*7d80*/  ISETP.GT.U32.AND P0, PT, R11.reuse, R15, PT ;  /* 0x0000000f0b00720c */ /* 0x040fe20003f04070 */
[----:B------:R-:W-:Y:S01]  /*7d90*/  @!P2 IMAD.MOV R21, RZ, RZ, -R21 ;  /* 0x000000ffff15a224 */ /* 0x000fe200078e0a15 */
[C---:B------:R-:W-:Y:S01]  /*7da0*/  ISETP.GT.U32.AND P1, PT, R11.reuse, R10, PT ;  /* 0x0000000a0b00720c */ /* 0x040fe20003f24070 */
[----:B0-----:R-:W-:Y:S01]  /*7db0*/  IMAD.MOV.U32 R0, RZ, RZ, R9 ;  /* 0x000000ffff007224 */ /* 0x001fe200078e0009 */
[C---:B------:R-:W-:Y:S01]  /*7dc0*/  ISETP.GT.U32.AND P2, PT, R11.reuse, R17, PT ;  /* 0x000000110b00720c */ /* 0x040fe20003f44070 */
[----:B------:R-:W-:Y:S01]  /*7dd0*/  IMAD.MOV R7, RZ, RZ, -R16 ;  /* 0x000000ffff077224 */ /* 0x000fe200078e0a10 */
[----:B------:R-:W-:Y:S01]  /*7de0*/  STL [R1+0x1c8], R21 ;  /* 0x0001c81501007387 */ /* 0x000fe20000100800 */
[----:B------:R-:W-:Y:S01]  /*7df0*/  @!P5 IMAD.MOV R0, RZ, RZ, -R0 ;  /* 0x000000ffff00d224 */ /* 0x000fe200078e0a00 */
[----:B------:R-:W-:Y:S01]  /*7e00*/  ISETP.GE.AND P5, PT, R4, RZ, PT ;  /* 0x000000ff0400720c */ /* 0x000fe20003fa6270 */
[----:B------:R-:W-:Y:S01]  /*7e10*/  IMAD R3, R11, R7, R3 ;  /* 0x000000070b037224 */ /* 0x000fe200078e0203 */
[----:B------:R-:W-:Y:S01]  /*7e20*/  LOP3.LUT R9, R14, 0x132, RZ, 0xfc, !PT ;  /* 0x000001320e097812 */ /* 0x000fe200078efcff */
[----:B------:R-:W-:Y:S01]  /*7e30*/  IMAD.HI.U32 R8, R13, R6, RZ ;  /* 0x000000060d087227 */ /* 0x000fe200078e00ff */
[----:B------:R0:W-:Y:S02]  /*7e40*/  STL [R1+0x1d8], R0 ;  /* 0x0001d80001007387 */ /* 0x0001e40000100800 */
[----:B------:R-:W-:Y:S01]  /*7e50*/  IABS R16, R9 ;  /* 0x0000000900107213 */ /* 0x000fe20000000000 */
[----:B------:R-:W-:-:S02]  /*7e60*/  @!P1 IMAD.IADD R10, R10, 0x1, -R11 ;  /* 0x000000010a0a9824 */ /* 0x000fc400078e0a0b */
[--C-:B------:R-:W-:Y:S02]  /*7e70*/  @!P0 IMAD.IADD R15, R15, 0x1, -R11.reuse ;  /* 0x000000010f0f8824 */ /* 0x100fe400078e0a0b */
[----:B------:R-:W-:Y:S02]  /*7e80*/  IMAD.MOV R8, RZ, RZ, -R8 ;  /* 0x000000ffff087224 */ /* 0x000fe400078e0a08 */
[----:B------:R-:W-:Y:S01]  /*7e90*/  @!P2 IMAD.IADD R17, R17, 0x1, -R11 ;  /* 0x000000011111a824 */ /* 0x000fe200078e0a0b */
[C---:B------:R-:W-:Y:S01]  /*7ea0*/  ISETP.GT.U32.AND P0, PT, R11.reuse, R15, PT ;  /* 0x0000000f0b00720c */ /* 0x040fe20003f04070 */
[----:B0-----:R-:W-:Y:S02]  /*7eb0*/  IMAD.MOV.U32 R0, RZ, RZ, R10 ;  /* 0x000000ffff007224 */ /* 0x001fe400078e000a */
[C---:B------:R-:W-:Y:S01]  /*7ec0*/  IMAD R4, R11.reuse, R8, R6 ;  /* 0x000000080b047224 */ /* 0x040fe200078e0206 */
[----:B------:R-:W-:Y:S01]  /*7ed0*/  LOP3.LUT R8, R14, 0x130, RZ, 0xfc, !PT ;  /* 0x000001300e087812 */ /* 0x000fe200078efcff */
[----:B------:R-:W-:Y:S01]  /*7ee0*/  @!P3 IMAD.MOV R0, RZ, RZ, -R0 ;  /* 0x000000ffff00b224 */ /* 0x000fe200078e0a00 */
[----:B------:R-:W-:Y:S01]  /*7ef0*/  ISETP.GT.U32.AND P3, PT, R11, R3, PT ;  /* 0x000000030b00720c */ /* 0x000fe20003f64070 */
[----:B------:R-:W-:Y:S01]  /*7f00*/  VIADD R6, R12, 0x12e ;  /* 0x0000012e0c067836 */ /* 0x000fe20000000000 */
[----:B------:R-:W-:-:S02]  /*7f10*/  IABS R10, R8 ;  /* 0x00000008000a7213 */ /* 0x000fc40000000000 */
[----:B------:R-:W-:Y:S01]  /*7f20*/  ISETP.GT.U32.AND P1, PT, R11, R4, PT ;  /* 0x000000040b00720c */ /* 0x000fe20003f24070 */
[----:B------:R-:W-:Y:S01]  /*7f30*/  STL [R1+0x904], R0 ;  /* 0x0009040001007387 */ /* 0x000fe20000100800 */
[----:B------:R-:W-:Y:S01]  /*7f40*/  IABS R7, R6 ;  /* 0x0000000600077213 */ /* 0x000fe20000000000 */
[----:B------:R-:W-:Y:S01]  /*7f50*/  @!P0 IMAD.IADD R15, R15, 0x1, -R11 ;  /* 0x000000010f0f8824 */ /* 0x000fe200078e0a0b */
[----:B------:R-:W-:Y:S01]  /*7f60*/  ISETP.GE.AND P0, PT, R18, RZ, PT ;  /* 0x000000ff1200720c */ /* 0x000fe20003f06270 */
[----:B------:R-:W-:Y:S01]  /*7f70*/  IMAD.HI.U32 R18, R13, R10, RZ ;  /* 0x0000000a0d127227 */ /* 0x000fe200078e00ff */
[----:B------:R-:W-:-:S03]  /*7f80*/  ISETP.GT.U32.AND P2, PT, R11, R17, PT ;  /* 0x000000110b00720c */ /* 0x000fc60003f44070 */
[----:B------:R-:W-:Y:S02]  /*7f90*/  @!P3 IMAD.IADD R3, R3, 0x1, -R11 ;  /* 0x000000010303b824 */ /* 0x000fe400078e0a0b */
[----:B------:R-:W-:-:S03]  /*7fa0*/  IMAD.HI.U32 R19, R13, R7, RZ ;  /* 0x000000070d137227 */ /* 0x000fc600078e00ff */
[C---:B------:R-:W-:Y:S01]  /*7fb0*/  ISETP.GT.U32.AND P3, PT, R11.reuse, R3, PT ;  /* 0x000000030b00720c */ /* 0x040fe20003f64070 */
[----:B------:R-:W-:Y:S02]  /*7fc0*/  IMAD.MOV.U32 R20, RZ, RZ, R15 ;  /* 0x000000ffff147224 */ /* 0x000fe400078e000f */
[----:B------:R-:W-:Y:S02]  /*7fd0*/  IMAD.MOV R18, RZ, RZ, -R18 ;  /* 0x000000ffff127224 */ /* 0x000fe400078e0a12 */
[----:B------:R-:W-:Y:S02]  /*7fe0*/  IMAD.MOV R19, RZ, RZ, -R19 ;  /* 0x000000ffff137224 */ /* 0x000fe400078e0a13 */
[----:B------:R-:W-:Y:S01]  /*7ff0*/  @!P6 IMAD.MOV R20, RZ, RZ, -R20 ;  /* 0x000000ffff14e224 */ /* 0x000fe200078e0a14 */
[----:B------:R-:W-:Y:S01]  /*8000*/  ISETP.GE.AND P6, PT, R6, RZ, PT ;  /* 0x000000ff0600720c */ /* 0x000fe20003fc6270 */
[C---:B------:R-:W-:Y:S02]  /*8010*/  IMAD R6, R11.reuse, R18, R10 ;  /* 0x000000120b067224 */ /* 0x040fe400078e020a */
[----:B------:R-:W-:Y:S01]  /*8020*/  @!P1 IMAD.IADD R4, R4, 0x1, -R11 ;  /* 0x0000000104049824 */ /* 0x000fe200078e0a0b */
[----:B------:R0:W-:Y:S01]  /*8030*/  STL [R1+0x8ec], R20 ;  /* 0x0008ec1401007387 */ /* 0x0001e20000100800 */
[----:B------:R-:W-:-:S02]  /*8040*/  IMAD R7, R11, R19, R7 ;  /* 0x000000130b077224 */ /* 0x000fc400078e0207 */
[--C-:B------:R-:W-:Y:S01]  /*8050*/  @!P3 IMAD.IADD R3, R3, 0x1, -R11.reuse ;  /* 0x000000010303b824 */ /* 0x100fe200078e0a0b */
[----:B------:R-:W-:Y:S01]  /*8060*/  ISETP.GT.U32.AND P3, PT, R11, R6, PT ;  /* 0x000000060b00720c */ /* 0x000fe20003f64070 */
[----:B------:R-:W-:Y:S01]  /*8070*/  @!P2 IMAD.IADD R17, R17, 0x1, -R11 ;  /* 0x000000011111a824 */ /* 0x000fe200078e0a0b */
[----:B------:R-:W-:Y:S01]  /*8080*/  ISETP.GT.U32.AND P1, PT, R11, R4, PT ;  /* 0x000000040b00720c */ /* 0x000fe20003f24070 */
[----:B------:R-:W-:Y:S01]  /*8090*/  IMAD.HI.U32 R15, R13, R16, RZ ;  /* 0x000000100d0f7227 */ /* 0x000fe200078e00ff */
[----:B------:R-:W-:Y:S02]  /*80a0*/  ISETP.GT.U32.AND P2, PT, R11, R7, PT ;  /* 0x000000070b00720c */ /* 0x000fe40003f44070 */
[----:B0-----:R-:W-:Y:S01]  /*80b0*/  LOP3.LUT R20, R14, 0x142, RZ, 0xfc, !PT ;  /* 0x000001420e147812 */ /* 0x001fe200078efcff */
[----:B------:R-:W-:Y:S02]  /*80c0*/  IMAD.MOV.U32 R0, RZ, RZ, R17 ;  /* 0x000000ffff007224 */ /* 0x000fe400078e0011 */
[----:B------:R-:W-:-:S02]  /*80d0*/  IMAD.MOV R15, RZ, RZ, -R15 ;  /* 0x000000ffff0f7224 */ /* 0x000fc400078e0a0f */
[----:B------:R-:W-:Y:S01]  /*80e0*/  @!P4 IMAD.MOV R0, RZ, RZ, -R0 ;  /* 0x000000ffff00c224 */ /* 0x000fe200078e0a00 */
[----:B------:R-:W-:Y:S01]  /*80f0*/  ISETP.GE.AND P4, PT, R8, RZ, PT ;  /* 0x000000ff0800720c */ /* 0x000fe20003f86270 */
[--C-:B------:R-:W-:Y:S01]  /*8100*/  @!P3 IMAD.IADD R6, R6, 0x1, -R11.reuse ;  /* 0x000000010606b824 */ /* 0x100fe200078e0a0b */
[----:B------:R-:W-:Y:S01]  /*8110*/  LOP3.LUT R8, R14, 0x134, RZ, 0xfc, !PT ;  /* 0x000001340e087812 */ /* 0x000fe200078efcff */
[--C-:B------:R-:W-:Y:S01]  /*8120*/  @!P1 IMAD.IADD R4, R4, 0x1, -R11.reuse ;  /* 0x0000000104049824 */ /* 0x100fe200078e0a0b */
[----:B------:R-:W-:Y:S01]  /*8130*/  ISETP.GE.AND P1, PT, R9, RZ, PT ;  /* 0x000000ff0900720c */ /* 0x000fe20003f26270 */
[----:B------:R-:W-:Y:S01]  /*8140*/  @!P2 IMAD.IADD R7, R7, 0x1, -R11 ;  /* 0x000000010707a824 */ /* 0x000fe200078e0a0b */
[----:B------:R-:W-:Y:S01]  /*8150*/  IABS R21, R8 ;  /* 0x0000000800157213 */ /* 0x000fe20000000000 */
[----:B------:R-:W-:Y:S01]  /*8160*/  IMAD.MOV.U32 R17, RZ, RZ, R4 ;  /* 0x000000ffff117224 */ /* 0x000fe200078e0004 */
[C---:B------:R-:W-:Y:S01]  /*8170*/  ISETP.GT.U32.AND P3, PT, R11.reuse, R6, PT ;  /* 0x000000060b00720c */ /* 0x040fe20003f64070 */
[----:B------:R0:W-:Y:S01]  /*8180*/  STL [R1+0x1cc], R0 ;  /* 0x0001cc0001007387 */ /* 0x0001e20000100800 */
[----:B------:R-:W-:Y:S01]  /*8190*/  ISETP.GT.U32.AND P2, PT, R11, R7, PT ;  /* 0x000000070b00720c */ /* 0x000fe20003f44070 */
[----:B------:R-:W-:Y:S01]  /*81a0*/  IMAD.HI.U32 R9, R13, R21, RZ ;  /* 0x000000150d097227 */ /* 0x000fe200078e00ff */
[----:B------:R-:W-:-:S03]  /*81b0*/  LOP3.LUT R4, R14, 0x136, RZ, 0xfc, !PT ;  /* 0x000001360e047812 */ /* 0x000fc600078efcff */
[----:B------:R-:W-:Y:S01]  /*81c0*/  IMAD.MOV R9, RZ, RZ, -R9 ;  /* 0x000000ffff097224 */ /* 0x000fe200078e0a09 */
[----:B------:R-:W-:Y:S01]  /*81d0*/  IABS R18, R4 ;  /* 0x0000000400127213 */ /* 0x000fe20000000000 */
[----:B------:R-:W-:Y:S01]  /*81e0*/  @!P5 IMAD.MOV R17, RZ, RZ, -R17 ;  /* 0x000000ffff11d224 */ /* 0x000fe200078e0a11 */
[----:B------:R-:W-:Y:S01]  /*81f0*/  ISETP.GE.AND P5, PT, R8, RZ, PT ;  /* 0x000000ff0800720c */ /* 0x000fe20003fa6270 */
[----:B------:R-:W-:Y:S02]  /*8200*/  IMAD R21, R11, R9, R21 ;  /* 0x000000090b157224 */ /* 0x000fe400078e0215 */
[----:B------:R-:W-:Y:S01]  /*8210*/  IMAD.HI.U32 R8, R13, R18, RZ ;  /* 0x000000120d087227 */ /* 0x000fe200078e00ff */
[----:B------:R1:W-:Y:S03]  /*8220*/  STL [R1+0x1d4], R17 ;  /* 0x0001d41101007387 */ /* 0x0003e60000100800 */
[--C-:B------:R-:W-:Y:S01]  /*8230*/  @!P3 IMAD.IADD R6, R6, 0x1, -R11.reuse ;  /* 0x000000010606b824 */ /* 0x100fe200078e0a0b */
[----:B------:R-:W-:Y:S01]  /*8240*/  ISETP.GT.U32.AND P3, PT, R11, R21, PT ;  /* 0x000000150b00720c */ /* 0x000fe20003f64070 */
[----:B------:R-:W-:-:S02]  /*8250*/  @!P2 IMAD.IADD R7, R7, 0x1, -R11 ;  /* 0x000000010707a824 */ /* 0x000fc400078e0a0b */
[----:B------:R-:W-:Y:S02]  /*8260*/  IMAD.MOV R8, RZ, RZ, -R8 ;  /* 0x000000ffff087224 */ /* 0x000fe400078e0a08 */
[----:B0-----:R-:W-:Y:S01]  /*8270*/  IMAD.MOV.U32 R0, RZ, RZ, R3 ;  /* 0x000000ffff007224 */ /* 0x001fe200078e0003 */
[----:B------:R-:W-:Y:S01]  /*8280*/  LOP3.LUT R3, R14, 0x13a, RZ, 0xfc, !PT ;  /* 0x0000013a0e037812 */ /* 0x000fe200078efcff */
[C---:B------:R-:W-:Y:S02]  /*8290*/  IMAD R18, R11.reuse, R8, R18 ;  /* 0x000000080b127224 */ /* 0x040fe400078e0212 */
[----:B------:R-:W-:Y:S02]  /*82a0*/  IMAD.MOV.U32 R10, RZ, RZ, R7 ;  /* 0x000000ffff0a7224 */ /* 0x000fe400078e0007 */
[----:B------:R-:W-:Y:S01]  /*82b0*/  IMAD R15, R11, R15, R16 ;  /* 0x0000000f0b0f7224 */ /* 0x000fe200078e0210 */
[----:B------:R-:W-:Y:S01]  /*82c0*/  IABS R16, R3 ;  /* 0x0000000300107213 */ /* 0x000fe20000000000 */
[----:B------:R-:W-:Y:S01]  /*82d0*/  @!P0 IMAD.MOV R0, RZ, RZ, -R0 ;  /* 0x000000ffff008224 */ /* 0x000fe200078e0a00 */
[----:B------:R-:W-:Y:S01]  /*82e0*/  ISETP.GE.AND P0, PT, R4, RZ, PT ;  /* 0x000000ff0400720c */ /* 0x000fe20003f06270 */
[----:B------:R-:W-:Y:S01]  /*82f0*/  @!P6 IMAD.MOV R10, RZ, RZ, -R10 ;  /* 0x000000ffff0ae224 */ /* 0x000fe200078e0a0a */
[----:B------:R-:W-:Y:S01]  /*8300*/  LOP3.LUT R4, R14, 0x138, RZ, 0xfc, !PT ;  /* 0x000001380e047812 */ /* 0x000fe200078efcff */
[----:B------:R-:W-:Y:S01]  /*8310*/  @!P3 IMAD.IADD R21, R21, 0x1, -R11 ;  /* 0x000000011515b824 */ /* 0x000fe200078e0a0b */
[----:B------:R-:W-:Y:S01]  /*8320*/  ISETP.GT.U32.AND P6, PT, R11, R18, PT ;  /* 0x000000120b00720c */ /* 0x000fe20003fc4070 */
[----:B------:R-:W-:Y:S01]  /*8330*/  IMAD.HI.U32 R8, R13, R16, RZ ;  /* 0x000000100d087227 */ /* 0x000fe200078e00ff */
[C---:B------:R-:W-:Y:S01]  /*8340*/  ISETP.GT.U32.AND P2, PT, R11.reuse, R15, PT ;  /* 0x0000000f0b00720c */ /* 0x040fe20003f44070 */
[----:B------:R0:W-:Y:S01]  /*8350*/  STL [R1+0x908], R0 ;  /* 0x0009080001007387 */ /* 0x0001e20000100800 */
[----:B-1----:R-:W-:Y:S01]  /*8360*/  IABS R17, R4 ;  /* 0x0000000400117213 */ /* 0x002fe20000000000 */
[----:B------:R-:W-:Y:S01]  /*8370*/  IMAD.MOV R8, RZ, RZ, -R8 ;  /* 0x000000ffff087224 */ /* 0x000fe200078e0a08 */
[----:B------:R-:W-:Y:S01]  /*8380*/  ISETP.GT.U32.AND P3, PT, R11, R21, PT ;  /* 0x000000150b00720c */ /* 0x000fe20003f64070 */
[----:B------:R-:W-:Y:S01]  /*8390*/  VIADD R19, R12, 0x13e ;  /* 0x0000013e0c137836 */ /* 0x000fe20000000000 */
[----:B------:R-:W-:Y:S01]  /*83a0*/  STL [R1+0x8f0], R10 ;  /* 0x0008f00a01007387 */ /* 0x000fe20000100800 */
[----:B------:R-:W-:-:S04]  /*83b0*/  IMAD.HI.U32 R9, R13, R17, RZ ;  /* 0x000000110d097227 */ /* 0x000fc800078e00ff */
[----:B------:R-:W-:Y:S01]  /*83c0*/  IMAD.MOV R7, RZ, RZ, -R9 ;  /* 0x000000ffff077224 */ /* 0x000fe200078e0a09 */
[----:B------:R-:W-:Y:S01]  /*83d0*/  LOP3.LUT R9, R14, 0x144, RZ, 0xfc, !PT ;  /* 0x000001440e097812 */ /* 0x000fe200078efcff */
[--C-:B------:R-:W-:Y:S02]  /*83e0*/  @!P6 IMAD.IADD R18, R18, 0x1, -R11.reuse ;  /* 0x000000011212e824 */ /* 0x100fe400078e0a0b */
[----:B------:R-:W-:Y:S02]  /*83f0*/  @!P2 IMAD.IADD R15, R15, 0x1, -R11 ;  /* 0x000000010f0fa824 */ /* 0x000fe400078e0a0b */
[----:B0-----:R-:W-:Y:S01]  /*8400*/  IMAD.MOV.U32 R0, RZ, RZ, R6 ;  /* 0x000000ffff007224 */ /* 0x001fe200078e0006 */
[----:B------:R-:W-:Y:S01]  /*8410*/  IABS R6, R22 ;  /* 0x0000001600067213 */ /* 0x000fe20000000000 */
[C---:B------:R-:W-:Y:S01]  /*8420*/  IMAD R17, R11.reuse, R7, R17 ;  /* 0x000000070b117224 */ /* 0x040fe200078e0211 */
[----:B------:R-:W-:Y:S01]  /*8430*/  ISETP.GT.U32.AND P6, PT, R11, R18, PT ;  /* 0x000000120b00720c */ /* 0x000fe20003fc4070 */
[----:B------:R-:W-:Y:S01]  /*8440*/  @!P3 IMAD.IADD R21, R21, 0x1, -R11 ;  /* 0x000000011515b824 */ /* 0x000fe200078e0a0b */
[C---:B------:R-:W-:Y:S01]  /*8450*/  ISETP.GT.U32.AND P2, PT, R11.reuse, R15, PT ;  /* 0x0000000f0b00720c */ /* 0x040fe20003f44070 */
[C---:B------:R-:W-:Y:S01]  /*8460*/  IMAD R16, R11.reuse, R8, R16 ;  /* 0x000000080b107224 */ /* 0x040fe200078e0210 */
[----:B------:R-:W-:Y:S01]  /*8470*/  ISETP.GT.U32.AND P3, PT, R11, R17, PT ;  /* 0x000000110b00720c */ /* 0x000fe20003f64070 */
[----:B------:R-:W-:Y:S01]  /*8480*/  IMAD.HI.U32 R8, R13, R6, RZ ;  /* 0x000000060d087227 */ /* 0x000fe200078e00ff */
[----:B------:R-:W-:-:S03]  /*8490*/  IABS R7, R19 ;  /* 0x0000001300077213 */ /* 0x000fc60000000000 */
[----:B------:R-:W-:Y:S02]  /*84a0*/  IMAD.MOV R8, RZ, RZ, -R8 ;  /* 0x000000ffff087224 */ /* 0x000fe400078e0a08 */
[----:B------:R-:W-:Y:S01]  /*84b0*/  @!P4 IMAD.MOV R0, RZ, RZ, -R0 ;  /* 0x000000ffff00c224 */ /* 0x000fe200078e0a00 */
[----:B------:R-:W-:Y:S01]  /*84c0*/  ISETP.GE.AND P4, PT, R4, RZ, PT ;  /* 0x000000ff0400720c */ /* 0x000fe20003f86270 */
[----:B------:R-:W-:Y:S01]  /*84d0*/  @!P6 IMAD.IADD R18, R18, 0x1, -R11 ;  /* 0x000000011212e824 */ /* 0x000fe200078e0a0b */
[C---:B------:R-:W-:Y:S01]  /*84e0*/  ISETP.GT.U32.AND P6, PT, R11.reuse, R16, PT ;  /* 0x000000100b00720c */ /* 0x040fe20003fc4070 */
[----:B------:R-:W-:Y:S01]  /*84f0*/  IMAD R6, R11, R8, R6 ;  /* 0x000000080b067224 */ /* 0x000fe200078e0206 */
[----:B------:R0:W-:Y:S01]  /*8500*/  STL [R1+0x1d0], R0 ;  /* 0x0001d00001007387 */ /* 0x0001e20000100800 */
[----:B------:R-:W-:Y:S01]  /*8510*/  IMAD.HI.U32 R92, R13, R7, RZ ;  /* 0x000000070d5c7227 */ /* 0x000fe200078e00ff */
[----:B------:R-:W-:-:S03]  /*8520*/  IABS R4, R20 ;  /* 0x0000001400047213 */ /* 0x000fc60000000000 */
[--C-:B------:R-:W-:Y:S01]  /*8530*/  @!P2 IMAD.IADD R15, R15, 0x1, -R11.reuse ;  /* 0x000000010f0fa824 */ /* 0x100fe200078e0a0b */
[----:B------:R-:W-:Y:S01]  /*8540*/  ISETP.GE.AND P2, PT, R3, RZ, PT ;  /* 0x000000ff0300720c */ /* 0x000fe20003f46270 */
[----:B------:R-:W-:Y:S01]  /*8550*/  @!P3 IMAD.IADD R17, R17, 0x1, -R11 ;  /* 0x000000011111b824 */ /* 0x000fe200078e0a0b */
[C---:B------:R-:W-:Y:S01]  /*8560*/  ISETP.GT.U32.AND P3, PT, R11.reuse, R6, PT ;  /* 0x000000060b00720c */ /* 0x040fe20003f64070 */
[----:B------:R-:W-:Y:S01]  /*8570*/  IMAD.MOV R92, RZ, RZ, -R92 ;  /* 0x000000ffff5c7224 */ /* 0x000fe200078e0a5c */
[----:B------:R-:W-:Y:S01]  /*8580*/  IABS R3, R9 ;  /* 0x0000000900037213 */ /* 0x000fe20000000000 */
[----:B0-----:R-:W-:Y:S01]  /*8590*/  IMAD.MOV.U32 R0, RZ, RZ, R15 ;  /* 0x000000ffff007224 */ /* 0x001fe200078e000f */
[----:B------:R-:W-:Y:S01]  /*85a0*/  LOP3.LUT R15, R14, 0x148, RZ, 0xfc, !PT ;  /* 0x000001480e0f7812 */ /* 0x000fe200078efcff */
[----:B------:R-:W-:Y:S02]  /*85b0*/  IMAD R7, R11, R92, R7 ;  /* 0x0000005c0b077224 */ /* 0x000fe400078e0207 */
[----:B------:R-:W-:-:S02]  /*85c0*/  @!P1 IMAD.MOV R0, RZ, RZ, -R0 ;  /* 0x000000ffff009224 */ /* 0x000fc400078e0a00 */
[--C-:B------:R-:W-:Y:S01]  /*85d0*/  @!P6 IMAD.IADD R16, R16, 0x1, -R11.reuse ;  /* 0x000000011010e824 */ /* 0x100fe200078e0a0b */
[----:B------:R-:W-:Y:S01]  /*85e0*/  ISETP.GT.U32.AND P6, PT, R11, R7, PT ;  /* 0x000000070b00720c */ /* 0x000fe20003fc4070 */
[----:B------:R-:W-:Y:S01]  /*85f0*/  IMAD.HI.U32 R8, R13, R4, RZ ;  /* 0x000000040d087227 */ /* 0x000fe200078e00ff */
[----:B------:R0:W-:Y:S02]  /*8600*/  STL [R1+0x74], R0 ;  /* 0x0000740001007387 */ /* 0x0001e40000100800 */
[C---:B------:R-:W-:Y:S01]  /*8610*/  ISETP.GT.U32.AND P1, PT, R11.reuse, R16, PT ;  /* 0x000000100b00720c */ /* 0x040fe20003f24070 */
[----:B------:R-:W-:Y:S01]  /*8620*/  @!P3 IMAD.IADD R6, R6, 0x1, -R11 ;  /* 0x000000010606b824 */ /* 0x000fe200078e0a0b */
[C---:B------:R-:W-:Y:S01]  /*8630*/  ISETP.GT.U32.AND P3, PT, R11.reuse, R17, PT ;  /* 0x000000110b00720c */ /* 0x040fe20003f64070 */
[----:B------:R-:W-:Y:S02]  /*8640*/  IMAD.MOV R92, RZ, RZ, -R8 ;  /* 0x000000ffff5c7224 */ /* 0x000fe400078e0a08 */
[----:B------:R-:W-:-:S02]  /*8650*/  IMAD R8, R11, R25, R24 ;  /* 0x000000190b087224 */ /* 0x000fc400078e0218 */
[----:B------:R-:W-:Y:S02]  /*8660*/  IMAD R4, R11, R92, R4 ;  /* 0x0000005c0b047224 */ /* 0x000fe400078e0204 */
[----:B0-----:R-:W-:Y:S01]  /*8670*/  IMAD.MOV.U32 R0, RZ, RZ, R21 ;  /* 0x000000ffff007224 */ /* 0x001fe200078e0015 */
[----:B------:R-:W-:Y:S01]  /*8680*/  IABS R21, R15 ;  /* 0x0000000f00157213 */ /* 0x000fe20000000000 */
[--C-:B------:R-:W-:Y:S01]  /*8690*/  @!P6 IMAD.IADD R7, R7, 0x1, -R11.reuse ;  /* 0x000000010707e824 */ /* 0x100fe200078e0a0b */
[----:B------:R-:W-:Y:S01]  /*86a0*/  ISETP.GT.U32.AND P6, PT, R11, R6, PT ;  /* 0x000000060b00720c */ /* 0x000fe20003fc4070 */
[----:B------:R-:W-:Y:S02]  /*86b0*/  @!P5 IMAD.MOV R0, RZ, RZ, -R0 ;  /* 0x000000ffff00d224 */ /* 0x000fe400078e0a00 */
[----:B------:R-:W-:Y:S01]  /*86c0*/  IMAD.HI.U32 R10, R13, R3, RZ ;  /* 0x000000030d0a7227 */ /* 0x000fe200078e00ff */
[----:B------:R-:W-:Y:S02]  /*86d0*/  ISETP.GT.U32.AND P5, PT, R11, R7, PT ;  /* 0x000000070b00720c */ /* 0x000fe40003fa4070 */
[----:B------:R0:W-:Y:S01]  /*86e0*/  STL [R1+0x8cc], R0 ;  /* 0x0008cc0001007387 */ /* 0x0001e20000100800 */
[--C-:B------:R-:W-:Y:S01]  /*86f0*/  @!P3 IMAD.IADD R17, R17, 0x1, -R11.reuse ;  /* 0x000000011111b824 */ /* 0x100fe200078e0a0b */
[C---:B------:R-:W-:Y:S01]  /*8700*/  ISETP.GT.U32.AND P3, PT, R11.reuse, R4, PT ;  /* 0x000000040b00720c */ /* 0x040fe20003f64070 */
[----:B------:R-:W-:Y:S01]  /*8710*/  IMAD.MOV R24, RZ, RZ, -R10 ;  /* 0x000000ffff187224 */ /* 0x000fe200078e0a0a */
[----:B------:R-:W-:Y:S01]  /*8720*/  LOP3.LUT R10, R14, 0x146, RZ, 0xfc, !PT ;  /* 0x000001460e0a7812 */ /* 0x000fe200078efcff */
[----:B------:R-:W-:Y:S01]  /*8730*/  @!P1 IMAD.IADD R16, R16, 0x1, -R11 ;  /* 0x0000000110109824 */ /* 0x000fe200078e0a0b */
[----:B------:R-:W-:Y:S01]  /*8740*/  ISETP.GE.AND P1, PT, R22, RZ, PT ;  /* 0x000000ff1600720c */ /* 0x000fe20003f26270 */
[----:B------:R-:W-:Y:S01]  /*8750*/  IMAD R3, R11, R24, R3 ;  /* 0x000000180b037224 */ /* 0x000fe200078e0203 */
[----:B------:R-:W-:Y:S01]  /*8760*/  IABS R24, R10 ;  /* 0x0000000a00187213 */ /* 0x000fe20000000000 */
[----:B------:R-:W-:-:S02]  /*8770*/  @!P6 IMAD.IADD R6, R6, 0x1, -R11 ;  /* 0x000000010606e824 */ /* 0x000fc400078e0a0b */
[----:B0-----:R-:W-:Y:S01]  /*8780*/  IMAD.MOV.U32 R0, RZ, RZ, R18 ;  /* 0x000000ffff007224 */ /* 0x001fe200078e0012 */
[C---:B------:R-:W-:Y:S01]  /*8790*/  ISETP.GT.U32.AND P6, PT, R11.reuse, R3, PT ;  /* 0x000000030b00720c */ /* 0x040fe20003fc4070 */
[----:B------:R-:W-:Y:S01]  /*87a0*/  IMAD.MOV.U32 R25, RZ, RZ, R17 ;  /* 0x000000ffff197224 */ /* 0x000fe200078e0011 */
[----:B------:R-:W-:Y:S01]  /*87b0*/  LOP3.LUT R17, R14, 0x14a, RZ, 0xfc, !PT ;  /* 0x0000014a0e117812 */ /* 0x000fe200078efcff */
[----:B------:R-:W-:Y:S01]  /*87c0*/  @!P0 IMAD.MOV R0, RZ, RZ, -R0 ;  /* 0x000000ffff008224 */ /* 0x000fe200078e0a00 */
[----:B------:R-:W-:Y:S01]  /*87d0*/  ISETP.GT.U32.AND P0, PT, R11, R8, PT ;  /* 0x000000080b00720c */ /* 0x000fe20003f04070 */
[----:B------:R-:W-:Y:S01]  /*87e0*/  @!P3 IMAD.IADD R4, R4, 0x1, -R11 ;  /* 0x000000010404b824 */ /* 0x000fe200078e0a0b */
[----:B------:R-:W-:Y:S01]  /*87f0*/  ISETP.GE.AND P3, PT, R20, RZ, PT ;  /* 0x000000ff1400720c */ /* 0x000fe20003f66270 */
[----:B------:R-:W-:Y:S01]  /*8800*/  IMAD.HI.U32 R22, R13, R24, RZ ;  /* 0x000000180d167227 */ /* 0x000fe200078e00ff */
[----:B------:R0:W-:Y:S01]  /*8810*/  STL [R1+0x8e4], R0 ;  /* 0x0008e40001007387 */ /* 0x0001e20000100800 */
[----:B------:R-:W-:-:S02]  /*8820*/  IABS R20, R17 ;  /* 0x0000001100147213 */ /* 0x000fc40000000000 */
[----:B------:R-:W-:Y:S01]  /*8830*/  @!P5 IMAD.IADD R7, R7, 0x1, -R11 ;  /* 0x000000010707d824 */ /* 0x000fe200078e0a0b */
[----:B------:R-:W-:Y:S01]  /*8840*/  ISETP.GE.AND P5, PT, R19, RZ, PT ;  /* 0x000000ff1300720c */ /* 0x000fe20003fa6270 */
[----:B------:R-:W-:Y:S02]  /*8850*/  @!P4 IMAD.MOV R25, RZ, RZ, -R25 ;  /* 0x000000ffff19c224 */ /* 0x000fe400078e0a19 */
[----:B------:R-:W-:-:S03]  /*8860*/  IMAD.HI.U32 R18, R13, R21, RZ ;  /* 0x000000150d127227 */ /* 0x000fc600078e00ff */
[----:B------:R-:W-:Y:S01]  /*8870*/  STL [R1+0x70], R25 ;  /* 0x0000701901007387 */ /* 0x000fe20000100800 */
[--C-:B------:R-:W-:Y:S01]  /*8880*/  @!P0 IMAD.IADD R8, R8, 0x1, -R11.reuse ;  /* 0x0000000108088824 */ /* 0x100fe200078e0a0b */
[----:B------:R-:W-:Y:S01]  /*8890*/  ISETP.GE.AND P0, PT, R23, RZ, PT ;  /* 0x000000ff1700720c */ /* 0x000fe20003f06270 */
[----:B0-----:R-:W-:Y:S02]  /*88a0*/  IMAD.MOV.U32 R0, RZ, RZ, R16 ;  /* 0x000000ffff007224 */ /* 0x001fe400078e0010 */
[----:B------:R-:W-:Y:S01]  /*88b0*/  IMAD.MOV R22, RZ, RZ, -R22 ;  /* 0x000000ffff167224 */ /* 0x000fe200078e0a16 */
[C---:B------:R-:W-:Y:S01]  /*88c0*/  ISETP.GT.U32.AND P4, PT, R11.reuse, R8, PT ;  /* 0x000000080b00720c */ /* 0x040fe20003f84070 */
[----:B------:R-:W-:Y:S01]  /*88d0*/  @!P2 IMAD.MOV R0, RZ, RZ, -R0 ;  /* 0x000000ffff00a224 */ /* 0x000fe200078e0a00 */
[C---:B------:R-:W-:Y:S01]  /*88e0*/  ISETP.GT.U32.AND P2, PT, R11.reuse, R4, PT ;  /* 0x000000040b00720c */ /* 0x040fe20003f44070 */
[----:B------:R-:W-:Y:S02]  /*88f0*/  IMAD.MOV R19, RZ, RZ, -R18 ;  /* 0x000000ffff137224 */ /* 0x000fe400078e0a12 */
[----:B------:R-:W-:Y:S01]  /*8900*/  IMAD R18, R11, R22, R24 ;  /* 0x000000160b127224 */ /* 0x000fe200078e0218 */
[----:B------:R0:W-:Y:S01]  /*8910*/  STL [R1+0xb8], R0 ;  /* 0x0000b80001007387 */ /* 0x0001e20000100800 */
[----:B------:R-:W-:-:S02]  /*8920*/  @!P6 IMAD.IADD R3, R3, 0x1, -R11 ;  /* 0x000000010303e824 */ /* 0x000fc400078e0a0b */
[----:B------:R-:W-:Y:S02]  /*8930*/  IMAD.MOV.U32 R16, RZ, RZ, R6 ;  /* 0x000000ffff107224 */ /* 0x000fe400078e0006 */
[C---:B------:R-:W-:Y:S01]  /*8940*/  IMAD R19, R11.reuse, R19, R21 ;  /* 0x000000130b137224 */ /* 0x040fe200078e0215 */
[C---:B------:R-:W-:Y:S01]  /*8950*/  ISETP.GT.U32.AND P6, PT, R11.reuse, R3, PT ;  /* 0x000000030b00720c */ /* 0x040fe20003fc4070 */
[----:B------:R-:W-:Y:S01]  /*8960*/  @!P1 IMAD.MOV R16, RZ, RZ, -R16 ;  /* 0x000000ffff109224 */ /* 0x000fe200078e0a10 */
[C---:B------:R-:W-:Y:S01]  /*8970*/  ISETP.GT.U32.AND P1, PT, R11.reuse, R18, PT ;  /* 0x000000120b00720c */ /* 0x040fe20003f24070 */
[----:B------:R-:W-:Y:S01]  /*8980*/  @!P4 IMAD.IADD R8, R8, 0x1, -R11 ;  /* 0x000000010808c824 */ /* 0x000fe200078e0a0b */
[----:B------:R-:W-:Y:S01]  /*8990*/  ISETP.GT.U32.AND P4, PT, R11, R19, PT ;  /* 0x000000130b00720c */ /* 0x000fe20003f84070 */
[----:B0-----:R-:W-:Y:S01]  /*89a0*/  IMAD.MOV.U32 R0, RZ, RZ, R7 ;  /* 0x000000ffff007224 */ /* 0x001fe200078e0007 */
[----:B------:R0:W-:Y:S01]  /*89b0*/  STL [R1+0x8c4], R16 ;  /* 0x0008c41001007387 */ /* 0x0001e20000100800 */
[----:B------:R-:W-:Y:S01]  /*89c0*/  @!P2 IMAD.IADD R4, R4, 0x1, -R11 ;  /* 0x000000010404a824 */ /* 0x000fe200078e0a0b */
[----:B------:R-:W-:Y:S01]  /*89d0*/  ISETP.GE.AND P2, PT, R10, RZ, PT ;  /* 0x000000ff0a00720c */ /* 0x000fe20003f46270 */
[----:B------:R-:W-:Y:S01]  /*89e0*/  @!P5 IMAD.MOV R0, RZ, RZ, -R0 ;  /* 0x000000ffff00d224 */ /* 0x000fe200078e0a00 */
[----:B------:R-:W-:Y:S01]  /*89f0*/  ISETP.GE.AND P5, PT, R9, RZ, PT ;  /* 0x000000ff0900720c */ /* 0x000fe20003fa6270 */
[----:B------:R-:W-:-:S03]  /*8a00*/  IMAD.HI.U32 R9, R13, R20, RZ ;  /* 0x000000140d097227 */ /* 0x000fc600078e00ff */
[----:B------:R1:W-:Y:S01]  /*8a10*/  STL [R1+0x8c8], R0 ;  /* 0x0008c80001007387 */ /* 0x0003e20000100800 */
[--C-:B------:R-:W-:Y:S01]  /*8a20*/  @!P6 IMAD.IADD R3, R3, 0x1, -R11.reuse ;  /* 0x000000010303e824 */ /* 0x100fe200078e0a0b */
[----:B------:R-:W-:Y:S01]  /*8a30*/  ISETP.GE.AND P6, PT, R15, RZ, PT ;  /* 0x000000ff0f00720c */ /* 0x000fe20003fc6270 */
[----:B0-----:R-:W-:Y:S02]  /*8a40*/  IMAD.MOV.U32 R16, RZ, RZ, R8 ;  /* 0x000000ffff107224 */ /* 0x001fe400078e0008 */
[----:B------:R-:W-:Y:S01]  /*8a50*/  @!P1 IMAD.IADD R18, R18, 0x1, -R11 ;  /* 0x0000000112129824 */ /* 0x000fe200078e0a0b */
[----:B------:R-:W-:Y:S01]  /*8a60*/  ISETP.GE.AND P1, PT, R17, RZ, PT ;  /* 0x000000ff1100720c */ /* 0x000fe20003f26270 */
[----:B------:R-:W-:Y:S01]  /*8a70*/  @!P0 IMAD.MOV R16, RZ, RZ, -R16 ;  /* 0x000000ffff108224 */ /* 0x000fe200078e0a10 */
[C---:B------:R-:W-:Y:S01]  /*8a80*/  LOP3.LUT R17, R14.reuse, 0x150, RZ, 0xfc, !PT ;  /* 0x000001500e117812 */ /* 0x040fe200078efcff */
[----:B------:R-:W-:Y:S01]  /*8a90*/  IMAD.MOV R9, RZ, RZ, -R9 ;  /* 0x000000ffff097224 */ /* 0x000fe200078e0a09 */
[C---:B------:R-:W-:Y:S01]  /*8aa0*/  ISETP.GT.U32.AND P0, PT, R11.reuse, R18, PT ;  /* 0x000000120b00720c */ /* 0x040fe20003f04070 */
[----:B-1----:R-:W-:Y:S01]  /*8ab0*/  IMAD.MOV.U32 R0, RZ, RZ, R4 ;  /* 0x000000ffff007224 */ /* 0x002fe200078e0004 */
[----:B------:R-:W-:Y:S01]  /*8ac0*/  STL [R1+0x88], R16 ;  /* 0x0000881001007387 */ /* 0x000fe20000100800 */
[----:B------:R-:W-:Y:S01]  /*8ad0*/  IMAD R20, R11, R9, R20 ;  /* 0x000000090b147224 */ /* 0x000fe200078e0214 */
[C---:B------:R-:W-:Y:S01]  /*8ae0*/  LOP3.LUT R4, R14.reuse, 0x152, RZ, 0xfc, !PT ;  /* 0x000001520e047812 */ /* 0x040fe200078efcff */
[----:B------:R-:W-:Y:S01]  /*8af0*/  @!P3 IMAD.MOV R0, RZ, RZ, -R0 ;  /* 0x000000ffff00b224 */ /* 0x000fe200078e0a00 */
[----:B------:R-:W-:Y:S01]  /*8b00*/  LOP3.LUT R9, R14, 0x15a, RZ, 0xfc, !PT ;  /* 0x0000015a0e097812 */ /* 0x000fe200078efcff */
[----:B------:R-:W-:-:S02]  /*8b10*/  VIADD R6, R12, 0x14e ;  /* 0x0000014e0c067836 */ /* 0x000fc40000000000 */
[--C-:B------:R-:W-:Y:S01]  /*8b20*/  @!P4 IMAD.IADD R19, R19, 0x1, -R11.reuse ;  /* 0x000000011313c824 */ /* 0x100fe200078e0a0b */
[----:B------:R0:W-:Y:S02]  /*8b30*/  STL [R1+0xfc], R0 ;  /* 0x0000fc0001007387 */ /* 0x0001e40000100800 */
[----:B------:R-:W-:Y:S01]  /*8b40*/  IABS R7, R6 ;  /* 0x0000000600077213 */ /* 0x000fe20000000000 */
[----:B------:R-:W-:Y:S01]  /*8b50*/  @!P0 IMAD.IADD R18, R18, 0x1, -R11 ;  /* 0x0000000112128824 */ /* 0x000fe200078e0a0b */
[----:B------:R-:W-:Y:S02]  /*8b60*/  ISETP.GT.U32.AND P3, PT, R11, R19, PT ;  /* 0x000000130b00720c */ /* 0x000fe40003f64070 */
[----:B------:R-:W-:Y:S01]  /*8b70*/  ISETP.GE.AND P0, PT, R17, RZ, PT ;  /* 0x000000ff1100720c */ /* 0x000fe20003f06270 */
[----:B------:R-:W-:Y:S01]  /*8b80*/  IMAD.HI.U32 R10, R13, R7, RZ ;  /* 0x000000070d0a7227 */ /* 0x000fe200078e00ff */
[----:B------:R-:W-:Y:S02]  /*8b90*/  IABS R17, R17 ;  /* 0x0000001100117213 */ /* 0x000fe40000000000 */
[----:B------:R-:W-:Y:S01]  /*8ba0*/  ISETP.GE.AND P4, PT, R6, RZ, PT ;  /* 0x000000ff0600720c */ /* 0x000fe20003f86270 */
[----:B0-----:R-:W-:Y:S01]  /*8bb0*/  IMAD.MOV.U32 R0, RZ, RZ, R3 ;  /* 0x000000ffff007224 */ /* 0x001fe200078e0003 */
[----:B------:R-:W-:Y:S01]  /*8bc0*/  LOP3.LUT R3, R14, 0x154, RZ, 0xfc, !PT ;  /* 0x000001540e037812 */ /* 0x000fe200078efcff */
[----:B------:R-:W-:Y:S01]  /*8bd0*/  IMAD.MOV R10, RZ, RZ, -R10 ;  /* 0x000000ffff0a7224 */ /* 0x000fe200078e0a0a */
[----:B------:R-:W-:Y:S01]  /*8be0*/  IABS R16, R9 ;  /* 0x0000000900107213 */ /* 0x000fe20000000000 */
[----:B------:R-:W-:Y:S01]  /*8bf0*/  @!P5 IMAD.MOV R0, RZ, RZ, -R0 ;  /* 0x000000ffff00d224 */ /* 0x000fe200078e0a00 */
[----:B------:R-:W-:Y:S01]  /*8c00*/  ISETP.GT.U32.AND P5, PT, R11, R20, PT ;  /* 0x000000140b00720c */ /* 0x000fe20003fa4070 */
[----:B------:R-:W-:-:S03]  /*8c10*/  IMAD.HI.U32 R8, R13, R17, RZ ;  /* 0x000000110d087227 */ /* 0x000fc600078e00ff */
[----:B------:R0:W-:Y:S01]  /*8c20*/  STL [R1+0x8d0], R0 ;  /* 0x0008d00001007387 */ /* 0x0001e20000100800 */
[----:B------:R-:W-:Y:S01]  /*8c30*/  IMAD R15, R11, R10, R7 ;  /* 0x0000000a0b0f7224 */ /* 0x000fe200078e0207 */
[----:B------:R-:W-:Y:S01]  /*8c40*/  IABS R7, R3 ;  /* 0x0000000300077213 */ /* 0x000fe20000000000 */
[----:B------:R-:W-:Y:S01]  /*8c50*/  IMAD.MOV R8, RZ, RZ, -R8 ;  /* 0x000000ffff087224 */ /* 0x000fe200078e0a08 */
[----:B------:R-:W-:Y:S01]  /*8c60*/  IABS R10, R4 ;  /* 0x00000004000a7213 */ /* 0x000fe20000000000 */
[----:B------:R-:W-:Y:S01]  /*8c70*/  @!P3 IMAD.IADD R19, R19, 0x1, -R11 ;  /* 0x000000011313b824 */ /* 0x000fe200078e0a0b */
[C---:B------:R-:W-:Y:S01]  /*8c80*/  ISETP.GT.U32.AND P3, PT, R11.reuse, R15, PT ;  /* 0x0000000f0b00720c */ /* 0x040fe20003f64070 */
[----:B------:R-:W-:Y:S02]  /*8c90*/  IMAD R17, R11, R8, R17 ;  /* 0x000000080b117224 */ /* 0x000fe400078e0211 */
[----:B------:R-:W-:Y:S01]  /*8ca0*/  @!P5 IMAD.IADD R20, R20, 0x1, -R11 ;  /* 0x000000011414d824 */ /* 0x000fe200078e0a0b */
[----:B------:R-:W-:Y:S01]  /*8cb0*/  ISETP.GE.AND P5, PT, R4, RZ, PT ;  /* 0x000000ff0400720c */ /* 0x000fe20003fa6270 */
[----:B0-----:R-:W-:Y:S01]  /*8cc0*/  IMAD.MOV.U32 R0, RZ, RZ, R18 ;  /* 0x000000ffff007224 */ /* 0x001fe200078e0012 */
[----:B------:R-:W-:Y:S01]  /*8cd0*/  LOP3.LUT R18, R14, 0x158, RZ, 0xfc, !PT ;  /* 0x000001580e127812 */ /* 0x000fe200078efcff */
[----:B------:R-:W-:-:S04]  /*8ce0*/  IMAD.HI.U32 R4, R13, R7, RZ ;  /* 0x000000070d047227 */ /* 0x000fc800078e00ff */
[----:B------:R-:W-:Y:S01]  /*8cf0*/  @!P2 IMAD.MOV R0, RZ, RZ, -R0 ;  /* 0x000000ffff00a224 */ /* 0x000fe200078e0a00 */
[----:B------:R-:W-:Y:S01]  /*8d00*/  ISETP.GT.U32.AND P2, PT, R11, R20, PT ;  /* 0x000000140b00720c */ /* 0x000fe20003f44070 */
[----:B------:R-:W-:Y:S02]  /*8d10*/  IMAD.MOV R4, RZ, RZ, -R4 ;  /* 0x000000ffff047224 */ /* 0x000fe400078e0a04 */
[----:B------:R-:W-:Y:S01]  /*8d20*/  @!P3 IMAD.IADD R15, R15, 0x1, -R11 ;  /* 0x000000010f0fb824 */ /* 0x000fe200078e0a0b */
[----:B------:R0:W-:Y:S01]  /*8d30*/  STL [R1+0x8e8], R0 ;  /* 0x0008e80001007387 */ /* 0x0001e20000100800 */
[----:B------:R-:W-:Y:S02]  /*8d40*/  IMAD R7, R11, R4, R7 ;  /* 0x000000040b077224 */ /* 0x000fe400078e0207 */
[----:B------:R-:W-:Y:S01]  /*8d50*/  IMAD.HI.U32 R6, R13, R10, RZ ;  /* 0x0000000a0d067227 */ /* 0x000fe200078e00ff */
[----:B------:R-:W-:-:S03]  /*8d60*/  ISETP.GT.U32.AND P3, PT, R11, R15, PT ;  /* 0x0000000f0b00720c */ /* 0x000fc60003f64070 */
[----:B------:R-:W-:Y:S02]  /*8d70*/  IMAD.MOV R6, RZ, RZ, -R6 ;  /* 0x000000ffff067224 */ /* 0x000fe400078e0a06 */
[----:B------:R-:W-:Y:S01]  /*8d80*/  @!P2 IMAD.IADD R20, R20, 0x1, -R11 ;  /* 0x000000011414a824 */ /* 0x000fe200078e0a0b */
[C---:B------:R-:W-:Y:S01]  /*8d90*/  ISETP.GT.U32.AND P2, PT, R11.reuse, R17, PT ;  /* 0x000000110b00720c */ /* 0x040fe20003f44070 */
[----:B0-----:R-:W-:Y:S01]  /*8da0*/  IMAD.MOV.U32 R0, RZ, RZ, R19 ;  /* 0x000000ffff007224 */ /* 0x001fe200078e0013 */
[----:B------:R-:W-:Y:S01]  /*8db0*/  IABS R19, R18 ;  /* 0x0000001200137213 */ /* 0x000fe20000000000 */
[----:B------:R-:W-:Y:S01]  /*8dc0*/  IMAD R10, R11, R6, R10 ;  /* 0x000000060b0a7224 */ /* 0x000fe200078e020a */
[C---:B------:R-:W-:Y:S01]  /*8dd0*/  LOP3.LUT R6, R14.reuse, 0x15c, RZ, 0xfc, !PT ;  /* 0x0000015c0e067812 */ /* 0x040fe200078efcff */
[----:B------:R-:W-:Y:S01]  /*8de0*/  @!P6 IMAD.MOV R0, RZ, RZ, -R0 ;  /* 0x000000ffff00e224 */ /* 0x000fe200078e0a00 */
[----:B------:R-:W-:Y:S01]  /*8df0*/  ISETP.GE.AND P6, PT, R3, RZ, PT ;  /* 0x000000ff0300720c */ /* 0x000fe20003fc6270 */
[----:B------:R-:W-:Y:S01]  /*8e00*/  @!P3 IMAD.IADD R15, R15, 0x1, -R11 ;  /* 0x000000010f0fb824 */ /* 0x000fe200078e0a0b */
[----:B------:R-:W-:-:S02]  /*8e10*/  LOP3.LUT R3, R14, 0x156, RZ, 0xfc, !PT ;  /* 0x000001560e037812 */ /* 0x000fc400078efcff */
[----:B------:R0:W-:Y:S01]  /*8e20*/  STL [R1+0xf4], R0 ;  /* 0x0000f40001007387 */ /* 0x0001e20000100800 */
[----:B------:R-:W-:Y:S02]  /*8e30*/  ISETP.GT.U32.AND P3, PT, R11, R10, PT ;  /* 0x0000000a0b00720c */ /* 0x000fe40003f64070 */
[----:B------:R-:W-:Y:S01]  /*8e40*/  @!P2 IMAD.IADD R17, R17, 0x1, -R11 ;  /* 0x000000011111a824 */ /* 0x000fe200078e0a0b */
[----:B------:R-:W-:Y:S02]  /*8e50*/  ISETP.GT.U32.AND P2, PT, R11, R7, PT ;  /* 0x000000070b00720c */ /* 0x000fe40003f44070 */
[----:B------:R-:W-:Y:S02]  /*8e60*/  IABS R8, R3 ;  /* 0x0000000300087213 */ /* 0x000fe40000000000 */
[----:B------:R-:W-:Y:S01]  /*8e70*/  IABS R4, R6 ;  /* 0x0000000600047213 */ /* 0x000fe20000000000 */
[----:B0-----:R-:W-:Y:S02]  /*8e80*/  IMAD.MOV.U32 R0, RZ, RZ, R20 ;  /* 0x000000ffff007224 */ /* 0x001fe400078e0014 */
[----:B------:R-:W-:-:S04]  /*8e90*/  IMAD.HI.U32 R20, R13, R8, RZ ;  /* 0x000000080d147227 */ /* 0x000fc800078e00ff */
[----:B------:R-:W-:Y:S01]  /*8ea0*/  @!P1 IMAD.MOV R0, RZ, RZ, -R0 ;  /* 0x000000ffff009224 */ /* 0x000fe200078e0a00 */
[----:B------:R-:W-:Y:S01]  /*8eb0*/  ISETP.GT.U32.AND P1, PT, R11, R17, PT ;  /* 0x000000110b00720c */ /* 0x000fe20003f24070 */
[--C-:B------:R-:W-:Y:S02]  /*8ec0*/  @!P2 IMAD.IADD R7, R7, 0x1, -R11.reuse ;  /* 0x000000010707a824 */ /* 0x100fe400078e0a0b */
[----:B------:R-:W-:Y:S01]  /*8ed0*/  IMAD.MOV R20, RZ, RZ, -R20 ;  /* 0x000000ffff147224 */ /* 0x000fe200078e0a14 */
[----:B------:R0:W-:Y:S01]  /*8ee0*/  STL [R1+0x1a8], R0 ;  /* 0x0001a80001007387 */ /* 0x0001e20000100800 */
[----:B------:R-:W-:Y:S01]  /*8ef0*/  @!P3 IMAD.IADD R10, R10, 0x1, -R11 ;  /* 0x000000010a0ab824 */ /* 0x000fe200078e0a0b */
[----:B------:R-:W-:-:S04]  /*8f00*/  ISETP.GT.U32.AND P2, PT, R11, R7, PT ;  /* 0x000000070b00720c */ /* 0x000fc80003f44070 */
[----:B------:R-:W-:-:S03]  /*8f10*/  ISETP.GT.U32.AND P3, PT, R11, R10, PT ;  /* 0x0000000a0b00720c */ /* 0x000fc60003f64070 */
[----:B------:R-:W-:Y:S02]  /*8f20*/  @!P1 IMAD.IADD R17, R17, 0x1, -R11 ;  /* 0x0000000111119824 */ /* 0x000fe400078e0a0b */
[----:B0-----:R-:W-:Y:S02]  /*8f30*/  IMAD.MOV.U32 R0, RZ, RZ, R15 ;  /* 0x000000ffff007224 */ /* 0x001fe400078e000f */
[----:B------:R-:W-:-:S04]  /*8f40*/  IMAD.HI.U32 R15, R13, R4, RZ ;  /* 0x000000040d0f7227 */ /* 0x000fc800078e00ff */
[----:B------:R-:W-:Y:S01]  /*8f50*/  @!P4 IMAD.MOV R0, RZ, RZ, -R0 ;  /* 0x000000ffff00c224 */ /* 0x000fe200078e0a00 */
[----:B------:R-:W-:Y:S01]  /*8f60*/  ISETP.GE.AND P4, PT, R3, RZ, PT ;  /* 0x000000ff0300720c */ /* 0x000fe20003f86270 */
[----:B------:R-:W-:Y:S02]  /*8f70*/  IMAD R3, R11, R20, R8 ;  /* 0x000000140b037224 */ /* 0x000fe400078e0208 */
[----:B------:R-:W-:Y:S01]  /*8f80*/  IMAD.HI.U32 R8, R13, R16, RZ ;  /* 0x000000100d087227 */ /* 0x000fe200078e00ff */
[----:B------:R0:W-:Y:S02]  /*8f90*/  STL [R1+0x8b0], R0 ;  /* 0x0008b00001007387 */ /* 0x0001e40000100800 */
[----:B------:R-:W-:Y:S01]  /*8fa0*/  ISETP.GT.U32.AND P1, PT, R11, R3, PT ;  /* 0x000000030b00720c */ /* 0x000fe20003f24070 */
[----:B------:R-:W-:-:S04]  /*8fb0*/  IMAD.HI.U32 R20, R13, R19, RZ ;  /* 0x000000130d147227 */ /* 0x000fc800078e00ff */
[----:B------:R-:W-:Y:S02]  /*8fc0*/  IMAD.MOV R8, RZ, RZ, -R8 ;  /* 0x000000ffff087224 */ /* 0x000fe400078e0a08 */
[----:B------:R-:W-:Y:S02]  /*8fd0*/  IMAD.MOV R20, RZ, RZ, -R20 ;  /* 0x000000ffff147224 */ /* 0x000fe400078e0a14 */
[----:B0-----:R-:W-:Y:S02]  /*8fe0*/  IMAD.MOV.U32 R0, RZ, RZ, R17 ;  /* 0x000000ffff007224 */ /* 0x001fe400078e0011 */
[----:B------:R-:W-:Y:S02]  /*8ff0*/  IMAD.MOV R15, RZ, RZ, -R15 ;  /* 0x000000ffff0f7224 */ /* 0x000fe400078e0a0f */
[----:B------:R-:W-:Y:S02]  /*9000*/  @!P0 IMAD.MOV R0, RZ, RZ, -R0 ;  /* 0x000000ffff008224 */ /* 0x000fe400078e0a00 */
[----:B------:R-:W-:-:S02]  /*9010*/  IMAD R16, R11, R8, R16 ;  /* 0x000000080b107224 */ /* 0x000fc400078e0210 */
[----:B------:R-:W-:Y:S01]  /*9020*/  @!P2 IMAD.IADD R7, R7, 0x1, -R11 ;  /* 0x000000010707a824 */ /* 0x000fe200078e0a0b */
[----:B------:R0:W-:Y:S01]  /*9030*/  STL [R1+0x194], R0 ;  /* 0x0001940001007387 */ /* 0x0001e20000100800 */
[C---:B------:R-:W-:Y:S01]  /*9040*/  IMAD R19, R11.reuse, R20, R19 ;  /* 0x000000140b137224 */ /* 0x040fe200078e0213 */
[C---:B------:R-:W-:Y:S01]  /*9050*/  ISETP.GT.U32.AND P2, PT, R11.reuse, R16, PT ;  /* 0x000000100b00720c */ /* 0x040fe20003f44070 */
[----:B------:R-:W-:Y:S02]  /*9060*/  IMAD R4, R11, R15, R4 ;  /* 0x0000000f0b047224 */ /* 0x000fe400078e0204 */
[--C-:B------:R-:W-:Y:S01]  /*9070*/  @!P1 IMAD.IADD R3, R3, 0x1, -R11.reuse ;  /* 0x0000000103039824 */ /* 0x100fe200078e0a0b */
[C---:B------:R-:W-:Y:S01]  /*9080*/  ISETP.GT.U32.AND P1, PT, R11.reuse, R19, PT ;  /* 0x000000130b00720c */ /* 0x040fe20003f24070 */
[----:B------:R-:W-:Y:S02]  /*9090*/  VIADD R8, R12, 0x15e ;  /* 0x0000015e0c087836 */ /* 0x000fe40000000000 */
[----:B------:R-:W-:Y:S01]  /*90a0*/  @!P3 IMAD.IADD R10, R10, 0x1, -R11 ;  /* 0x000000010a0ab824 */ /* 0x000fe200078e0a0b */
[C---:B------:R-:W-:Y:S01]  /*90b0*/  ISETP.GT.U32.AND P0, PT, R11.reuse, R3, PT ;  /* 0x000000030b00720c */ /* 0x040fe20003f04070 */
[----:B0-----:R-:W-:Y:S01]  /*90c0*/  IMAD.MOV.U32 R0, RZ, RZ, R7 ;  /* 0x000000ffff007224 */ /* 0x001fe200078e0007 */
[----:B------:R-:W-:Y:S01]  /*90d0*/  LOP3.LUT R7, R14, 0x160, RZ, 0xfc, !PT ;  /* 0x000001600e077812 */ /* 0x000fe200078efcff */
[----:B------:R-:W-:Y:S01]  /*90e0*/  IMAD.MOV.U32 R17, RZ, RZ, R10 ;  /* 0x000000ffff117224 */ /* 0x000fe200078e000a */
[----:B------:R-:W-:Y:S01]  /*90f0*/  IABS R15, R8 ;  /* 0x00000008000f7213 */ /* 0x000fe20000000000 */
[----:B------:R-:W-:Y:S01]  /*9100*/  @!P6 IMAD.MOV R0, RZ, RZ, -R0 ;  /* 0x000000ffff00e224 */ /* 0x000fe200078e0a00 */
[----:B------:R-:W-:Y:S01]  /*9110*/  ISETP.GT.U32.AND P6, PT, R11, R4, PT ;  /* 0x000000040b00720c */ /* 0x000fe20003fc4070 */
[--C-:B------:R-:W-:Y:S01]  /*9120*/  @!P2 IMAD.IADD R16, R16, 0x1, -R11.reuse ;  /* 0x000000011010a824 */ /* 0x100fe200078e0a0b */
[----:B------:R-:W-:Y:S01]  /*9130*/  IABS R20, R7 ;  /* 0x0000000700147213 */ /* 0x000fe20000000000 */
[----:B------:R-:W-:Y:S01]  /*9140*/  @!P1 IMAD.IADD R19, R19, 0x1, -R11 ;  /* 0x0000000113139824 */ /* 0x000fe200078e0a0b */
[----:B------:R-:W-:Y:S01]  /*9150*/  ISETP.GE.AND P1, PT, R8, RZ, PT ;  /* 0x000000ff0800720c */ /* 0x000fe20003f26270 */
[----:B------:R-:W-:Y:S01]  /*9160*/  IMAD.MOV.U32 R10, RZ, RZ, R15 ;  /* 0x000000ffff0a7224 */ /* 0x000fe200078e000f */
[----:B------:R-:W-:Y:S01]  /*9170*/  ISETP.GE.AND P3, PT, R18, RZ, PT ;  /* 0x000000ff1200720c */ /* 0x000fe20003f66270 */
[----:B------:R-:W-:Y:S01]  /*9180*/  @!P5 IMAD.MOV R17, RZ, RZ, -R17 ;  /* 0x000000ffff11d224 */ /* 0x000fe200078e0a11 */
[----:B------:R-:W-:Y:S01]  /*9190*/  ISETP.GE.AND P5, PT, R9, RZ, PT ;  /* 0x000000ff0900720c */ /* 0x000fe20003fa6270 */
[----:B------:R-:W-:Y:S01]  /*91a0*/  IMAD.HI.U32 R8, R13, R20, RZ ;  /* 0x000000140d087227 */ /* 0x000fe200078e00ff */
[----:B------:R-:W-:-:S02]  /*91b0*/  ISETP.GT.U32.AND P2, PT, R11, R19, PT ;  /* 0x000000130b00720c */ /* 0x000fc40003f44070 */
[----:B------:R0:W-:Y:S01]  /*91c0*/  STL [R1+0x19c], R17 ;  /* 0x00019c1101007387 */ /* 0x0001e20000100800 */
[--C-:B------:R-:W-:Y:S01]  /*91d0*/  @!P6 IMAD.IADD R4, R4, 0x1, -R11.reuse ;  /* 0x000000010404e824 */ /* 0x100fe200078e0a0b */
[----:B------:R-:W-:Y:S01]  /*91e0*/  ISETP.GT.U32.AND P6, PT, R11, R16, PT ;  /* 0x000000100b00720c */ /* 0x000fe20003fc4070 */
[----:B------:R-:W-:Y:S01]  /*91f0*/  @!P0 IMAD.IADD R3, R3, 0x1, -R11 ;  /* 0x0000000103038824 */ /* 0x000fe200078e0a0b */
[----:B------:R1:W-:Y:S01]  /*9200*/  STL [R1+0x8a8], R0 ;  /* 0x0008a80001007387 */ /* 0x0003e20000100800 */
[----:B------:R-:W-:Y:S01]  /*9210*/  IMAD.HI.U32 R9, R13, R10, RZ ;  /* 0x0000000a0d097227 */ /* 0x000fe200078e00ff */
[----:B------:R-:W-:Y:S02]  /*9220*/  ISETP.GE.AND P0, PT, R6, RZ, PT ;  /* 0x000000ff0600720c */ /* 0x000fe40003f06270 */
[----:B------:R-:W-:Y:S01]  /*9230*/  LOP3.LUT R6, R14, 0x162, RZ, 0xfc, !PT ;  /* 0x000001620e067812 */ /* 0x000fe200078efcff */
[----:B------:R-:W-:Y:S02]  /*9240*/  IMAD.MOV R8, RZ, RZ, -R8 ;  /* 0x000000ffff087224 */ /* 0x000fe400078e0a08 */
[----:B------:R-:W-:Y:S01]  /*9250*/  IMAD.MOV R9, RZ, RZ, -R9 ;  /* 0x000000ffff097224 */ /* 0x000fe200078e0a09 */
[----:B0-----:R-:W-:Y:S01]  /*9260*/  IABS R17, R6 ;  /* 0x0000000600117213 */ /* 0x001fe20000000000 */
[----:B------:R-:W-:-:S02]  /*9270*/  IMAD R20, R11, R8, R20 ;  /* 0x000000080b147224 */ /* 0x000fc400078e0214 */
[----:B-1----:R-:W-:Y:S01]  /*9280*/  IMAD.MOV.U32 R0, RZ, RZ, R3 ;  /* 0x000000ffff007224 */ /* 0x002fe200078e0003 */
[C---:B------:R-:W-:Y:S01]  /*9290*/  LOP3.LUT R3, R14.reuse, 0x164, RZ, 0xfc, !PT ;  /* 0x000001640e037812 */ /* 0x040fe200078efcff */
[C---:B------:R-:W-:Y:S01]  /*92a0*/  IMAD R10, R11.reuse, R9, R10 ;  /* 0x000000090b0a7224 */ /* 0x040fe200078e020a */
[----:B------:R-:W-:Y:S01]  /*92b0*/  LOP3.LUT R9, R14, 0x166, RZ, 0xfc, !PT ;  /* 0x000001660e097812 */ /* 0x000fe200078efcff */
[----:B------:R-:W-:Y:S01]  /*92c0*/  @!P4 IMAD.MOV R0, RZ, RZ, -R0 ;  /* 0x000000ffff00c224 */ /* 0x000fe200078e0a00 */
[C---:B------:R-:W-:Y:S01]  /*92d0*/  ISETP.GT.U32.AND P4, PT, R11.reuse, R4, PT ;  /* 0x000000040b00720c */ /* 0x040fe20003f84070 */
[--C-:B------:R-:W-:Y:S01]  /*92e0*/  @!P6 IMAD.IADD R16, R16, 0x1, -R11.reuse ;  /* 0x000000011010e824 */ /* 0x100fe200078e0a0b */
[----:B------:R-:W-:Y:S01]  /*92f0*/  ISETP.GT.U32.AND P6, PT, R11, R20, PT ;  /* 0x000000140b00720c */ /* 0x000fe20003fc4070 */
[----:B------:R-:W-:Y:S01]  /*9300*/  @!P2 IMAD.IADD R19, R19, 0x1, -R11 ;  /* 0x000000011313a824 */ /* 0x000fe200078e0a0b */
[----:B------:R-:W-:Y:S01]  /*9310*/  ISETP.GT.U32.AND P2, PT, R11, R10, PT ;  /* 0x0000000a0b00720c */ /* 0x000fe20003f44070 */
[----:B------:R0:W-:Y:S01]  /*9320*/  STL [R1+0x8ac], R0 ;  /* 0x0008ac0001007387 */ /* 0x0001e20000100800 */
[----:B------:R-:W-:Y:S01]  /*9330*/  IABS R15, R9 ;  /* 0x00000009000f7213 */ /* 0x000fe20000000000 */
[----:B------:R-:W-:Y:S01]  /*9340*/  IMAD.HI.U32 R18, R13, R17, RZ ;  /* 0x000000110d127227 */ /* 0x000fe200078e00ff */
[----:B------:R-:W-:-:S03]  /*9350*/  IABS R8, R3 ;  /* 0x0000000300087213 */ /* 0x000fc60000000000 */
[----:B------:R-:W-:Y:S02]  /*9360*/  IMAD.MOV R18, RZ, RZ, -R18 ;  /* 0x000000ffff127224 */ /* 0x000fe400078e0a12 */
[----:B------:R-:W-:Y:S01]  /*9370*/  @!P4 IMAD.IADD R4, R4, 0x1, -R11 ;  /* 0x000000010404c824 */ /* 0x000fe200078e0a0b */
[----:B------:R-:W-:Y:S01]  /*9380*/  ISETP.GE.AND P4, PT, R7, RZ, PT ;  /* 0x000000ff0700720c */ /* 0x000fe20003f86270 */
[----:B0-----:R-:W-:Y:S02]  /*9390*/  IMAD.MOV.U32 R0, RZ, RZ, R19 ;  /* 0x000000ffff007224 */ /* 0x001fe400078e0013 */
[----:B------:R-:W-:Y:S02]  /*93a0*/  @!P6 IMAD.IADD R20, R20, 0x1, -R11 ;  /* 0x000000011414e824 */ /* 0x000fe400078e0a0b */
[----:B------:R-:W-:Y:S02]  /*93b0*/  IMAD.MOV.U32 R7, RZ, RZ, R15 ;  /* 0x000000ffff077224 */ /* 0x000fe400078e000f */
[----:B------:R-:W-:Y:S01]  /*93c0*/  IMAD.HI.U32 R15, R13, R8, RZ ;  /* 0x000000080d0f7227 */ /* 0x000fe200078e00ff */
[----:B------:R-:W-:-:S03]  /*93d0*/  ISETP.GT.U32.AND P6, PT, R11, R20, PT ;  /* 0x000000140b00720c */ /* 0x000fc60003fc4070 */
[----:B------:R-:W-:Y:S01]  /*93e0*/  @!P2 IMAD.IADD R10, R10, 0x1, -R11 ;  /* 0x000000010a0aa824 */ /* 0x000fe200078e0a0b */
[----:B------:R-:W-:Y:S01]  /*93f0*/  ISETP.GE.AND P2, PT, R6, RZ, PT ;  /* 0x000000ff0600720c */ /* 0x000fe20003f46270 */
[----:B------:R-:W-:Y:S02]  /*9400*/  @!P3 IMAD.MOV R0, RZ, RZ, -R0 ;  /* 0x000000ffff00b224 */ /* 0x000fe400078e0a00 */
[----:B------:R-:W-:Y:S01]  /*9410*/  IMAD.HI.U32 R6, R13, R7, RZ ;  /* 0x000000070d067227 */ /* 0x000fe200078e00ff */
[----:B------:R-:W-:Y:S02]  /*9420*/  ISETP.GT.U32.AND P3, PT, R11, R10, PT ;  /* 0x0000000a0b00720c */ /* 0x000fe40003f64070 */
[----:B------:R0:W-:Y:S01]  /*9430*/  STL [R1+0x18c], R0 ;  /* 0x00018c0001007387 */ /* 0x0001e20000100800 */
[----:B------:R-:W-:Y:S02]  /*9440*/  IMAD.MOV R15, RZ, RZ, -R15 ;  /* 0x000000ffff0f7224 */ /* 0x000fe400078e0a0f */
[----:B------:R-:W-:-:S02]  /*9450*/  IMAD.MOV R6, RZ, RZ, -R6 ;  /* 0x000000ffff067224 */ /* 0x000fc400078e0a06 */
[C---:B------:R-:W-:Y:S02]  /*9460*/  IMAD R8, R11.reuse, R15, R8 ;  /* 0x0000000f0b087224 */ /* 0x040fe400078e0208 */
[C---:B------:R-:W-:Y:S01]  /*9470*/  IMAD R17, R11.reuse, R18, R17 ;  /* 0x000000120b117224 */ /* 0x040fe200078e0211 */
[----:B------:R-:W-:Y:S01]  /*9480*/  LOP3.LUT R18, R14, 0x168, RZ, 0xfc, !PT ;  /* 0x000001680e127812 */ /* 0x000fe200078efcff */
[C---:B------:R-:W-:Y:S02]  /*9490*/  IMAD R7, R11.reuse, R6, R7 ;  /* 0x000000060b077224 */ /* 0x040fe400078e0207 */
[----:B0-----:R-:W-:Y:S01]  /*94a0*/  IMAD.MOV.U32 R0, RZ, RZ, R4 ;  /* 0x000000ffff007224 */ /* 0x001fe200078e0004 */
[----:B------:R-:W-:Y:S01]  /*94b0*/  IABS R6, R18 ;  /* 0x0000001200067213 */ /* 0x000fe20000000000 */
[----:B------:R-:W-:Y:S01]  /*94c0*/  @!P5 IMAD.MOV R16, RZ, RZ, -R16 ;  /* 0x000000ffff10d224 */ /* 0x000fe200078e0a10 */
[C---:B------:R-:W-:Y:S01]  /*94d0*/  ISETP.GT.U32.AND P5, PT, R11.reuse, R17, PT ;  /* 0x000000110b00720c */ /* 0x040fe20003fa4070 */
[----:B------:R-:W-:Y:S01]  /*94e0*/  @!P0 IMAD.MOV R0, RZ, RZ, -R0 ;  /* 0x000000ffff008224 */ /* 0x000fe200078e0a00 */
[C---:B------:R-:W-:Y:S01]  /*94f0*/  ISETP.GT.U32.AND P0, PT, R11.reuse, R8, PT ;  /* 0x000000080b00720c */ /* 0x040fe20003f04070 */
[--C-:B------:R-:W-:Y:S01]  /*9500*/  @!P6 IMAD.IADD R20, R20, 0x1, -R11.reuse ;  /* 0x000000011414e824 */ /* 0x100fe200078e0a0b */
[----:B------:R-:W-:Y:S01]  /*9510*/  ISETP.GT.U32.AND P6, PT, R11, R7, PT ;  /* 0x000000070b00720c */ /* 0x000fe20003fc4070 */
[--C-:B------:R-:W-:Y:S01]  /*9520*/  @!P3 IMAD.IADD R10, R10, 0x1, -R11.reuse ;  /* 0x000000010a0ab824 */ /* 0x100fe200078e0a0b */
[----:B------:R-:W-:Y:S01]  /*9530*/  ISETP.GE.AND P3, PT, R3, RZ, PT ;  /* 0x000000ff0300720c */ /* 0x000fe20003f66270 */
[----:B------:R-:W-:Y:S01]  /*9540*/  IMAD.HI.U32 R15, R13, R6, RZ ;  /* 0x000000060d0f7227 */ /* 0x000fe200078e00ff */
[----:B------:R-:W-:Y:S01]  /*9550*/  LOP3.LUT R3, R14, 0x16a, RZ, 0xfc, !PT ;  /* 0x0000016a0e037812 */ /* 0x000fe200078efcff */
[----:B------:R-:W-:Y:S03]  /*9560*/  STL [R1+0x190], R16 ;  /* 0x0001901001007387 */ /* 0x000fe60000100800 */
[----:B------:R-:W-:Y:S01]  /*9570*/  IABS R4, R3 ;  /* 0x0000000300047213 */ /* 0x000fe20000000000 */
[--C-:B------:R-:W-:Y:S01]  /*9580*/  @!P5 IMAD.IADD R17, R17, 0x1, -R11.reuse ;  /* 0x000000011111d824 */ /* 0x100fe200078e0a0b */
[----:B------:R0:W-:Y:S01]  /*9590*/  STL [R1+0x8a4], R0 ;  /* 0x0008a40001007387 */ /* 0x0001e20000100800 */
[--C-:B------:R-:W-:Y:S01]  /*95a0*/  @!P0 IMAD.IADD R8, R8, 0x1, -R11.reuse ;  /* 0x0000000108088824 */ /* 0x100fe200078e0a0b */
[----:B------:R-:W-:Y:S01]  /*95b0*/  ISETP.GE.AND P5, PT, R9, RZ, PT ;  /* 0x000000ff0900720c */ /* 0x000fe20003fa6270 */
[----:B------:R-:W-:Y:S01]  /*95c0*/  @!P6 IMAD.IADD R7, R7, 0x1, -R11 ;  /* 0x000000010707e824 */ /* 0x000fe200078e0a0b */
[----:B------:R-:W-:-:S02]  /*95d0*/  ISETP.GT.U32.AND P0, PT, R11, R17, PT ;  /* 0x000000110b00720c */ /* 0x000fc40003f04070 */
[----:B------:R-:W-:Y:S02]  /*95e0*/  ISETP.GT.U32.AND P6, PT, R11, R8, PT ;  /* 0x000000080b00720c */ /* 0x000fe40003fc4070 */
[----:B------:R-:W-:Y:S01]  /*95f0*/  LOP3.LUT R9, R14, 0x16c, RZ, 0xfc, !PT ;  /* 0x0000016c0e097812 */ /* 0x000fe200078efcff */
[----:B0-----:R-:W-:Y:S02]  /*9600*/  IMAD.MOV.U32 R0, RZ, RZ, R10 ;  /* 0x000000ffff007224 */ /* 0x001fe400078e000a */
[----:B------:R-:W-:Y:S01]  /*9610*/  IMAD.MOV R10, RZ, RZ, -R15 ;  /* 0x000000ffff0a7224 */ /* 0x000fe200078e0a0f */
[----:B------:R-:W-:Y:S01]  /*9620*/  IABS R21, R9 ;  /* 0x0000000900157213 */ /* 0x000fe20000000000 */
[----:B------:R-:W-:-:S04]  /*9630*/  IMAD.HI.U32 R15, R13, R4, RZ ;  /* 0x000000040d0f7227 */ /* 0x000fc800078e00ff */
[----:B------:R-:W-:Y:S02]  /*9640*/  IMAD.MOV R15, RZ, RZ, -R15 ;  /* 0x000000ffff0f7224 */ /* 0x000fe400078e0a0f */
[C---:B------:R-:W-:Y:S02]  /*9650*/  IMAD R6, R11.reuse, R10, R6 ;  /* 0x0000000a0b067224 */ /* 0x040fe400078e0206 */
[----:B------:R-:W-:Y:S01]  /*9660*/  IMAD R4, R11, R15, R4 ;  /* 0x0000000f0b047224 */ /* 0x000fe200078e0204 */
[----:B------:R-:W-:Y:S01]  /*9670*/  LOP3.LUT R15, R14, 0x170, RZ, 0xfc, !PT ;  /* 0x000001700e0f7812 */ /* 0x000fe200078efcff */
[--C-:B------:R-:W-:Y:S02]  /*9680*/  @!P6 IMAD.IADD R8, R8, 0x1, -R11.reuse ;  /* 0x000000010808e824 */ /* 0x100fe400078e0a0b */
[----:B------:R-:W-:Y:S01]  /*9690*/  @!P0 IMAD.IADD R17, R17, 0x1, -R11 ;  /* 0x0000000111118824 */ /* 0x000fe200078e0a0b */
[C---:B------:R-:W-:Y:S01]  /*96a0*/  ISETP.GT.U32.AND P6, PT, R11.reuse, R4, PT ;  /* 0x000000040b00720c */ /* 0x040fe20003fc4070 */
[----:B------:R-:W-:Y:S01]  /*96b0*/  VIADD R10, R12, 0x16e ;  /* 0x0000016e0c0a7836 */ /* 0x000fe20000000000 */
[----:B------:R-:W-:Y:S01]  /*96c0*/  ISETP.GT.U32.AND P0, PT, R11, R6, PT ;  /* 0x000000060b00720c */ /* 0x000fe20003f04070 */
[----:B------:R-:W-:-:S03]  /*96d0*/  IMAD.HI.U32 R22, R13, R21, RZ ;  /* 0x000000150d167227 */ /* 0x000fc600078e00ff */
[----:B------:R-:W-:Y:S01]  /*96e0*/  IABS R16, R10 ;  /* 0x0000000a00107213 */ /* 0x000fe20000000000 */
[----:B------:R-:W-:Y:S02]  /*96f0*/  IMAD.MOV R22, RZ, RZ, -R22 ;  /* 0x000000ffff167224 */ /* 0x000fe400078e0a16 */
[----:B------:R-:W-:Y:S01]  /*9700*/  @!P1 IMAD.MOV R0, RZ, RZ, -R0 ;  /* 0x000000ffff009224 */ /* 0x000fe200078e0a00 */
[----:B------:R-:W-:Y:S01]  /*9710*/  ISETP.GT.U32.AND P1, PT, R11, R7, PT ;  /* 0x000000070b00720c */ /* 0x000fe20003f24070 */
[----:B------:R-:W-:-:S03]  /*9720*/  IMAD.HI.U32 R19, R13, R16, RZ ;  /* 0x000000100d137227 */ /* 0x000fc600078e00ff */
[----:B------:R0:W-:Y:S01]  /*9730*/  STL [R1+0x890], R0 ;  /* 0x0008900001007387 */ /* 0x0001e20000100800 */
[--C-:B------:R-:W-:Y:S02]  /*9740*/  @!P6 IMAD.IADD R4, R4, 0x1, -R11.reuse ;  /* 0x000000010404e824 */ /* 0x100fe400078e0a0b */
[----:B------:R-:W-:Y:S01]  /*9750*/  @!P0 IMAD.IADD R6, R6, 0x1, -R11 ;  /* 0x0000000106068824 */ /* 0x000fe200078e0a0b */
[----:B------:R-:W-:Y:S01]  /*9760*/  ISETP.GE.AND P0, PT, R3, RZ, PT ;  /* 0x000000ff0300720c */ /* 0x000fe20003f06270 */
[C---:B------:R-:W-:Y:S01]  /*9770*/  IMAD R3, R11.reuse, R22, R21 ;  /* 0x000000160b037224 */ /* 0x040fe200078e0215 */
[C---:B------:R-:W-:Y:S01]  /*9780*/  ISETP.GT.U32.AND P6, PT, R11.reuse, R4, PT ;  /* 0x000000040b00720c */ /* 0x040fe20003fc4070 */
[----:B------:R-:W-:Y:S02]  /*9790*/  @!P2 IMAD.MOV R17, RZ, RZ, -R17 ;  /* 0x000000ffff11a224 */ /* 0x000fe400078e0a11 */
[----:B------:R-:W-:Y:S01]  /*97a0*/  IMAD.MOV R19, RZ, RZ, -R19 ;  /* 0x000000ffff137224 */ /* 0x000fe200078e0a13 */
[----:B------:R-:W-:Y:S01]  /*97b0*/  ISETP.GT.U32.AND P2, PT, R11, R3, PT ;  /* 0x000000030b00720c */ /* 0x000fe20003f44070 */
[----:B0-----:R-:W-:-:S02]  /*97c0*/  IMAD.MOV.U32 R0, RZ, RZ, R20 ;  /* 0x000000ffff007224 */ /* 0x001fc400078e0014 */
[C---:B------:R-:W-:Y:S02]  /*97d0*/  IMAD R16, R11.reuse, R19, R16 ;  /* 0x000000130b107224 */ /* 0x040fe400078e0210 */
[----:B------:R-:W-:Y:S01]  /*97e0*/  @!P4 IMAD.MOV R0, RZ, RZ, -R0 ;  /* 0x000000ffff00c224 */ /* 0x000fe200078e0a00 */
[----:B------:R-:W-:Y:S01]  /*97f0*/  ISETP.GT.U32.AND P4, PT, R11, R6, PT ;  /* 0x000000060b00720c */ /* 0x000fe20003f84070 */
[--C-:B------:R-:W-:Y:S01]  /*9800*/  @!P1 IMAD.IADD R7, R7, 0x1, -R11.reuse ;  /* 0x0000000107079824 */ /* 0x100fe200078e0a0b */
[----:B------:R-:W-:Y:S01]  /*9810*/  ISETP.GE.AND P1, PT, R18, RZ, PT ;  /* 0x000000ff1200720c */ /* 0x000fe20003f26270 */
[--C-:B------:R-:W-:Y:S01]  /*9820*/  @!P6 IMAD.IADD R4, R4, 0x1, -R11.reuse ;  /* 0x000000010404e824 */ /* 0x100fe200078e0a0b */
[----:B------:R-:W-:Y:S01]  /*9830*/  ISETP.GT.U32.AND P6, PT, R11, R16, PT ;  /* 0x000000100b00720c */ /* 0x000fe20003fc4070 */
[----:B------:R-:W-:Y:S01]  /*9840*/  @!P3 IMAD.MOV R8, RZ, RZ, -R8 ;  /* 0x000000ffff08b224 */ /* 0x000fe200078e0a08 */
[----:B------:R-:W-:Y:S01]  /*9850*/  IABS R18, R15 ;  /* 0x0000000f00127213 */ /* 0x000fe20000000000 */
[----:B------:R-:W-:Y:S01]  /*9860*/  @!P2 IMAD.IADD R3, R3, 0x1, -R11 ;  /* 0x000000010303a824 */ /* 0x000fe200078e0a0b */
[----:B------:R0:W-:Y:S01]  /*9870*/  STL [R1+0xbc], R0 ;  /* 0x0000bc0001007387 */ /* 0x0001e20000100800 */
[----:B------:R-:W-:-:S03]  /*9880*/  ISETP.GE.AND P3, PT, R9, RZ, PT ;  /* 0x000000ff0900720c */ /* 0x000fc60003f66270 */
[----:B------:R1:W-:Y:S01]  /*9890*/  STL [R1+0xd8], R17 ;  /* 0x0000d81101007387 */ /* 0x0003e20000100800 */
[----:B------:R-:W-:Y:S01]  /*98a0*/  ISETP.GT.U32.AND P2, PT, R11, R3, PT ;  /* 0x000000030b00720c */ /* 0x000fe20003f44070 */
[--C-:B------:R-:W-:Y:S01]  /*98b0*/  @!P4 IMAD.IADD R6, R6, 0x1, -R11.reuse ;  /* 0x000000010606c824 */ /* 0x100fe200078e0a0b */
[----:B------:R-:W-:Y:S01]  /*98c0*/  ISETP.GE.AND P4, PT, R15, RZ, PT ;  /* 0x000000ff0f00720c */ /* 0x000fe20003f86270 */
[----:B------:R2:W-:Y:S01]  /*98d0*/  STL [R1+0x888], R8 ;  /* 0x0008880801007387 */ /* 0x0005e20000100800 */
[----:B------:R-:W-:Y:S02]  /*98e0*/  @!P6 IMAD.IADD R16, R16, 0x1, -R11 ;  /* 0x000000011010e824 */ /* 0x000fe400078e0a0b */
[----:B0-----:R-:W-:Y:S01]  /*98f0*/  IMAD.MOV.U32 R0, RZ, RZ, R7 ;  /* 0x000000ffff007224 */ /* 0x001fe200078e0007 */
[----:B------:R-:W-:Y:S01]  /*9900*/  LOP3.LUT R7, R14, 0x172, RZ, 0xfc, !PT ;  /* 0x000001720e077812 */ /* 0x000fe200078efcff */
[----:B-1----:R-:W-:Y:S01]  /*9910*/  IMAD.MOV.U32 R17, RZ, RZ, R6 ;  /* 0x000000ffff117224 */ /* 0x002fe200078e0006 */
[----:B------:R-:W-:Y:S01]  /*9920*/  ISETP.GT.U32.AND P6, PT, R11, R16, PT ;  /* 0x000000100b00720c */ /* 0x000fe20003fc4070 */
[----:B------:R-:W-:Y:S01]  /*9930*/  @!P5 IMAD.MOV R0, RZ, RZ, -R0 ;  /* 0x000000ffff00d224 */ /* 0x000fe200078e0a00 */
[----:B------:R-:W-:Y:S01]  /*9940*/  ISETP.GE.AND P5, PT, R10, RZ, PT ;  /* 0x000000ff0a00720c */ /* 0x000fe20003fa6270 */
[----:B--2---:R-:W-:Y:S01]  /*9950*/  IMAD.HI.U32 R8, R13, R18, RZ ;  /* 0x000000120d087227 */ /* 0x004fe200078e00ff */
[----:B------:R-:W-:-:S02]  /*9960*/  LOP3.LUT R6, R14, 0x176, RZ, 0xfc, !PT ;  /* 0x000001760e067812 */ /* 0x000fc400078efcff */
[----:B------:R0:W-:Y:S01]  /*9970*/  STL [R1+0x88c], R0 ;  /* 0x00088c0001007387 */ /* 0x0001e20000100800 */
[----:B------:R-:W-:Y:S01]  /*9980*/  IMAD.MOV R9, RZ, RZ, -R8 ;  /* 0x000000ffff097224 */ /* 0x000fe200078e0a08 */
[----:B------:R-:W-:Y:S01]  /*9990*/  IABS R8, R7 ;  /* 0x0000000700087213 */ /* 0x000fe20000000000 */
[----:B------:R-:W-:Y:S01]  /*99a0*/  @!P1 IMAD.MOV R17, RZ, RZ, -R17 ;  /* 0x000000ffff119224 */ /* 0x000fe200078e0a11 */
[----:B------:R-:W-:Y:S01]  /*99b0*/  ISETP.GE.AND P1, PT, R7, RZ, PT ;  /* 0x000000ff0700720c */ /* 0x000fe20003f26270 */
[----:B------:R-:W-:Y:S02]  /*99c0*/  IMAD R9, R11, R9, R18 ;  /* 0x000000090b097224 */ /* 0x000fe400078e0212 */
[----:B------:R-:W-:Y:S01]  /*99d0*/  IMAD.MOV.U32 R18, RZ, RZ, R8 ;  /* 0x000000ffff127224 */ /* 0x000fe200078e0008 */
[----:B------:R-:W-:Y:S01]  /*99e0*/  STL [R1+0xc4], R17 ;  /* 0x0000c41101007387 */ /* 0x000fe20000100800 */
[--C-:B------:R-:W-:Y:S02]  /*99f0*/  @!P2 IMAD.IADD R3, R3, 0x1, -R11.reuse ;  /* 0x000000010303a824 */ /* 0x100fe400078e0a0b */
[----:B0-----:R-:W-:Y:S01]  /*9a00*/  IMAD.MOV.U32 R0, RZ, RZ, R4 ;  /* 0x000000ffff007224 */ /* 0x001fe200078e0004 */
[----:B------:R-:W-:Y:S01]  /*9a10*/  LOP3.LUT R4, R14, 0x174, RZ, 0xfc, !PT ;  /* 0x000001740e047812 */ /* 0x000fe200078efcff */
[----:B------:R-:W-:Y:S01]  /*9a20*/  @!P6 IMAD.IADD R16, R16, 0x1, -R11 ;  /* 0x000000011010e824 */ /* 0x000fe200078e0a0b */
[----:B------:R-:W-:Y:S01]  /*9a30*/  ISETP.GE.AND P6, PT, R6, RZ, PT ;  /* 0x000000ff0600720c */ /* 0x000fe20003fc6270 */
[----:B------:R-:W-:Y:S01]  /*9a40*/  @!P0 IMAD.MOV R0, RZ, RZ, -R0 ;  /* 0x000000ffff008224 */ /* 0x000fe200078e0a00 */
[----:B------:R-:W-:Y:S01]  /*9a50*/  ISETP.GT.U32.AND P0, PT, R11, R9, PT ;  /* 0x000000090b00720c */ /* 0x000fe20003f04070 */
[----:B------:R-:W-:Y:S01]  /*9a60*/  IMAD.HI.U32 R7, R13, R18, RZ ;  /* 0x000000120d077227 */ /* 0x000fe200078e00ff */
[----:B------:R-:W-:-:S02]  /*9a70*/  IABS R8, R4 ;  /* 0x0000000400087213 */ /* 0x000fc40000000000 */
[----:B------:R0:W-:Y:S01]  /*9a80*/  STL [R1+0xec], R0 ;  /* 0x0000ec0001007387 */ /* 0x0001e20000100800 */
[----:B------:R-:W-:Y:S01]  /*9a90*/  IMAD.MOV R7, RZ, RZ, -R7 ;  /* 0x000000ffff077224 */ /* 0x000fe200078e0a07 */
[----:B------:R-:W-:Y:S01]  /*9aa0*/  ISETP.GE.AND P2, PT, R4, RZ, PT ;  /* 0x000000ff0400720c */ /* 0x000fe20003f46270 */
[----:B------:R-:W-:Y:S01]  /*9ab0*/  IMAD.HI.U32 R10, R13, R8, RZ ;  /* 0x000000080d0a7227 */ /* 0x000fe200078e00ff */
[----:B------:R-:W-:-:S03]  /*9ac0*/  LOP3.LUT R4, R14, 0x178, RZ, 0xfc, !PT ;  /* 0x000001780e047812 */ /* 0x000fc600078efcff */
[----:B------:R-:W-:Y:S02]  /*9ad0*/  IMAD.MOV R10, RZ, RZ, -R10 ;  /* 0x000000ffff0a7224 */ /* 0x000fe400078e0a0a */
[----:B------:R-:W-:Y:S02]  /*9ae0*/  @!P0 IMAD.IADD R9, R9, 0x1, -R11 ;  /* 0x0000000109098824 */ /* 0x000fe400078e0a0b */
[----:B0-----:R-:W-:Y:S02]  /*9af0*/  IMAD.MOV.U32 R0, RZ, RZ, R3 ;  /* 0x000000ffff007224 */ /* 0x001fe400078e0003 */
[C---:B------:R-:W-:Y:S01]  /*9b00*/  IMAD R8, R11.reuse, R10, R8 ;  /* 0x0000000a0b087224 */ /* 0x040fe200078e0208 */
[C---:B------:R-:W-:Y:S01]  /*9b10*/  ISETP.GT.U32.AND P0, PT, R11.reuse, R9, PT ;  /* 0x000000090b00720c */ /* 0x040fe20003f04070 */
[----:B------:R-:W-:Y:S02]  /*9b20*/  @!P3 IMAD.MOV R0, RZ, RZ, -R0 ;  /* 0x000000ffff00b224 */ /* 0x000fe400078e0a00 */
[----:B------:R-:W-:Y:S01]  /*9b30*/  IMAD R18, R11, R7, R18 ;  /* 0x000000070b127224 */ /* 0x000fe200078e0212 */
[----:B------:R-:W-:Y:S01]  /*9b40*/  IABS R7, R6 ;  /* 0x0000000600077213 */ /* 0x000fe20000000000 */
[----:B------:R-:W-:Y:S01]  /*9b50*/  VIADD R10, R12, 0x17e ;  /* 0x0000017e0c0a7836 */ /* 0x000fe20000000000 */
[----:B------:R0:W-:Y:S01]  /*9b60*/  STL [R1+0x870], R0 ;  /* 0x0008700001007387 */ /* 0x0001e20000100800 */
[----:B------:R-:W-:-:S02]  /*9b70*/  IABS R6, R4 ;  /* 0x0000000400067213 */ /* 0x000fc40000000000 */
[----:B------:R-:W-:Y:S01]  /*9b80*/  ISETP.GT.U32.AND P3, PT, R11, R18, PT ;  /* 0x000000120b00720c */ /* 0x000fe20003f64070 */
[----:B------:R-:W-:Y:S01]  /*9b90*/  IMAD.HI.U32 R3, R13, R7, RZ ;  /* 0x000000070d037227 */ /* 0x000fe200078e00ff */
[----:B------:R-:W-:-:S03]  /*9ba0*/  IABS R17, R10 ;  /* 0x0000000a00117213 */ /* 0x000fc60000000000 */
[----:B------:R-:W-:Y:S01]  /*9bb0*/  @!P0 IMAD.IADD R9, R9, 0x1, -R11 ;  /* 0x0000000109098824 */ /* 0x000fe200078e0a0b */
[----:B------:R-:W-:Y:S01]  /*9bc0*/  ISETP.GE.AND P0, PT, R4, RZ, PT ;  /* 0x000000ff0400720c */ /* 0x000fe20003f06270 */
[----:B0-----:R-:W-:Y:S01]  /*9bd0*/  IMAD.MOV.U32 R0, RZ, RZ, R16 ;  /* 0x000000ffff007224 */ /* 0x001fe200078e0010 */
[----:B------:R-:W-:Y:S01]  /*9be0*/  LOP3.LUT R16, R14, 0x17a, RZ, 0xfc, !PT ;  /* 0x0000017a0e107812 */ /* 0x000fe200078efcff */
[----:B------:R-:W-:Y:S02]  /*9bf0*/  IMAD.MOV R3, RZ, RZ, -R3 ;  /* 0x000000ffff037224 */ /* 0x000fe400078e0a03 */
[----:B------:R-:W-:Y:S01]  /*9c00*/  @!P5 IMAD.MOV R0, RZ, RZ, -R0 ;  /* 0x000000ffff00d224 */ /* 0x000fe200078e0a00 */
[C---:B------:R-:W-:Y:S01]  /*9c10*/  ISETP.GT.U32.AND P5, PT, R11.reuse, R8, PT ;  /* 0x000000080b00720c */ /* 0x040fe20003fa4070 */
[----:B------:R-:W-:Y:S01]  /*9c20*/  @!P3 IMAD.IADD R18, R18, 0x1, -R11 ;  /* 0x000000011212b824 */ /* 0x000fe200078e0a0b */
[----:B------:R-:W-:Y:S01]  /*9c30*/  IABS R4, R16 ;  /* 0x0000001000047213 */ /* 0x000fe20000000000 */
[----:B------:R-:W-:Y:S01]  /*9c40*/  IMAD R7, R11, R3, R7 ;  /* 0x000000030b077224 */ /* 0x000fe200078e0207 */
[----:B------:R0:W-:Y:S01]  /*9c50*/  STL [R1+0x884], R0 ;  /* 0x0008840001007387 */ /* 0x0001e20000100800 */
[----:B------:R-:W-:Y:S01]  /*9c60*/  IMAD.HI.U32 R3, R13, R6, RZ ;  /* 0x000000060d037227 */ /* 0x000fe200078e00ff */
[----:B------:R-:W-:-:S03]  /*9c70*/  ISETP.GT.U32.AND P3, PT, R11, R18, PT ;  /* 0x000000120b00720c */ /* 0x000fc60003f64070 */
[----:B------:R-:W-:-:S04]  /*9c80*/  IMAD.HI.U32 R15, R13, R4, RZ ;  /* 0x000000040d0f7227 */ /* 0x000fc800078e00ff */
[----:B------:R-:W-:Y:S02]  /*9c90*/  @!P5 IMAD.IADD R8, R8, 0x1, -R11 ;  /* 0x000000010808d824 */ /* 0x000fe400078e0a0b */
[----:B------:R-:W-:Y:S02]  /*9ca0*/  IMAD.MOV R15, RZ, RZ, -R15 ;  /* 0x000000ffff0f7224 */ /* 0x000fe400078e0a0f */
[----:B0-----:R-:W-:Y:S01]  /*9cb0*/  IMAD.MOV.U32 R0, RZ, RZ, R9 ;  /* 0x000000ffff007224 */ /* 0x001fe200078e0009 */
[C---:B------:R-:W-:Y:S01]  /*9cc0*/  ISETP.GT.U32.AND P5, PT, R11.reuse, R8, PT ;  /* 0x000000080b00720c */ /* 0x040fe20003fa4070 */
[C---:B------:R-:W-:Y:S01]  /*9cd0*/  IMAD R4, R11.reuse, R15, R4 ;  /* 0x0000000f0b047224 */ /* 0x040fe200078e0204 */
[C---:B------:R-:W-:Y:S01]  /*9ce0*/  LOP3.LUT R9, R14.reuse, 0x17c, RZ, 0xfc, !PT ;  /* 0x0000017c0e097812 */ /* 0x040fe200078efcff */
[----:B------:R-:W-:Y:S02]  /*9cf0*/  IMAD.MOV R3, RZ, RZ, -R3 ;  /* 0x000000ffff037224 */ /* 0x000fe400078e0a03 */
[----:B------:R-:W-:Y:S01]  /*9d00*/  @!P4 IMAD.MOV R0, RZ, RZ, -R0 ;  /* 0x000000ffff00c224 */ /* 0x000fe200078e0a00 */
[C---:B------:R-:W-:Y:S01]  /*9d10*/  ISETP.GT.U32.AND P4, PT, R11.reuse, R7, PT ;  /* 0x000000070b00720c */ /* 0x040fe20003f84070 */
[----:B------:R-:W-:Y:S01]  /*9d20*/  IMAD R6, R11, R3, R6 ;  /* 0x000000030b067224 */ /* 0x000fe200078e0206 */
[----:B------:R-:W-:Y:S01]  /*9d30*/  LOP3.LUT R3, R14, 0x180, RZ, 0xfc, !PT ;  /* 0x000001800e037812 */ /* 0x000fe200078efcff */
[----:B------:R-:W-:Y:S01]  /*9d40*/  @!P3 IMAD.IADD R18, R18, 0x1, -R11 ;  /* 0x000000011212b824 */ /* 0x000fe200078e0a0b */
[----:B------:R0:W-:Y:S01]  /*9d50*/  STL [R1+0xe4], R0 ;  /* 0x0000e40001007387 */ /* 0x0001e20000100800 */
[----:B------:R-:W-:-:S02]  /*9d60*/  IABS R20, R9 ;  /* 0x0000000900147213 */ /* 0x000fc40000000000 */
[----:B------:R-:W-:Y:S01]  /*9d70*/  @!P5 IMAD.IADD R8, R8, 0x1, -R11 ;  /* 0x000000010808d824 */ /* 0x000fe200078e0a0b */
[C---:B------:R-:W-:Y:S02]  /*9d80*/  ISETP.GT.U32.AND P5, PT, R11.reuse, R4, PT ;  /* 0x000000040b00720c */ /* 0x040fe40003fa4070 */
[----:B------:R-:W-:Y:S01]  /*9d90*/  ISETP.GT.U32.AND P3, PT, R11, R6, PT ;  /* 0x000000060b00720c */ /* 0x000fe20003f64070 */
[----:B------:R-:W-:Y:S01]  /*9da0*/  IMAD.HI.U32 R19, R13, R20, RZ ;  /* 0x000000140d137227 */ /* 0x000fe200078e00ff */
[----:B------:R-:W-:-:S03]  /*9db0*/  IABS R15, R3 ;  /* 0x00000003000f7213 */ /* 0x000fc60000000000 */
[----:B0-----:R-:W-:Y:S02]  /*9dc0*/  IMAD.MOV.U32 R0, RZ, RZ, R18 ;  /* 0x000000ffff007224 */ /* 0x001fe400078e0012 */
[--C-:B------:R-:W-:Y:S02]  /*9dd0*/  @!P4 IMAD.IADD R7, R7, 0x1, -R11.reuse ;  /* 0x000000010707c824 */ /* 0x100fe400078e0a0b */
[----:B------:R-:W-:Y:S01]  /*9de0*/  @!P1 IMAD.MOV R0, RZ, RZ, -R0 ;  /* 0x000000ffff009224 */ /* 0x000fe200078e0a00 */
[----:B------:R-:W-:Y:S01]  /*9df0*/  ISETP.GE.AND P1, PT, R16, RZ, PT ;  /* 0x000000ff1000720c */ /* 0x000fe20003f26270 */
[----:B------:R-:W-:Y:S01]  /*9e00*/  @!P5 IMAD.IADD R4, R4, 0x1, -R11 ;  /* 0x000000010404d824 */ /* 0x000fe200078e0a0b */
[----:B------:R-:W-:Y:S01]  /*9e10*/  ISETP.GT.U32.AND P4, PT, R11, R7, PT ;  /* 0x000000070b00720c */ /* 0x000fe20003f84070 */
[----:B------:R-:W-:Y:S01]  /*9e20*/  IMAD.HI.U32 R16, R13, R17, RZ ;  /* 0x000000110d107227 */ /* 0x000fe200078e00ff */
[----:B------:R0:W-:Y:S02]  /*9e30*/  STL [R1+0xe0], R0 ;  /* 0x0000e00001007387 */ /* 0x0001e40000100800 */
[----:B------:R-:W-:Y:S01]  /*9e40*/  ISETP.GT.U32.AND P5, PT, R11, R4, PT ;  /* 0x000000040b00720c */ /* 0x000fe20003fa4070 */
[----:B------:R-:W-:-:S02]  /*9e50*/  IMAD.MOV R16, RZ, RZ, -R16 ;  /* 0x000000ffff107224 */ /* 0x000fc400078e0a10 */
[----:B------:R-:W-:Y:S02]  /*9e60*/  @!P3 IMAD.IADD R6, R6, 0x1, -R11 ;  /* 0x000000010606b824 */ /* 0x000fe400078e0a0b */
[----:B------:R-:W-:Y:S02]  /*9e70*/  IMAD R16, R11, R16, R17 ;  /* 0x000000100b107224 */ /* 0x000fe400078e0211 */
[----:B------:R-:W-:Y:S01]  /*9e80*/  IMAD.HI.U32 R18, R13, R15, RZ ;  /* 0x0000000f0d127227 */ /* 0x000fe200078e00ff */
[----:B------:R-:W-:-:S03]  /*9e90*/  ISETP.GT.U32.AND P3, PT, R11, R6, PT ;  /* 0x000000060b00720c */ /* 0x000fc60003f64070 */
[----:B------:R-:W-:Y:S02]  /*9ea0*/  IMAD.MOV R18, RZ, RZ, -R18 ;  /* 0x000000ffff127224 */ /* 0x000fe400078e0a12 */
[----:B------:R-:W-:Y:S01]  /*9eb0*/  @!P5 IMAD.IADD R4, R4, 0x1, -R11 ;  /* 0x000000010404d824 */ /* 0x000fe200078e0a0b */
[----:B------:R-:W-:Y:S01]  /*9ec0*/  ISETP.GT.U32.AND P5, PT, R11, R16, PT ;  /* 0x000000100b00720c */ /* 0x000fe20003fa4070 */
[----:B------:R-:W-:Y:S02]  /*9ed0*/  IMAD.MOV R19, RZ, RZ, -R19 ;  /* 0x000000ffff137224 */ /* 0x000fe400078e0a13 */
[----:B0-----:R-:W-:Y:S01]  /*9ee0*/  IMAD.MOV.U32 R0, RZ, RZ, R8 ;  /* 0x000000ffff007224 */ /* 0x001fe200078e0008 */
[----:B------:R-:W-:Y:S01]  /*9ef0*/  LOP3.LUT R8, R14, 0x182, RZ, 0xfc, !PT ;  /* 0x000001820e087812 */ /* 0x000fe200078efcff */
[----:B------:R-:W-:Y:S02]  /*9f00*/  @!P4 IMAD.IADD R7, R7, 0x1, -R11 ;  /* 0x000000010707c824 */ /* 0x000fe400078e0a0b */
[----:B------:R-:W-:-:S02]  /*9f10*/  IMAD R15, R11, R18, R15 ;  /* 0x000000120b0f7224 */ /* 0x000fc400078e020f */
[----:B------:R-:W-:Y:S02]  /*9f20*/  IMAD R20, R11, R19, R20 ;  /* 0x000000130b147224 */ /* 0x000fe400078e0214 */
[----:B------:R-:W-:Y:S01]  /*9f30*/  @!P2 IMAD.MOV R0, RZ, RZ, -R0 ;  /* 0x000000ffff00a224 */ /* 0x000fe200078e0a00 */
[----:B------:R-:W-:Y:S01]  /*9f40*/  ISETP.GE.AND P2, PT, R9, RZ, PT ;  /* 0x000000ff0900720c */ /* 0x000fe20003f46270 */
[----:B------:R-:W-:Y:S01]  /*9f50*/  @!P6 IMAD.MOV R7, RZ, RZ, -R7 ;  /* 0x000000ffff07e224 */ /* 0x000fe200078e0a07 */
[C---:B------:R-:W-:Y:S01]  /*9f60*/  ISETP.GT.U32.AND P6, PT, R11.reuse, R15, PT ;  /* 0x0000000f0b00720c */ /* 0x040fe20003fc4070 */
[--C-:B------:R-:W-:Y:S01]  /*9f70*/  @!P3 IMAD.IADD R6, R6, 0x1, -R11.reuse ;  /* 0x000000010606b824 */ /* 0x100fe200078e0a0b */
[----:B------:R-:W-:Y:S01]  /*9f80*/  LOP3.LUT R9, R14, 0x184, RZ, 0xfc, !PT ;  /* 0x000001840e097812 */ /* 0x000fe200078efcff */
[----:B------:R-:W-:Y:S01]  /*9f90*/  @!P5 IMAD.IADD R16, R16, 0x1, -R11 ;  /* 0x000000011010d824 */ /* 0x000fe200078e0a0b */
[C---:B------:R-:W-:Y:S01]  /*9fa0*/  ISETP.GT.U32.AND P4, PT, R11.reuse, R20, PT ;  /* 0x000000140b00720c */ /* 0x040fe20003f84070 */
[----:B------:R-:W-:Y:S01]  /*9fb0*/  IMAD.MOV.U32 R19, RZ, RZ, R6 ;  /* 0x000000ffff137224 */ /* 0x000fe200078e0006 */
[----:B------:R-:W-:Y:S01]  /*9fc0*/  ISETP.GE.AND P3, PT, R10, RZ, PT ;  /* 0x000000ff0a00720c */ /* 0x000fe20003f66270 */
[----:B------:R-:W-:Y:S01]  /*9fd0*/  STL [R1+0x86c], R0 ;  /* 0x00086c0001007387 */ /* 0x000fe20000100800 */
[----:B------:R-:W-:Y:S01]  /*9fe0*/  IABS R10, R8 ;  /* 0x00000008000a7213 */ /* 0x000fe20000000000 */
[----:B------:R-:W-:Y:S01]  /*9ff0*/  @!P0 IMAD.MOV R19, RZ, RZ, -R19 ;  /* 0x000000ffff138224 */ /* 0x000fe200078e0a13 */
[----:B------:R-:W-:Y:S01]  /*a000*/  IABS R17, R9 ;  /* 0x0000000900117213 */ /* 0x000fe20000000000 */
[----:B------:R0:W-:Y:S01]  /*a010*/  STL [R1+0x868], R7 ;  /* 0x0008680701007387 */ /* 0x0001e20000100800 */
[----:B------:R-:W-:Y:S01]  /*a020*/  ISETP.GT.U32.AND P5, PT, R11, R16, PT ;  /* 0x000000100b00720c */ /* 0x000fe20003fa4070 */
[----:B------:R-:W-:Y:S01]  /*a030*/  @!P6 IMAD.IADD R15, R15, 0x1, -R11 ;  /* 0x000000010f0fe824 */ /* 0x000fe200078e0a0b */
[----:B------:R-:W-:Y:S01]  /*a040*/  ISETP.GE.AND P0, PT, R3, RZ, PT ;  /* 0x000000ff0300720c */ /* 0x000fe20003f06270 */
[----:B------:R-:W-:Y:S01]  /*a050*/  IMAD.MOV.U32 R3, RZ, RZ, R17 ;  /* 0x000000ffff037224 */ /* 0x000fe200078e0011 */
[----:B------:R-:W-:Y:S01]  /*a060*/  LOP3.LUT R17, R14, 0x186, RZ, 0xfc, !PT ;  /* 0x000001860e117812 */ /* 0x000fe200078efcff */
[----:B------:R-:W-:Y:S01]  /*a070*/  @!P4 IMAD.IADD R20, R20, 0x1, -R11 ;  /* 0x000000011414c824 */ /* 0x000fe200078e0a0b */
[----:B------:R-:W-:Y:S01]  /*a080*/  ISETP.GT.U32.AND P6, PT, R11, R15, PT ;  /* 0x0000000f0b00720c */ /* 0x000fe20003fc4070 */
[----:B------:R-:W-:Y:S01]  /*a090*/  IMAD.HI.U32 R6, R13, R3, RZ ;  /* 0x000000030d067227 */ /* 0x000fe200078e00ff */
[----:B------:R-:W-:Y:S02]  /*a0a0*/  STL [R1+0xcc], R19 ;  /* 0x0000cc1301007387 */ /* 0x000fe40000100800 */
[----:B------:R-:W-:Y:S01]  /*a0b0*/  ISETP.GT.U32.AND P4, PT, R11, R20, PT ;  /* 0x000000140b00720c */ /* 0x000fe20003f84070 */
[----:B0-----:R-:W-:-:S04]  /*a0c0*/  IMAD.HI.U32 R7, R13, R10, RZ ;  /* 0x0000000a0d077227 */ /* 0x001fc800078e00ff */
[----:B------:R-:W-:Y:S02]  /*a0d0*/  IMAD.MOV R7, RZ, RZ, -R7 ;  /* 0x000000ffff077224 */ /* 0x000fe400078e0a07 */
[----:B------:R-:W-:Y:S01]  /*a0e0*/  IMAD.MOV.U32 R0, RZ, RZ, R4 ;  /* 0x000000ffff007224 */ /* 0x000fe200078e0004 */
[----:B------:R-:W-:Y:S01]  /*a0f0*/  IABS R4, R17 ;  /* 0x0000001100047213 */ /* 0x000fe20000000000 */
[C---:B------:R-:W-:Y:S01]  /*a100*/  IMAD R10, R11.reuse, R7, R10 ;  /* 0x000000070b0a7224 */ /* 0x040fe200078e020a */
[----:B------:R-:W-:Y:S01]  /*a110*/  LOP3.LUT R7, R14, 0x188, RZ, 0xfc, !PT ;  /* 0x000001880e077812 */ /* 0x000fe200078efcff */
[----:B------:R-:W-:Y:S02]  /*a120*/  IMAD.MOV R6, RZ, RZ, -R6 ;  /* 0x000000ffff067224 */ /* 0x000fe400078e0a06 */
[----:B------:R-:W-:Y:S01]  /*a130*/  @!P5 IMAD.IADD R16, R16, 0x1, -R11 ;  /* 0x000000011010d824 */ /* 0x000fe200078e0a0b */
[C---:B------:R-:W-:Y:S01]  /*a140*/  ISETP.GT.U32.AND P5, PT, R11.reuse, R10, PT ;  /* 0x0000000a0b00720c */ /* 0x040fe20003fa4070 */
[----:B------:R-:W-:Y:S01]  /*a150*/  IMAD R3, R11, R6, R3 ;  /* 0x000000060b037224 */ /* 0x000fe200078e0203 */
[----:B------:R-:W-:Y:S01]  /*a160*/  IABS R22, R7 ;  /* 0x0000000700167213 */ /* 0x000fe20000000000 */
[----:B------:R-:W-:-:S04]  /*a170*/  IMAD.HI.U32 R6, R13, R4, RZ ;  /* 0x000000040d067227 */ /* 0x000fc800078e00ff */
[----:B------:R-:W-:Y:S02]  /*a180*/  IMAD.MOV R6, RZ, RZ, -R6 ;  /* 0x000000ffff067224 */ /* 0x000fe400078e0a06 */
[--C-:B------:R-:W-:Y:S01]  /*a190*/  @!P6 IMAD.IADD R15, R15, 0x1, -R11.reuse ;  /* 0x000000010f0fe824 */ /* 0x100fe200078e0a0b */
[C---:B------:R-:W-:Y:S01]  /*a1a0*/  ISETP.GT.U32.AND P6, PT, R11.reuse, R3, PT ;  /* 0x000000030b00720c */ /* 0x040fe20003fc4070 */
[----:B------:R-:W-:Y:S02]  /*a1b0*/  IMAD R4, R11, R6, R4 ;  /* 0x000000060b047224 */ /* 0x000fe400078e0204 */
[----:B------:R-:W-:Y:S01]  /*a1c0*/  @!P1 IMAD.MOV R0, RZ, RZ, -R0 ;  /* 0x000000ffff009224 */ /* 0x000fe200078e0a00 */
[----:B------:R-:W-:Y:S01]  /*a1d0*/  ISETP.GE.AND P1, PT, R8, RZ, PT ;  /* 0x000000ff0800720c */ /* 0x000fe20003f26270 */
[--C-:B------:R-:W-:Y:S01]  /*a1e0*/  @!P4 IMAD.IADD R20, R20, 0x1, -R11.reuse ;  /* 0x000000011414c824 */ /* 0x100fe200078e0a0b */
[----:B------:R-:W-:Y:S01]  /*a1f0*/  ISETP.GE.AND P4, PT, R9, RZ, PT ;  /* 0x000000ff0900720c */ /* 0x000fe20003f86270 */
[----:B------:R-:W-:Y:S01]  /*a200*/  @!P5 IMAD.IADD R10, R10, 0x1, -R11 ;  /* 0x000000010a0ad824 */ /* 0x000fe200078e0a0b */
[----:B------:R-:W-:Y:S01]  /*a210*/  ISETP.GT.U32.AND P5, PT, R11, R4, PT ;  /* 0x000000040b00720c */ /* 0x000fe20003fa4070 */
[----:B------:R0:W-:Y:S01]  /*a220*/  STL [R1+0xd0], R0 ;  /* 0x0000d00001007387 */ /* 0x0001e20000100800 */
[C---:B------:R-:W-:Y:S01]  /*a230*/  LOP3.LUT R9, R14.reuse, 0x18a, RZ, 0xfc, !PT ;  /* 0x0000018a0e097812 */ /* 0x040fe200078efcff */
[----:B------:R-:W-:Y:S01]  /*a240*/  IMAD.HI.U32 R23, R13, R22, RZ ;  /* 0x000000160d177227 */ /* 0x000fe200078e00ff */
[----:B------:R-:W-:-:S02]  /*a250*/  LOP3.LUT R8, R14, 0x18c, RZ, 0xfc, !PT ;  /* 0x0000018c0e087812 */ /* 0x000fc400078efcff */
[----:B------:R-:W-:Y:S01]  /*a260*/  IABS R21, R9 ;  /* 0x0000000900157213 */ /* 0x000fe20000000000 */
[----:B------:R-:W-:Y:S01]  /*a270*/  @!P6 IMAD.IADD R3, R3, 0x1, -R11 ;  /* 0x000000010303e824 */ /* 0x000fe200078e0a0b */
[----:B------:R-:W-:Y:S01]  /*a280*/  IABS R18, R8 ;  /* 0x0000000800127213 */ /* 0x000fe20000000000 */
[----:B------:R-:W-:Y:S01]  /*a290*/  IMAD.MOV R23, RZ, RZ, -R23 ;  /* 0x000000ffff177224 */ /* 0x000fe200078e0a17 */
[----:B------:R-:W-:Y:S01]  /*a2a0*/  ISETP.GE.AND P6, PT, R17, RZ, PT ;  /* 0x000000ff1100720c */ /* 0x000fe20003fc6270 */
[----:B0-----:R-:W-:Y:S02]  /*a2b0*/  IMAD.MOV.U32 R0, RZ, RZ, R20 ;  /* 0x000000ffff007224 */ /* 0x001fe400078e0014 */
[----:B------:R-:W-:Y:S01]  /*a2c0*/  @!P5 IMAD.IADD R4, R4, 0x1, -R11 ;  /* 0x000000010404d824 */ /* 0x000fe200078e0a0b */
[C---:B------:R-:W-:Y:S01]  /*a2d0*/  ISETP.GT.U32.AND P5, PT, R11.reuse, R3, PT ;  /* 0x000000030b00720c */ /* 0x040fe20003fa4070 */
[----:B------:R-:W-:Y:S01]  /*a2e0*/  @!P2 IMAD.MOV R0, RZ, RZ, -R0 ;  /* 0x000000ffff00a224 */ /* 0x000fe200078e0a00 */
[----:B------:R-:W-:Y:S01]  /*a2f0*/  ISETP.GT.U32.AND P2, PT, R11, R10, PT ;  /* 0x0000000a0b00720c */ /* 0x000fe20003f44070 */
[----:B------:R-:W-:-:S03]  /*a300*/  IMAD.HI.U32 R19, R13, R21, RZ ;  /* 0x000000150d137227 */ /* 0x000fc600078e00ff */
[----:B------:R0:W-:Y:S01]  /*a310*/  STL [R1+0x848], R0 ;  /* 0x0008480001007387 */ /* 0x0001e20000100800 */
[----:B------:R-:W-:-:S04]  /*a320*/  IMAD.HI.U32 R17, R13, R18, RZ ;  /* 0x000000120d117227 */ /* 0x000fc800078e00ff */
[----:B------:R-:W-:Y:S02]  /*a330*/  IMAD.MOV R19, RZ, RZ, -R19 ;  /* 0x000000ffff137224 */ /* 0x000fe400078e0a13 */
[C---:B------:R-:W-:Y:S02]  /*a340*/  IMAD R22, R11.reuse, R23, R22 ;  /* 0x000000170b167224 */ /* 0x040fe400078e0216 */
[----:B------:R-:W-:Y:S02]  /*a350*/  IMAD.MOV R17, RZ, RZ, -R17 ;  /* 0x000000ffff117224 */ /* 0x000fe400078e0a11 */
[----:B0-----:R-:W-:Y:S02]  /*a360*/  IMAD.MOV.U32 R0, RZ, RZ, R16 ;  /* 0x000000ffff007224 */ /* 0x001fe400078e0010 */
[----:B------:R-:W-:Y:S01]  /*a370*/  @!P2 IMAD.IADD R10, R10, 0x1, -R11 ;  /* 0x000000010a0aa824 */ /* 0x000fe200078e0a0b */
[C---:B------:R-:W-:Y:S01]  /*a380*/  ISETP.GT.U32.AND P2, PT, R11.reuse, R22, PT ;  /* 0x000000160b00720c */ /* 0x040fe20003f44070 */
[----:B------:R-:W-:Y:S01]  /*a390*/  @!P3 IMAD.MOV R0, RZ, RZ, -R0 ;  /* 0x000000ffff00b224 */ /* 0x000fe200078e0a00 */
[C---:B------:R-:W-:Y:S01]  /*a3a0*/  ISETP.GT.U32.AND P3, PT, R11.reuse, R4, PT ;  /* 0x000000040b00720c */ /* 0x040fe20003f64070 */
[----:B------:R-:W-:-:S02]  /*a3b0*/  IMAD R21, R11, R19, R21 ;  /* 0x000000130b157224 */ /* 0x000fc400078e0215 */
[----:B------:R-:W-:Y:S01]  /*a3c0*/  VIADD R6, R12, 0x18e ;  /* 0x0000018e0c067836 */ /* 0x000fe20000000000 */
[----:B------:R0:W-:Y:S01]  /*a3d0*/  STL [R1+0x864], R0 ;  /* 0x0008640001007387 */ /* 0x0001e20000100800 */
[C---:B------:R-:W-:Y:S02]  /*a3e0*/  IMAD R18, R11.reuse, R17, R18 ;  /* 0x000000110b127224 */ /* 0x040fe400078e0212 */
[----:B------:R-:W-:Y:S01]  /*a3f0*/  @!P0 IMAD.MOV R15, RZ, RZ, -R15 ;  /* 0x000000ffff0f8224 */ /* 0x000fe200078e0a0f */
[----:B------:R-:W-:Y:S01]  /*a400*/  ISETP.GT.U32.AND P0, PT, R11, R21, PT ;  /* 0x000000150b00720c */ /* 0x000fe20003f04070 */
[--C-:B------:R-:W-:Y:S01]  /*a410*/  @!P5 IMAD.IADD R3, R3, 0x1, -R11.reuse ;  /* 0x000000010303d824 */ /* 0x100fe200078e0a0b */
[----:B------:R-:W-:Y:S01]  /*a420*/  IABS R20, R6 ;  /* 0x0000000600147213 */ /* 0x000fe20000000000 */
[----:B------:R-:W-:Y:S01]  /*a430*/  @!P2 IMAD.IADD R22, R22, 0x1, -R11 ;  /* 0x000000011616a824 */ /* 0x000fe200078e0a0b */
[----:B------:R-:W-:Y:S01]  /*a440*/  ISETP.GT.U32.AND P5, PT, R11, R18, PT ;  /* 0x000000120b00720c */ /* 0x000fe20003fa4070 */
[----:B------:R-:W-:Y:S01]  /*a450*/  STL [R1+0xb0], R15 ;  /* 0x0000b00f01007387 */ /* 0x000fe20000100800 */
[----:B0-----:R-:W-:Y:S01]  /*a460*/  IMAD.MOV.U32 R0, RZ, RZ, R10 ;  /* 0x000000ffff007224 */ /* 0x001fe200078e000a */
[----:B------:R-:W-:Y:S01]  /*a470*/  ISETP.GE.AND P2, PT, R8, RZ, PT ;  /* 0x000000ff0800720c */ /* 0x000fe20003f46270 */
[----:B------:R-:W-:Y:S01]  /*a480*/  IMAD.HI.U32 R10, R13, R20, RZ ;  /* 0x000000140d0a7227 */ /* 0x000fe200078e00ff */
[----:B------:R-:W-:-:S03]  /*a490*/  LOP3.LUT R8, R14, 0x192, RZ, 0xfc, !PT ;  /* 0x000001920e087812 */ /* 0x000fc600078efcff */
[----:B------:R-:W-:Y:S01]  /*a4a0*/  @!P1 IMAD.MOV R0, RZ, RZ, -R0 ;  /* 0x000000ffff009224 */ /* 0x000fe200078e0a00 */
[----:B------:R-:W-:Y:S01]  /*a4b0*/  ISETP.GE.AND P1, PT, R7, RZ, PT ;  /* 0x000000ff0700720c */ /* 0x000fe20003f26270 */
[----:B------:R-:W-:Y:S01]  /*a4c0*/  IMAD.MOV R10, RZ, RZ, -R10 ;  /* 0x000000ffff0a7224 */ /* 0x000fe200078e0a0a */
[----:B------:R-:W-:Y:S01]  /*a4d0*/  LOP3.LUT R7, R14, 0x190, RZ, 0xfc, !PT ;  /* 0x000001900e077812 */ /* 0x000fe200078efcff */
[--C-:B------:R-:W-:Y:S01]  /*a4e0*/  @!P3 IMAD.IADD R4, R4, 0x1, -R11.reuse ;  /* 0x000000010404b824 */ /* 0x100fe200078e0a0b */
[----:B------:R0:W-:Y:S01]  /*a4f0*/  STL [R1+0x9c], R0 ;  /* 0x00009c0001007387 */ /* 0x0001e20000100800 */
[----:B------:R-:W-:Y:S01]  /*a500*/  ISETP.GE.AND P3, PT, R9, RZ, PT ;  /* 0x000000ff0900720c */ /* 0x000fe20003f66270 */
[--C-:B------:R-:W-:Y:S01]  /*a510*/  @!P0 IMAD.IADD R21, R21, 0x1, -R11.reuse ;  /* 0x0000000115158824 */ /* 0x100fe200078e0a0b */
[C---:B------:R-:W-:Y:S01]  /*a520*/  ISETP.GT.U32.AND P0, PT, R11.reuse, R22, PT ;  /* 0x000000160b00720c */ /* 0x040fe20003f04070 */
[C---:B------:R-:W-:Y:S01]  /*a530*/  IMAD R9, R11.reuse, R10, R20 ;  /* 0x0000000a0b097224 */ /* 0x040fe200078e0214 */
[----:B------:R-:W-:Y:S01]  /*a540*/  IABS R10, R7 ;  /* 0x00000007000a7213 */ /* 0x000fe20000000000 */
[----:B------:R-:W-:Y:S01]  /*a550*/  @!P5 IMAD.IADD R18, R18, 0x1, -R11 ;  /* 0x000000011212d824 */ /* 0x000fe200078e0a0b */
[----:B------:R-:W-:Y:S01]  /*a560*/  ISETP.GT.U32.AND P5, PT, R11, R21, PT ;  /* 0x000000150b00720c */ /* 0x000fe20003fa4070 */
[----:B0-----:R-:W-:Y:S01]  /*a570*/  IMAD.MOV.U32 R0, RZ, RZ, R3 ;  /* 0x000000ffff007224 */ /* 0x001fe200078e0003 */
[----:B------:R-:W-:Y:S01]  /*a580*/  IABS R3, R8 ;  /* 0x0000000800037213 */ /* 0x000fe20000000000 */
[----:B------:R-:W-:-:S04]  /*a590*/  IMAD.HI.U32 R15, R13, R10, RZ ;  /* 0x0000000a0d0f7227 */ /* 0x000fc800078e00ff */
[----:B------:R-:W-:Y:S01]  /*a5a0*/  @!P4 IMAD.MOV R0, RZ, RZ, -R0 ;  /* 0x000000ffff00c224 */ /* 0x000fe200078e0a00 */
[C---:B------:R-:W-:Y:S01]  /*a5b0*/  ISETP.GT.U32.AND P4, PT, R11.reuse, R18, PT ;  /* 0x000000120b00720c */ /* 0x040fe20003f84070 */
[----:B------:R-:W-:Y:S02]  /*a5c0*/  IMAD.MOV R15, RZ, RZ, -R15 ;  /* 0x000000ffff0f7224 */ /* 0x000fe400078e0a0f */
[--C-:B------:R-:W-:Y:S01]  /*a5d0*/  @!P0 IMAD.IADD R22, R22, 0x1, -R11.reuse ;  /* 0x0000000116168824 */ /* 0x100fe200078e0a0b */
[----:B------:R0:W-:Y:S01]  /*a5e0*/  STL [R1+0x850], R0 ;  /* 0x0008500001007387 */ /* 0x0001e20000100800 */
[----:B------:R-:W-:Y:S01]  /*a5f0*/  ISETP.GE.AND P0, PT, R6, RZ, PT ;  /* 0x000000ff0600720c */ /* 0x000fe20003f06270 */
[----:B------:R-:W-:Y:S02]  /*a600*/  IMAD R10, R11, R15, R10 ;  /* 0x0000000f0b0a7224 */ /* 0x000fe400078e020a */
[----:B------:R-:W-:Y:S01]  /*a610*/  @!P5 IMAD.IADD R21, R21, 0x1, -R11 ;  /* 0x000000011515d824 */ /* 0x000fe200078e0a0b */
[----:B------:R-:W-:-:S02]  /*a620*/  ISETP.GE.AND P5, PT, R7, RZ, PT ;  /* 0x000000ff0700720c */ /* 0x000fc40003fa6270 */
[C---:B------:R-:W-:Y:S01]  /*a630*/  LOP3.LUT R7, R14.reuse, 0x198, RZ, 0xfc, !PT ;  /* 0x000001980e077812 */ /* 0x040fe200078efcff */
[----:B------:R-:W-:Y:S02]  /*a640*/  IMAD.MOV.U32 R23, RZ, RZ, R21 ;  /* 0x000000ffff177224 */ /* 0x000fe400078e0015 */
[----:B0-----:R-:W-:Y:S01]  /*a650*/  IMAD.MOV.U32 R0, RZ, RZ, R4 ;  /* 0x000000ffff007224 */ /* 0x001fe200078e0004 */
[----:B------:R-:W-:Y:S01]  /*a660*/  IABS R16, R7 ;  /* 0x0000000700107213 */ /* 0x000fe20000000000 */
[----:B------:R-:W-:Y:S01]  /*a670*/  IMAD.MOV.U32 R4, RZ, RZ, R3 ;  /* 0x000000ffff047224 */ /* 0x000fe200078e0003 */
[----:B------:R-:W-:Y:S01]  /*a680*/  LOP3.LUT R3, R14, 0x194, RZ, 0xfc, !PT ;  /* 0x000001940e037812 */ /* 0x000fe200078efcff */
[----:B------:R-:W-:Y:S01]  /*a690*/  @!P6 IMAD.MOV R0, RZ, RZ, -R0 ;  /* 0x000000ffff00e224 */ /* 0x000fe200078e0a00 */
[----:B------:R-:W-:Y:S01]  /*a6a0*/  ISETP.GT.U32.AND P6, PT, R11, R9, PT ;  /* 0x000000090b00720c */ /* 0x000fe20003fc4070 */
[----:B------:R-:W-:Y:S01]  /*a6b0*/  IMAD.HI.U32 R6, R13, R4, RZ ;  /* 0x000000040d067227 */ /* 0x000fe200078e00ff */
[----:B------:R-:W-:-:S02]  /*a6c0*/  IABS R17, R3 ;  /* 0x0000000300117213 */ /* 0x000fc40000000000 */
[----:B------:R0:W-:Y:S01]  /*a6d0*/  STL [R1+0x84c], R0 ;  /* 0x00084c0001007387 */ /* 0x0001e20000100800 */
[----:B------:R-:W-:Y:S01]  /*a6e0*/  @!P4 IMAD.IADD R18, R18, 0x1, -R11 ;  /* 0x000000011212c824 */ /* 0x000fe200078e0a0b */
[----:B------:R-:W-:Y:S01]  /*a6f0*/  ISETP.GT.U32.AND P4, PT, R11, R10, PT ;  /* 0x0000000a0b00720c */ /* 0x000fe20003f84070 */
[----:B------:R-:W-:Y:S02]  /*a700*/  IMAD.MOV R6, RZ, RZ, -R6 ;  /* 0x000000ffff067224 */ /* 0x000fe400078e0a06 */
[----:B------:R-:W-:Y:S02]  /*a710*/  @!P3 IMAD.MOV R23, RZ, RZ, -R23 ;  /* 0x000000ffff17b224 */ /* 0x000fe400078e0a17 */
[----:B------:R-:W-:-:S04]  /*a720*/  IMAD.HI.U32 R19, R13, R17, RZ ;  /* 0x000000110d137227 */ /* 0x000fc800078e00ff */
[--C-:B------:R-:W-:Y:S01]  /*a730*/  @!P6 IMAD.IADD R9, R9, 0x1, -R11.reuse ;  /* 0x000000010909e824 */ /* 0x100fe200078e0a0b */
[----:B------:R-:W-:Y:S01]  /*a740*/  ISETP.GE.AND P6, PT, R8, RZ, PT ;  /* 0x000000ff0800720c */ /* 0x000fe20003fc6270 */
[C---:B------:R-:W-:Y:S01]  /*a750*/  IMAD R8, R11.reuse, R6, R4 ;  /* 0x000000060b087224 */ /* 0x040fe200078e0204 */
[C---:B------:R-:W-:Y:S01]  /*a760*/  LOP3.LUT R6, R14.reuse, 0x196, RZ, 0xfc, !PT ;  /* 0x000001960e067812 */ /* 0x040fe200078efcff */
[----:B0-----:R-:W-:Y:S01]  /*a770*/  IMAD.MOV.U32 R0, RZ, RZ, R22 ;  /* 0x000000ffff007224 */ /* 0x001fe200078e0016 */
[----:B------:R-:W-:Y:S01]  /*a780*/  LOP3.LUT R4, R14, 0x19a, RZ, 0xfc, !PT ;  /* 0x0000019a0e047812 */ /* 0x000fe200078efcff */
[----:B------:R-:W-:Y:S01]  /*a790*/  @!P4 IMAD.IADD R10, R10, 0x1, -R11 ;  /* 0x000000010a0ac824 */ /* 0x000fe200078e0a0b */
[C---:B------:R-:W-:Y:S01]  /*a7a0*/  ISETP.GT.U32.AND P3, PT, R11.reuse, R8, PT ;  /* 0x000000080b00720c */ /* 0x040fe20003f64070 */
[----:B------:R-:W-:Y:S01]  /*a7b0*/  @!P1 IMAD.MOV R0, RZ, RZ, -R0 ;  /* 0x000000ffff009224 */ /* 0x000fe200078e0a00 */
[----:B------:R-:W-:Y:S01]  /*a7c0*/  ISETP.GT.U32.AND P4, PT, R11, R9, PT ;  /* 0x000000090b00720c */ /* 0x000fe20003f84070 */
[----:B------:R-:W-:Y:S01]  /*a7d0*/  IMAD.MOV R19, RZ, RZ, -R19 ;  /* 0x000000ffff137224 */ /* 0x000fe200078e0a13 */
[----:B------:R-:W-:-:S02]  /*a7e0*/  IABS R20, R6 ;  /* 0x0000000600147213 */ /* 0x000fc40000000000 */
[----:B------:R0:W-:Y:S01]  /*a7f0*/  STL [R1+0x94], R0 ;  /* 0x0000940001007387 */ /* 0x0001e20000100800 */
[----:B------:R-:W-:Y:S02]  /*a800*/  ISETP.GT.U32.AND P1, PT, R11, R10, PT ;  /* 0x0000000a0b00720c */ /* 0x000fe40003f24070 */
[----:B------:R-:W-:Y:S01]  /*a810*/  IABS R15, R4 ;  /* 0x00000004000f7213 */ /* 0x000fe20000000000 */
[----:B------:R-:W-:Y:S03]  /*a820*/  STL [R1+0x84], R23 ;  /* 0x0000841701007387 */ /* 0x000fe60000100800 */
[--C-:B------:R-:W-:Y:S02]  /*a830*/  @!P3 IMAD.IADD R8, R8, 0x1, -R11.reuse ;  /* 0x000000010808b824 */ /* 0x100fe400078e0a0b */
[----:B------:R-:W-:Y:S02]  /*a840*/  @!P4 IMAD.IADD R9, R9, 0x1, -R11 ;  /* 0x000000010909c824 */ /* 0x000fe400078e0a0b */
[----:B0-----:R-:W-:Y:S01]  /*a850*/  IMAD.MOV.U32 R0, RZ, RZ, R18 ;  /* 0x000000ffff007224 */ /* 0x001fe200078e0012 */
[----:B------:R-:W-:Y:S01]  /*a860*/  ISETP.GT.U32.AND P3, PT, R11, R8, PT ;  /* 0x000000080b00720c */ /* 0x000fe20003f64070 */
[----:B------:R-:W-:-:S02]  /*a870*/  IMAD.MOV.U32 R18, RZ, RZ, R20 ;  /* 0x000000ffff127224 */ /* 0x000fc400078e0014 */
[----:B------:R-:W-:Y:S01]  /*a880*/  @!P2 IMAD.MOV R0, RZ, RZ, -R0 ;  /* 0x000000ffff00a224 */ /* 0x000fe200078e0a00 */
[----:B------:R-:W-:Y:S01]  /*a890*/  ISETP.GE.AND P2, PT, R3, RZ, PT ;  /* 0x000000ff0300720c */ /* 0x000fe20003f46270 */
[----:B------:R-:W-:Y:S02]  /*a8a0*/  IMAD R3, R11, R19, R17 ;  /* 0x000000130b037224 */ /* 0x000fe400078e0211 */
[----:B------:R-:W-:Y:S01]  /*a8b0*/  IMAD.HI.U32 R19, R13, R16, RZ ;  /* 0x000000100d137227 */ /* 0x000fe200078e00ff */
[----:B------:R0:W-:Y:S02]  /*a8c0*/  STL [R1+0x830], R0 ;  /* 0x0008300001007387 */ /* 0x0001e40000100800 */
[----:B------:R-:W-:Y:S01]  /*a8d0*/  ISETP.GT.U32.AND P4, PT, R11, R3, PT ;  /* 0x000000030b00720c */ /* 0x000fe20003f84070 */
[----:B------:R-:W-:-:S04]  /*a8e0*/  IMAD.HI.U32 R20, R13, R18, RZ ;  /* 0x000000120d147227 */ /* 0x000fc800078e00ff */
[----:B------:R-:W-:-:S04]  /*a8f0*/  IMAD.HI.U32 R17, R13, R15, RZ ;  /* 0x0000000f0d117227 */ /* 0x000fc800078e00ff */
[----:B0-----:R-:W-:Y:S02]  /*a900*/  IMAD.MOV.U32 R0, RZ, RZ, R9 ;  /* 0x000000ffff007224 */ /* 0x001fe400078e0009 */
[----:B------:R-:W-:Y:S02]  /*a910*/  IMAD.MOV R19, RZ, RZ, -R19 ;  /* 0x000000ffff137224 */ /* 0x000fe400078e0a13 */
[----:B------:R-:W-:Y:S02]  /*a920*/  @!P0 IMAD.MOV R0, RZ, RZ, -R0 ;  /* 0x000000ffff008224 */ /* 0x000fe400078e0a00 */
[----:B------:R-:W-:Y:S02]  /*a930*/  IMAD.MOV R20, RZ, RZ, -R20 ;  /* 0x000000ffff147224 */ /* 0x000fe400078e0a14 */
[----:B------:R-:W-:Y:S01]  /*a940*/  IMAD.MOV R17, RZ, RZ, -R17 ;  /* 0x000000ffff117224 */ /* 0x000fe200078e0a11 */
[----:B------:R0:W-:Y:S01]  /*a950*/  STL [R1+0x808], R0 ;  /* 0x0008080001007387 */ /* 0x0001e20000100800 */
[----:B------:R-:W-:-:S02]  /*a960*/  IMAD R16, R11, R19, R16 ;  /* 0x000000130b107224 */ /* 0x000fc400078e0210 */
[--C-:B------:R-:W-:Y:S02]  /*a970*/  @!P3 IMAD.IADD R8, R8, 0x1, -R11.reuse ;  /* 0x000000010808b824 */ /* 0x100fe400078e0a0b */
[--C-:B------:R-:W-:Y:S01]  /*a980*/  @!P4 IMAD.IADD R3, R3, 0x1, -R11.reuse ;  /* 0x000000010303c824 */ /* 0x100fe200078e0a0b */
[C---:B------:R-:W-:Y:S01]  /*a990*/  ISETP.GT.U32.AND P3, PT, R11.reuse, R16, PT ;  /* 0x000000100b00720c */ /* 0x040fe20003f64070 */
[----:B------:R-:W-:Y:S01]  /*a9a0*/  @!P1 IMAD.IADD R10, R10, 0x1, -R11 ;  /* 0x000000010a0a9824 */ /* 0x000fe200078e0a0b */
[----:B------:R-:W-:Y:S01]  /*a9b0*/  ISETP.GE.AND P1, PT, R6, RZ, PT ;  /* 0x000000ff0600720c */ /* 0x000fe20003f26270 */
[C---:B------:R-:W-:Y:S01]  /*a9c0*/  IMAD R18, R11.reuse, R20, R18 ;  /* 0x000000140b127224 */ /* 0x040fe200078e0212 */
[C---:B------:R-:W-:Y:S01]  /*a9d0*/  LOP3.LUT R6, R14.reuse, 0x19c, RZ, 0xfc, !PT ;  /* 0x0000019c0e067812 */ /* 0x040fe200078efcff */
[C---:B------:R-:W-:Y:S01]  /*a9e0*/  IMAD R9, R11.reuse, R17, R15 ;  /* 0x000000110b097224 */ /* 0x040fe200078e020f */
[C---:B------:R-:W-:Y:S01]  /*a9f0*/  ISETP.GT.U32.AND P4, PT, R11.reuse, R3, PT ;  /* 0x000000030b00720c */ /* 0x040fe20003f84070 */
[----:B0-----:R-:W-:Y:S01]  /*aa00*/  IMAD.MOV.U32 R0, RZ, RZ, R8 ;  /* 0x000000ffff007224 */ /* 0x001fe200078e0008 */
[----:B------:R-:W-:Y:S01]  /*aa10*/  IABS R19, R6 ;  /* 0x0000000600137213 */ /* 0x000fe20000000000 */
[----:B------:R-:W-:Y:S01]  /*aa20*/  IMAD.MOV.U32 R17, RZ, RZ, R10 ;  /* 0x000000ffff117224 */ /* 0x000fe200078e000a */
[C---:B------:R-:W-:Y:S01]  /*aa30*/  ISETP.GT.U32.AND P0, PT, R11.reuse, R18, PT ;  /* 0x000000120b00720c */ /* 0x040fe20003f04070 */
[----:B------:R-:W-:Y:S01]  /*aa40*/  @!P6 IMAD.MOV R0, RZ, RZ, -R0 ;  /* 0x000000ffff00e224 */ /* 0x000fe200078e0a00 */
[----:B------:R-:W-:Y:S01]  /*aa50*/  ISETP.GT.U32.AND P6, PT, R11, R9, PT ;  /* 0x000000090b00720c */ /* 0x000fe20003fc4070 */
[----:B------:R-:W-:Y:S01]  /*aa60*/  IMAD.MOV.U32 R15, RZ, RZ, R19 ;  /* 0x000000ffff0f7224 */ /* 0x000fe200078e0013 */
[----:B------:R-:W-:Y:S01]  /*aa70*/  LOP3.LUT R8, R14, 0x1a4, RZ, 0xfc, !PT ;  /* 0x000001a40e087812 */ /* 0x000fe200078efcff */
[----:B------:R-:W-:-:S02]  /*aa80*/  VIADD R19, R12, 0x19e ;  /* 0x0000019e0c137836 */ /* 0x000fc40000000000 */
[----:B------:R-:W-:Y:S01]  /*aa90*/  @!P5 IMAD.MOV R17, RZ, RZ, -R17 ;  /* 0x000000ffff11d224 */ /* 0x000fe200078e0a11 */
[----:B------:R-:W-:Y:S01]  /*aaa0*/  ISETP.GE.AND P5, PT, R7, RZ, PT ;  /* 0x000000ff0700720c */ /* 0x000fe20003fa6270 */
[--C-:B------:R-:W-:Y:S01]  /*aab0*/  @!P3 IMAD.IADD R16, R16, 0x1, -R11.reuse ;  /* 0x000000011010b824 */ /* 0x100fe200078e0a0b */
[----:B------:R-:W-:Y:S01]  /*aac0*/  IABS R7, R19 ;  /* 0x0000001300077213 */ /* 0x000fe20000000000 */
[--C-:B------:R-:W-:Y:S01]  /*aad0*/  @!P4 IMAD.IADD R3, R3, 0x1, -R11.reuse ;  /* 0x000000010303c824 */ /* 0x100fe200078e0a0b */
[----:B------:R-:W-:Y:S01]  /*aae0*/  STL [R1+0x6c], R17 ;  /* 0x00006c1101007387 */ /* 0x000fe20000100800 */
[--C-:B------:R-:W-:Y:S01]  /*aaf0*/  @!P0 IMAD.IADD R18, R18, 0x1, -R11.reuse ;  /* 0x0000000112128824 */ /* 0x100fe200078e0a0b */
[----:B------:R-:W-:Y:S01]  /*ab00*/  ISETP.GE.AND P4, PT, R4, RZ, PT ;  /* 0x000000ff0400720c */ /* 0x000fe20003f86270 */
[----:B------:R-:W-:Y:S01]  /*ab10*/  @!P6 IMAD.IADD R9, R9, 0x1, -R11 ;  /* 0x000000010909e824 */ /* 0x000fe200078e0a0b */
[----:B------:R0:W-:Y:S01]  /*ab20*/  STL [R1+0x68], R0 ;  /* 0x0000680001007387 */ /* 0x0001e20000100800 */
[----:B------:R-:W-:Y:S01]  /*ab30*/  ISETP.GT.U32.AND P6, PT, R11, R16, PT ;  /* 0x000000100b00720c */ /* 0x000fe20003fc4070 */
[----:B------:R-:W-:Y:S01]  /*ab40*/  IMAD.HI.U32 R10, R13, R15, RZ ;  /* 0x0000000f0d0a7227 */ /* 0x000fe200078e00ff */
[----:B------:R-:W-:-:S02]  /*ab50*/  ISETP.GT.U32.AND P3, PT, R11, R18, PT ;  /* 0x000000120b00720c */ /* 0x000fc40003f64070 */
[----:B------:R-:W-:Y:S01]  /*ab60*/  ISETP.GE.AND P0, PT, R6, RZ, PT ;  /* 0x000000ff0600720c */ /* 0x000fe20003f06270 */
[----:B------:R-:W-:Y:S01]  /*ab70*/  IMAD.MOV R10, RZ, RZ, -R10 ;  /* 0x000000ffff0a7224 */ /* 0x000fe200078e0a0a */
[----:B------:R-:W-:Y:S01]  /*ab80*/  LOP3.LUT R6, R14, 0x1a2, RZ, 0xfc, !PT ;  /* 0x000001a20e067812 */ /* 0x000fe200078efcff */
[----:B0-----:R-:W-:-:S03]  /*ab90*/  IMAD.MOV.U32 R0, RZ, RZ, R3 ;  /* 0x000000ffff007224 */ /* 0x001fc600078e0003 */
[----:B------:R-:W-:Y:S01]  /*aba0*/  IABS R17, R6 ;  /* 0x0000000600117213 */ /* 0x000fe20000000000 */
[----:B------:R-:W-:-:S04]  /*abb0*/  IMAD.HI.U32 R3, R13, R7, RZ ;  /* 0x000000070d037227 */ /* 0x000fc800078e00ff */
[----:B------:R-:W-:Y:S02]  /*abc0*/  IMAD.MOV R3, RZ, RZ, -R3 ;  /* 0x000000ffff037224 */ /* 0x000fe400078e0a03 */
[C---:B------:R-:W-:Y:S01]  /*abd0*/  IMAD R4, R11.reuse, R10, R15 ;  /* 0x0000000a0b047224 */ /* 0x040fe200078e020f */
[----:B------:R-:W-:Y:S01]  /*abe0*/  LOP3.LUT R10, R14, 0x1a0, RZ, 0xfc, !PT ;  /* 0x000001a00e0a7812 */ /* 0x000fe200078efcff */
[C---:B------:R-:W-:Y:S01]  /*abf0*/  IMAD R3, R11.reuse, R3, R7 ;  /* 0x000000030b037224 */ /* 0x040fe200078e0207 */
[----:B------:R-:W-:Y:S01]  /*ac00*/  IABS R7, R8 ;  /* 0x0000000800077213 */ /* 0x000fe20000000000 */
[--C-:B------:R-:W-:Y:S01]  /*ac10*/  @!P6 IMAD.IADD R16, R16, 0x1, -R11.reuse ;  /* 0x000000011010e824 */ /* 0x100fe200078e0a0b */
[----:B------:R-:W-:Y:S01]  /*ac20*/  IABS R15, R10 ;  /* 0x0000000a000f7213 */ /* 0x000fe20000000000 */
[----:B------:R-:W-:Y:S01]  /*ac30*/  @!P3 IMAD.IADD R18, R18, 0x1, -R11 ;  /* 0x000000011212b824 */ /* 0x000fe200078e0a0b */
[C---:B------:R-:W-:Y:S01]  /*ac40*/  ISETP.GT.U32.AND P6, PT, R11.reuse, R3, PT ;  /* 0x000000030b00720c */ /* 0x040fe20003fc4070 */
[----:B------:R-:W-:Y:S01]  /*ac50*/  @!P2 IMAD.MOV R0, RZ, RZ, -R0 ;  /* 0x000000ffff00a224 */ /* 0x000fe200078e0a00 */
[----:B------:R-:W-:Y:S01]  /*ac60*/  ISETP.GT.U32.AND P3, PT, R11, R4, PT ;  /* 0x000000040b00720c */ /* 0x000fe20003f64070 */
[----:B------:R-:W-:Y:S01]  /*ac70*/  IMAD.HI.U32 R20, R13, R15, RZ ;  /* 0x0000000f0d147227 */ /* 0x000fe200078e00ff */
[----:B------:R-:W-:-:S02]  /*ac80*/  ISETP.GT.U32.AND P2, PT, R11, R9, PT ;  /* 0x000000090b00720c */ /* 0x000fc40003f44070 */
[----:B------:R0:W-:Y:S01]  /*ac90*/  STL [R1+0x804], R0 ;  /* 0x0008040001007387 */ /* 0x0001e20000100800 */
[----:B------:R-:W-:Y:S02]  /*aca0*/  IMAD.MOV.U32 R21, RZ, RZ, R18 ;  /* 0x000000ffff157224 */ /* 0x000fe400078e0012 */
[----:B------:R-:W-:Y:S02]  /*acb0*/  IMAD.MOV R20, RZ, RZ, -R20 ;  /* 0x000000ffff147224 */ /* 0x000fe400078e0a14 */
[----:B------:R-:W-:Y:S02]  /*acc0*/  @!P1 IMAD.MOV R21, RZ, RZ, -R21 ;  /* 0x000000ffff159224 */ /* 0x000fe400078e0a15 */
[--C-:B------:R-:W-:Y:S02]  /*acd0*/  @!P6 IMAD.IADD R3, R3, 0x1, -R11.reuse ;  /* 0x000000010303e824 */ /* 0x100fe400078e0a0b */
[----:B------:R-:W-:Y:S01]  /*ace0*/  @!P3 IMAD.IADD R4, R4, 0x1, -R11 ;  /* 0x000000010404b824 */ /* 0x000fe200078e0a0b */
[----:B------:R-:W-:Y:S01]  /*acf0*/  ISETP.GE.AND P3, PT, R10, RZ, PT ;  /* 0x000000ff0a00720c */ /* 0x000fe20003f66270 */
[----:B------:R-:W-:Y:S01]  /*ad00*/  IMAD.HI.U32 R10, R13, R7, RZ ;  /* 0x000000070d0a7227 */ /* 0x000fe200078e00ff */
[C---:B------:R-:W-:Y:S01]  /*ad10*/  ISETP.GT.U32.AND P6, PT, R11.reuse, R3, PT ;  /* 0x000000030b00720c */ /* 0x040fe20003fc4070 */
[----:B------:R-:W-:Y:S01]  /*ad20*/  STL [R1+0x810], R21 ;  /* 0x0008101501007387 */ /* 0x000fe20000100800 */
[----:B------:R-:W-:Y:S01]  /*ad30*/  ISETP.GT.U32.AND P1, PT, R11, R4, PT ;  /* 0x000000040b00720c */ /* 0x000fe20003f24070 */
[----:B0-----:R-:W-:-:S02]  /*ad40*/  IMAD.MOV.U32 R0, RZ, RZ, R16 ;  /* 0x000000ffff007224 */ /* 0x001fc400078e0010 */
[C---:B------:R-:W-:Y:S02]  /*ad50*/  IMAD R15, R11.reuse, R20, R15 ;  /* 0x000000140b0f7224 */ /* 0x040fe400078e020f */
[----:B------:R-:W-:Y:S02]  /*ad60*/  IMAD.MOV R10, RZ, RZ, -R10 ;  /* 0x000000ffff0a7224 */ /* 0x000fe400078e0a0a */
[----:B------:R-:W-:Y:S01]  /*ad70*/  @!P5 IMAD.MOV R0, RZ, RZ, -R0 ;  /* 0x000000ffff00d224 */ /* 0x000fe200078e0a00 */
[----:B------:R-:W-:Y:S01]  /*ad80*/  ISETP.GT.U32.AND P5, PT, R11, R15, PT ;  /* 0x0000000f0b00720c */ /* 0x000fe20003fa4070 */
[----:B------:R-:W-:Y:S01]  /*ad90*/  @!P2 IMAD.IADD R9, R9, 0x1, -R11 ;  /* 0x000000010909a824 */ /* 0x000fe200078e0a0b */
[----:B------:R-:W-:Y:S01]  /*ada0*/  ISETP.GE.AND P2, PT, R19, RZ, PT ;  /* 0x000000ff1300720c */ /* 0x000fe20003f46270 */
[----:B------:R-:W-:Y:S01]  /*adb0*/  IMAD R7, R11, R10, R7 ;  /* 0x0000000a0b077224 */ /* 0x000fe200078e0207 */
[----:B------:R0:W-:Y:S01]  /*adc0*/  STL [R1+0x5c], R0 ;  /* 0x00005c0001007387 */ /* 0x0001e20000100800 */
[--C-:B------:R-:W-:Y:S01]  /*add0*/  @!P6 IMAD.IADD R3, R3, 0x1, -R11.reuse ;  /* 0x000000010303e824 */ /* 0x100fe200078e0a0b */
[----:B------:R-:W-:Y:S01]  /*ade0*/  LOP3.LUT R10, R14, 0x1a6, RZ, 0xfc, !PT ;  /* 0x000001a60e0a7812 */ /* 0x000fe200078efcff */
[----:B------:R-:W-:Y:S01]  /*adf0*/  @!P1 IMAD.IADD R4, R4, 0x1, -R11 ;  /* 0x0000000104049824 */ /* 0x000fe200078e0a0b */
[----:B------:R-:W-:Y:S01]  /*ae00*/  ISETP.GT.U32.AND P6, PT, R11, R7, PT ;  /* 0x000000070b00720c */ /* 0x000fe20003fc4070 */
[----:B------:R-:W-:Y:S01]  /*ae10*/  IMAD.HI.U32 R19, R13, R17, RZ ;  /* 0x000000110d137227 */ /* 0x000fe200078e00ff */
[----:B------:R-:W-:-:S02]  /*ae20*/  IABS R16, R10 ;  /* 0x0000000a00107213 */ /* 0x000fc40000000000 */
[----:B------:R-:W-:Y:S01]  /*ae30*/  ISETP.GE.AND P1, PT, R6, RZ, PT ;  /* 0x000000ff0600720c */ /* 0x000fe20003f26270 */
[----:B------:R-:W-:Y:S01]  /*ae40*/  @!P5 IMAD.IADD R15, R15, 0x1, -R11 ;  /* 0x000000010f0fd824 */ /* 0x000fe200078e0a0b */
[----:B------:R-:W-:Y:S01]  /*ae50*/  ISETP.GE.AND P5, PT, R8, RZ, PT ;  /* 0x000000ff0800720c */ /* 0x000fe20003fa6270 */
[----:B0-----:R-:W-:Y:S01]  /*ae60*/  IMAD.MOV.U32 R0, RZ, RZ, R9 ;  /* 0x000000ffff007224 */ /* 0x001fe200078e0009 */
[C---:B------:R-:W-:Y:S01]  /*ae70*/  LOP3.LUT R9, R14.reuse, 0x1a8, RZ, 0xfc, !PT ;  /* 0x000001a80e097812 */ /* 0x040fe200078efcff */
[----:B------:R-:W-:Y:S01]  /*ae80*/  IMAD.MOV R19, RZ, RZ, -R19 ;  /* 0x000000ffff137224 */ /* 0x000fe200078e0a13 */
[C---:B------:R-:W-:Y:S01]  /*ae90*/  LOP3.LUT R8, R14.reuse, 0x1ac, RZ, 0xfc, !PT ;  /* 0x000001ac0e087812 */ /* 0x040fe200078efcff */
[----:B------:R-:W-:Y:S01]  /*aea0*/  @!P4 IMAD.MOV R0, RZ, RZ, -R0 ;  /* 0x000000ffff00c224 */ /* 0x000fe200078e0a00 */
[----:B------:R-:W-:Y:S01]  /*aeb0*/  IABS R18, R9 ;  /* 0x0000000900127213 */ /* 0x000fe20000000000 */
[----:B------:R-:W-:Y:S02]  /*aec0*/  IMAD.MOV.U32 R6, RZ, RZ, R16 ;  /* 0x000000ffff067224 */ /* 0x000fe400078e0010 */
[----:B------:R-:W-:Y:S01]  /*aed0*/  @!P6 IMAD.IADD R7, R7, 0x1, -R11 ;  /* 0x000000010707e824 */ /* 0x000fe200078e0a0b */
[----:B------:R0:W-:Y:S01]  /*aee0*/  STL [R1+0x58], R0 ;  /* 0x0000580001007387 */ /* 0x0001e20000100800 */
[----:B------:R-:W-:Y:S01]  /*aef0*/  IMAD R17, R11, R19, R17 ;  /* 0x000000130b117224 */ /* 0x000fe200078e0211 */
[----:B------:R-:W-:-:S02]  /*af00*/  LOP3.LUT R19, R14, 0x1aa, RZ, 0xfc, !PT ;  /* 0x000001aa0e137812 */ /* 0x000fc400078efcff */
[C---:B------:R-:W-:Y:S02]  /*af10*/  ISETP.GT.U32.AND P6, PT, R11.reuse, R7, PT ;  /* 0x000000070b00720c */ /* 0x040fe40003fc4070 */
[----:B------:R-:W-:Y:S02]  /*af20*/  ISETP.GT.U32.AND P4, PT, R11, R17, PT ;  /* 0x000000110b00720c */ /* 0x000fe40003f84070 */
[----:B------:R-:W-:Y:S01]  /*af30*/  IABS R16, R19 ;  /* 0x0000001300107213 */ /* 0x000fe20000000000 */
[----:B0-----:R-:W-:Y:S02]  /*af40*/  IMAD.MOV.U32 R0, RZ, RZ, R4 ;  /* 0x000000ffff007224 */ /* 0x001fe400078e0004 */
[----:B------:R-:W-:-:S04]  /*af50*/  IMAD.HI.U32 R4, R13, R6, RZ ;  /* 0x000000060d047227 */ /* 0x000fc800078e00ff */
[----:B------:R-:W-:Y:S01]  /*af60*/  @!P0 IMAD.MOV R0, RZ, RZ, -R0 ;  /* 0x000000ffff008224 */ /* 0x000fe200078e0a00 */
[----:B------:R-:W-:Y:S01]  /*af70*/  ISETP.GT.U32.AND P0, PT, R11, R15, PT ;  /* 0x0000000f0b00720c */ /* 0x000fe20003f04070 */
[----:B------:R-:W-:Y:S02]  /*af80*/  IMAD.MOV R4, RZ, RZ, -R4 ;  /* 0x000000ffff047224 */ /* 0x000fe400078e0a04 */
[--C-:B------:R-:W-:Y:S01]  /*af90*/  @!P6 IMAD.IADD R7, R7, 0x1, -R11.reuse ;  /* 0x000000010707e824 */ /* 0x100fe200078e0a0b */
[----:B------:R0:W-:Y:S01]  /*afa0*/  STL [R1+0x80c], R0 ;  /* 0x00080c0001007387 */ /* 0x0001e20000100800 */
[----:B------:R-:W-:Y:S01]  /*afb0*/  IMAD R6, R11, R4, R6 ;  /* 0x000000040b067224 */ /* 0x000fe200078e0206 */
[----:B------:R-:W-:Y:S01]  /*afc0*/  LOP3.LUT R4, R14, 0x1b0, RZ, 0xfc, !PT ;  /* 0x000001b00e047812 */ /* 0x000fe200078efcff */
[----:B------:R-:W-:-:S05]  /*afd0*/  @!P4 IMAD.IADD R17, R17, 0x1, -R11 ;  /* 0x000000011111c824 */ /* 0x000fca00078e0a0b */
[----:B------:R-:W-:Y:S01]  /*afe0*/  ISETP.GT.U32.AND P4, PT, R11, R17, PT ;  /* 0x000000110b00720c */ /* 0x000fe20003f84070 */
[----:B------:R-:W-:Y:S01]  /*aff0*/  @!P0 IMAD.IADD R15, R15, 0x1, -R11 ;  /* 0x000000010f0f8824 */ /* 0x000fe200078e0a0b */
[----:B------:R-:W-:Y:S01]  /*b000*/  ISETP.GT.U32.AND P0, PT, R11, R6, PT ;  /* 0x000000060b00720c */ /* 0x000fe20003f04070 */
[----:B0-----:R-:W-:Y:S02]  /*b010*/  IMAD.MOV.U32 R0, RZ, RZ, R3 ;  /* 0x000000ffff007224 */ /* 0x001fe400078e0003 */
[----:B------:R-:W-:-:S04]  /*b020*/  IMAD.HI.U32 R3, R13, R18, RZ ;  /* 0x000000120d037227 */ /* 0x000fc800078e00ff */
[----:B------:R-:W-:Y:S02]  /*b030*/  IMAD.MOV R3, RZ, RZ, -R3 ;  /* 0x000000ffff037224 */ /* 0x000fe400078e0a03 */
[----:B------:R-:W-:Y:S01]  /*b040*/  @!P2 IMAD.MOV R0, RZ, RZ, -R0 ;  /* 0x000000ffff00a224 */ /* 0x000fe200078e0a00 */
[----:B------:R-:W-:Y:S01]  /*b050*/  ISETP.GE.AND P2, PT, R10, RZ, PT ;  /* 0x000000ff0a00720c */ /* 0x000fe20003f46270 */
[----:B------:R-:W-:Y:S01]  /*b060*/  IMAD R3, R11, R3, R18 ;  /* 0x000000030b037224 */ /* 0x000fe200078e0212 */
[----:B------:R-:W-:Y:S01]  /*b070*/  IABS R10, R8 ;  /* 0x00000008000a7213 */ /* 0x000fe20000000000 */
[--C-:B------:R-:W-:Y:S01]  /*b080*/  @!P0 IMAD.IADD R6, R6, 0x1, -R11.reuse ;  /* 0x0000000106068824 */ /* 0x100fe200078e0a0b */
[----:B------:R0:W-:Y:S01]  /*b090*/  STL [R1+0x828], R0 ;  /* 0x0008280001007387 */ /* 0x0001e20000100800 */
[----:B------:R-:W-:Y:S01]  /*b0a0*/  IMAD.HI.U32 R18, R13, R16, RZ ;  /* 0x000000100d127227 */ /* 0x000fe200078e00ff */
[----:B------:R-:W-:Y:S02]  /*b0b0*/  ISETP.GT.U32.AND P6, PT, R11, R3, PT ;  /* 0x000000030b00720c */ /* 0x000fe40003fc4070 */
[----:B------:R-:W-:Y:S01]  /*b0c0*/  ISETP.GE.AND P0, PT, R19, RZ, PT ;  /* 0x000000ff1300720c */ /* 0x000fe20003f06270 */
[----:B------:R-:W-:Y:S01]  /*b0d0*/  IMAD.MOV R18, RZ, RZ, -R18 ;  /* 0x000000ffff127224 */ /* 0x000fe200078e0a12 */
[----:B------:R-:W-:Y:S01]  /*b0e0*/  IABS R19, R4 ;  /* 0x0000000400137213 */ /* 0x000fe20000000000 */
[----:B------:R-:W-:Y:S01]  /*b0f0*/  @!P4 IMAD.IADD R17, R17, 0x1, -R11 ;  /* 0x000000011111c824 */ /* 0x000fe200078e0a0b */
[----:B------:R-:W-:Y:S01]  /*b100*/  ISETP.GE.AND P4, PT, R9, RZ, PT ;  /* 0x000000ff0900720c */ /* 0x000fe20003f86270 */
[----:B------:R-:W-:-:S02]  /*b110*/  IMAD R16, R11, R18, R16 ;  /* 0x000000120b107224 */ /* 0x000fc400078e0210 */
[----:B0-----:R-:W-:Y:S02]  /*b120*/  IMAD.MOV.U32 R0, RZ, RZ, R15 ;  /* 0x000000ffff007224 */ /* 0x001fe400078e000f */
[----:B------:R-:W-:-:S04]  /*b130*/  IMAD.HI.U32 R15, R13, R10, RZ ;  /* 0x0000000a0d0f7227 */ /* 0x000fc800078e00ff */
[----:B------:R-:W-:Y:S01]  /*b140*/  @!P6 IMAD.IADD R3, R3, 0x1, -R11 ;  /* 0x000000010303e824 */ /* 0x000fe200078e0a0b */
[C---:B------:R-:W-:Y:S01]  /*b150*/  ISETP.GT.U32.AND P6, PT, R11.reuse, R6, PT ;  /* 0x000000060b00720c */ /* 0x040fe20003fc4070 */
[----:B------:R-:W-:Y:S02]  /*b160*/  IMAD.MOV R15, RZ, RZ, -R15 ;  /* 0x000000ffff0f7224 */ /* 0x000fe400078e0a0f */
[----:B------:R-:W-:Y:S01]  /*b170*/  @!P3 IMAD.MOV R0, RZ, RZ, -R0 ;  /* 0x000000ffff00b224 */ /* 0x000fe200078e0a00 */
[C---:B------:R-:W-:Y:S01]  /*b180*/  ISETP.GT.U32.AND P3, PT, R11.reuse, R3, PT ;  /* 0x000000030b00720c */ /* 0x040fe20003f64070 */
[----:B------:R-:W-:Y:S01]  /*b190*/  @!P1 IMAD.MOV R17, RZ, RZ, -R17 ;  /* 0x000000ffff119224 */ /* 0x000fe200078e0a11 */
[C---:B------:R-:W-:Y:S01]  /*b1a0*/  ISETP.GT.U32.AND P1, PT, R11.reuse, R16, PT ;  /* 0x000000100b00720c */ /* 0x040fe20003f24070 */
[----:B------:R-:W-:Y:S01]  /*b1b0*/  IMAD R10, R11, R15, R10 ;  /* 0x0000000f0b0a7224 */ /* 0x000fe200078e020a */
[----:B------:R0:W-:Y:S01]  /*b1c0*/  STL [R1+0x54], R0 ;  /* 0x0000540001007387 */ /* 0x0001e20000100800 */
[----:B------:R-:W-:-:S03]  /*b1d0*/  VIADD R9, R12, 0x1ae ;  /* 0x000001ae0c097836 */ /* 0x000fc60000000000 */
[----:B------:R1:W-:Y:S01]  /*b1e0*/  STL [R1+0x50], R17 ;  /* 0x0000501101007387 */ /* 0x0003e20000100800 */
[--C-:B------:R-:W-:Y:S01]  /*b1f0*/  @!P6 IMAD.IADD R6, R6, 0x1, -R11.reuse ;  /* 0x000000010606e824 */ /* 0x100fe200078e0a0b */
[----:B------:R-:W-:Y:S02]  /*b200*/  ISETP.GT.U32.AND P6, PT, R11, R10, PT ;  /* 0x0000000a0b00720c */ /* 0x000fe40003fc4070 */
[----:B------:R-:W-:Y:S01]  /*b210*/  IABS R93, R9 ;  /* 0x00000009005d7213 */ /* 0x000fe20000000000 */
[----:B------:R-:W-:Y:S01]  /*b220*/  @!P3 IMAD.IADD R3, R3, 0x1, -R11 ;  /* 0x000000010303b824 */ /* 0x000fe200078e0a0b */
[----:B------:R-:W-:Y:S01]  /*b230*/  ISETP.GE.AND P3, PT, R9, RZ, PT ;  /* 0x000000ff0900720c */ /* 0x000fe20003f66270 */
[----:B0-----:R-:W-:Y:S01]  /*b240*/  IMAD.MOV.U32 R0, RZ, RZ, R7 ;  /* 0x000000ffff007224 */ /* 0x001fe200078e0007 */
[----:B------:R-:W-:Y:S01]  /*b250*/  LOP3.LUT R7, R14, 0x1b2, RZ, 0xfc, !PT ;  /* 0x000001b20e077812 */ /* 0x000fe200078efcff */
[----:B------:R-:W-:Y:S01]  /*b260*/  @!P1 IMAD.IADD R16, R16, 0x1, -R11 ;  /* 0x0000000110109824 */ /* 0x000fe200078e0a0b */
[----:B------:R-:W-:Y:S01]  /*b270*/  ISETP.GE.AND P1, PT, R4, RZ, PT ;  /* 0x000000ff0400720c */ /* 0x000fe20003f26270 */
[----:B------:R-:W-:Y:S01]  /*b280*/  @!P5 IMAD.MOV R0, RZ, RZ, -R0 ;  /* 0x000000ffff00d224 */ /* 0x000fe200078e0a00 */
[----:B------:R-:W-:Y:S01]  /*b290*/  ISETP.GE.AND P5, PT, R8, RZ, PT ;  /* 0x000000ff0800720c */ /* 0x000fe20003fa6270 */
[----:B------:R-:W-:Y:S01]  /*b2a0*/  IMAD.HI.U32 R8, R13, R19, RZ ;  /* 0x000000130d087227 */ /* 0x000fe200078e00ff */
[----:B------:R-:W-:-:S02]  /*b2b0*/  IABS R18, R7 ;  /* 0x0000000700127213 */ /* 0x000fc40000000000 */
[----:B------:R0:W-:Y:S01]  /*b2c0*/  STL [R1+0x824], R0 ;  /* 0x0008240001007387 */ /* 0x0001e20000100800 */
[----:B------:R-:W-:Y:S01]  /*b2d0*/  @!P6 IMAD.IADD R10, R10, 0x1, -R11 ;  /* 0x000000010a0ae824 */ /* 0x000fe200078e0a0b */
[C---:B------:R-:W-:Y:S01]  /*b2e0*/  LOP3.LUT R4, R14.reuse, 0x1b4, RZ, 0xfc, !PT ;  /* 0x000001b40e047812 */ /* 0x040fe200078efcff */
[----:B------:R-:W-:Y:S01]  /*b2f0*/  IMAD.MOV R8, RZ, RZ, -R8 ;  /* 0x000000ffff087224 */ /* 0x000fe200078e0a08 */
[----:B-1----:R-:W-:Y:S01]  /*b300*/  LOP3.LUT R17, R14, 0x1ba, RZ, 0xfc, !PT ;  /* 0x000001ba0e117812 */ /* 0x002fe200078efcff */
[----:B------:R-:W-:Y:S01]  /*b310*/  IMAD.HI.U32 R15, R13, R93, RZ ;  /* 0x0000005d0d0f7227 */ /* 0x000fe200078e00ff */
[----:B------:R-:W-:-:S03]  /*b320*/  ISETP.GT.U32.AND P6, PT, R11, R10, PT ;  /* 0x0000000a0b00720c */ /* 0x000fc60003fc4070 */
[----:B------:R-:W-:Y:S02]  /*b330*/  IMAD R19, R11, R8, R19 ;  /* 0x000000080b137224 */ /* 0x000fe400078e0213 */
[----:B0-----:R-:W-:Y:S02]  /*b340*/  IMAD.MOV.U32 R0, RZ, RZ, R6 ;  /* 0x000000ffff007224 */ /* 0x001fe400078e0006 */
[----:B------:R-:W-:-:S04]  /*b350*/  IMAD.HI.U32 R6, R13, R18, RZ ;  /* 0x000000120d067227 */ /* 0x000fc800078e00ff */
[----:B------:R-:W-:Y:S01]  /*b360*/  @!P2 IMAD.MOV R0, RZ, RZ, -R0 ;  /* 0x000000ffff00a224 */ /* 0x000fe200078e0a00 */
[C---:B------:R-:W-:Y:S01]  /*b370*/  ISETP.GT.U32.AND P2, PT, R11.reuse, R16, PT ;  /* 0x000000100b00720c */ /* 0x040fe20003f44070 */
[----:B------:R-:W-:Y:S02]  /*b380*/  IMAD.MOV R6, RZ, RZ, -R6 ;  /* 0x000000ffff067224 */ /* 0x000fe400078e0a06 */
[----:B------:R-:W-:Y:S01]  /*b390*/  @!P6 IMAD.IADD R10, R10, 0x1, -R11 ;  /* 0x000000010a0ae824 */ /* 0x000fe200078e0a0b */
[----:B------:R0:W-:Y:S01]  /*b3a0*/  STL [R1+0x82c], R0 ;  /* 0x00082c0001007387 */ /* 0x0001e20000100800 */
[C---:B------:R-:W-:Y:S01]  /*b3b0*/  IMAD R18, R11.reuse, R6, R18 ;  /* 0x000000060b127224 */ /* 0x040fe200078e0212 */
[----:B------:R-:W-:Y:S01]  /*b3c0*/  IABS R6, R17 ;  /* 0x0000001100067213 */ /* 0x000fe20000000000 */
[----:B------:R-:W-:Y:S01]  /*b3d0*/  IMAD.MOV R9, RZ, RZ, -R15 ;  /* 0x000000ffff097224 */ /* 0x000fe200078e0a0f */
[----:B------:R-:W-:Y:S02]  /*b3e0*/  IABS R15, R4 ;  /* 0x00000004000f7213 */ /* 0x000fe40000000000 */
[C---:B------:R-:W-:Y:S01]  /*b3f0*/  ISETP.GT.U32.AND P6, PT, R11.reuse, R18, PT ;  /* 0x000000120b00720c */ /* 0x040fe20003fc4070 */
[C---:B------:R-:W-:Y:S01]  /*b400*/  IMAD R93, R11.reuse, R9, R93 ;  /* 0x000000090b5d7224 */ /* 0x040fe200078e025d */
[----:B------:R-:W-:Y:S01]  /*b410*/  LOP3.LUT R9, R14, 0x1c0, RZ, 0xfc, !PT ;  /* 0x000001c00e097812 */ /* 0x000fe200078efcff */
[----:B------:R-:W-:Y:S01]  /*b420*/  @!P2 IMAD.IADD R16, R16, 0x1, -R11 ;  /* 0x000000011010a824 */ /* 0x000fe200078e0a0b */
[----:B------:R-:W-:Y:S01]  /*b430*/  ISETP.GT.U32.AND P2, PT, R11, R19, PT ;  /* 0x000000130b00720c */ /* 0x000fe20003f44070 */
[----:B0-----:R-:W-:Y:S01]  /*b440*/  IMAD.MOV.U32 R0, RZ, RZ, R3 ;  /* 0x000000ffff007224 */ /* 0x001fe200078e0003 */
[----:B------:R-:W-:Y:S01]  /*b450*/  LOP3.LUT R3, R14, 0x1b8, RZ, 0xfc, !PT ;  /* 0x000001b80e037812 */ /* 0x000fe200078efcff */
[----:B------:R-:W-:-:S03]  /*b460*/  IMAD.HI.U32 R20, R13, R15, RZ ;  /* 0x0000000f0d147227 */ /* 0x000fc600078e00ff */
[----:B------:R-:W-:Y:S01]  /*b470*/  IABS R8, R3 ;  /* 0x0000000300087213 */ /* 0x000fe20000000000 */
[----:B------:R-:W-:Y:S01]  /*b480*/  @!P4 IMAD.MOV R0, RZ, RZ, -R0 ;  /* 0x000000ffff00c224 */ /* 0x000fe200078e0a00 */
[----:B------:R-:W-:Y:S01]  /*b490*/  ISETP.GT.U32.AND P4, PT, R11, R93, PT ;  /* 0x0000005d0b00720c */ /* 0x000fe20003f84070 */
[----:B------:R-:W-:Y:S02]  /*b4a0*/  IMAD.MOV R20, RZ, RZ, -R20 ;  /* 0x000000ffff147224 */ /* 0x000fe400078e0a14 */
[--C-:B------:R-:W-:Y:S01]  /*b4b0*/  @!P6 IMAD.IADD R18, R18, 0x1, -R11.reuse ;  /* 0x000000011212e824 */ /* 0x100fe200078e0a0b */
[----:B------:R0:W-:Y:S01]  /*b4c0*/  STL [R1+0x44], R0 ;  /* 0x0000440001007387 */ /* 0x0001e20000100800 */
[----:B------:R-:W-:Y:S02]  /*b4d0*/  @!P2 IMAD.IADD R19, R19, 0x1, -R11 ;  /* 0x000000011313a824 */ /* 0x000fe400078e0a0b */
[----:B------:R-:W-:Y:S02]  /*b4e0*/  IMAD.MOV.U32 R21, RZ, RZ, R16 ;  /* 0x000000ffff157224 */ /* 0x000fe400078e0010 */
[----:B------:R-:W-:Y:S01]  /*b4f0*/  IMAD.MOV.U32 R16, RZ, RZ, R10 ;  /* 0x000000ffff107224 */ /* 0x000fe200078e000a */
[----:B------:R-:W-:Y:S01]  /*b500*/  ISETP.GT.U32.AND P6, PT, R11, R19, PT ;  /* 0x000000130b00720c */ /* 0x000fe20003fc4070 */
[----:B------:R-:W-:-:S04]  /*b510*/  IMAD.HI.U32 R10, R13, R6, RZ ;  /* 0x000000060d0a7227 */ /* 0x000fc800078e00ff */
[----:B0-----:R-:W-:Y:S02]  /*b520*/  IMAD R0, R11, R20, R15 ;  /* 0x000000140b007224 */ /* 0x001fe400078e020f */
[----:B------:R-:W-:-:S04]  /*b530*/  IMAD.HI.U32 R15, R13, R8, RZ ;  /* 0x000000080d0f7227 */ /* 0x000fc800078e00ff */
[----:B------:R-:W-:Y:S01]  /*b540*/  @!P5 IMAD.MOV R16, RZ, RZ, -R16 ;  /* 0x000000ffff10d224 */ /* 0x000fe200078e0a10 */
[C---:B------:R-:W-:Y:S01]  /*b550*/  ISETP.GT.U32.AND P5, PT, R11.reuse, R0, PT ;  /* 0x000000000b00720c */ /* 0x040fe20003fa4070 */
[----:B------:R-:W-:Y:S02]  /*b560*/  IMAD.MOV R15, RZ, RZ, -R15 ;  /* 0x000000ffff0f7224 */ /* 0x000fe400078e0a0f */
[----:B------:R-:W-:Y:S01]  /*b570*/  @!P0 IMAD.MOV R21, RZ, RZ, -R21 ;  /* 0x000000ffff158224 */ /* 0x000fe200078e0a15 */
[----:B------:R-:W-:Y:S01]  /*b580*/  ISETP.GT.U32.AND P0, PT, R11, R18, PT ;  /* 0x000000120b00720c */ /* 0x000fe20003f04070 */
[----:B------:R-:W-:Y:S02]  /*b590*/  IMAD.MOV R10, RZ, RZ, -R10 ;  /* 0x000000ffff0a7224 */ /* 0x000fe400078e0a0a */
[--C-:B------:R-:W-:Y:S01]  /*b5a0*/  @!P4 IMAD.IADD R93, R93, 0x1, -R11.reuse ;  /* 0x000000015d5dc824 */ /* 0x100fe200078e0a0b */
[----:B------:R-:W-:Y:S01]  /*b5b0*/  ISETP.GE.AND P4, PT, R7, RZ, PT ;  /* 0x000000ff0700720c */ /* 0x000fe20003f86270 */
[----:B------:R-:W-:Y:S01]  /*b5c0*/  IMAD R8, R11, R15, R8 ;  /* 0x0000000f0b087224 */ /* 0x000fe200078e0208 */
[----:B------:R-:W-:Y:S01]  /*b5d0*/  IABS R7, R9 ;  /* 0x0000000900077213 */ /* 0x000fe20000000000 */
[----:B------:R-:W-:Y:S01]  /*b5e0*/  @!P6 IMAD.IADD R19, R19, 0x1, -R11 ;  /* 0x000000011313e824 */ /* 0x000fe200078e0a0b */
[----:B------:R-:W-:Y:S01]  /*b5f0*/  STL [R1+0x40], R21 ;  /* 0x0000401501007387 */ /* 0x000fe20000100800 */
[C---:B------:R-:W-:Y:S01]  /*b600*/  IMAD R6, R11.reuse, R10, R6 ;  /* 0x0000000a0b067224 */ /* 0x040fe200078e0206 */
[----:B------:R-:W-:Y:S01]  /*b610*/  ISETP.GT.U32.AND P6, PT, R11, R8, PT ;  /* 0x000000080b00720c */ /* 0x000fe20003fc4070 */
[----:B------:R-:W-:Y:S01]  /*b620*/  IMAD.MOV.U32 R20, RZ, RZ, R19 ;  /* 0x000000ffff147224 */ /* 0x000fe200078e0013 */
[----:B------:R0:W-:Y:S01]  /*b630*/  STL [R1+0x844], R16 ;  /* 0x0008441001007387 */ /* 0x0001e20000100800 */
[----:B------:R-:W-:Y:S01]  /*b640*/  IMAD.HI.U32 R10, R13, R7, RZ ;  /* 0x000000070d0a7227 */ /* 0x000fe200078e00ff */
[----:B------:R-:W-:-:S02]  /*b650*/  ISETP.GT.U32.AND P2, PT, R11, R93, PT ;  /* 0x0000005d0b00720c */ /* 0x000fc40003f44070 */
[----:B------:R-:W-:Y:S01]  /*b660*/  LOP3.LUT R15, R14, 0x1c8, RZ, 0xfc, !PT ;  /* 0x000001c80e0f7812 */ /* 0x000fe200078efcff */
[--C-:B------:R-:W-:Y:S01]  /*b670*/  @!P5 IMAD.IADD R0, R0, 0x1, -R11.reuse ;  /* 0x000000010000d824 */ /* 0x100fe200078e0a0b */
[C---:B------:R-:W-:Y:S01]  /*b680*/  ISETP.GT.U32.AND P5, PT, R11.reuse, R6, PT ;  /* 0x000000060b00720c */ /* 0x040fe20003fa4070 */
[----:B------:R-:W-:Y:S02]  /*b690*/  @!P1 IMAD.MOV R20, RZ, RZ, -R20 ;  /* 0x000000ffff149224 */ /* 0x000fe400078e0a14 */
[--C-:B------:R-:W-:Y:S01]  /*b6a0*/  @!P0 IMAD.IADD R18, R18, 0x1, -R11.reuse ;  /* 0x0000000112128824 */ /* 0x100fe200078e0a0b */
[----:B0-----:R-:W-:Y:S01]  /*b6b0*/  IABS R16, R15 ;  /* 0x0000000f00107213 */ /* 0x001fe20000000000 */
[----:B------:R-:W-:Y:S01]  /*b6c0*/  IMAD.MOV R10, RZ, RZ, -R10 ;  /* 0x000000ffff0a7224 */ /* 0x000fe200078e0a0a */
[----:B------:R0:W-:Y:S01]  /*b6d0*/  STL [R1+0x3c], R20 ;  /* 0x00003c1401007387 */ /* 0x0001e20000100800 */
[----:B------:R-:W-:Y:S01]  /*b6e0*/  @!P6 IMAD.IADD R8, R8, 0x1, -R11 ;  /* 0x000000010808e824 */ /* 0x000fe200078e0a0b */
[C---:B------:R-:W-:Y:S01]  /*b6f0*/  ISETP.GT.U32.AND P6, PT, R11.reuse, R0, PT ;  /* 0x000000000b00720c */ /* 0x040fe20003fc4070 */
[----:B------:R-:W-:Y:S01]  /*b700*/  IMAD R7, R11, R10, R7 ;  /* 0x0000000a0b077224 */ /* 0x000fe200078e0207 */
[----:B------:R-:W-:Y:S01]  /*b710*/  ISETP.GE.AND P0, PT, R3, RZ, PT ;  /* 0x000000ff0300720c */ /* 0x000fe20003f06270 */
[--C-:B------:R-:W-:Y:S01]  /*b720*/  @!P2 IMAD.IADD R93, R93, 0x1, -R11.reuse ;  /* 0x000000015d5da824 */ /* 0x100fe200078e0a0b */
        /* <DEDUP_REMOVED lines=8> */
[----:B------:R-:W-:Y:S01]  /*b7b0*/  @!P6 IMAD.IADD R0, R0, 0x1, -R11 ;  /* 0x000000010000e824 */ /* 0x000fe200078e0a0b */
[----:B------:R-:W-:Y:S01]  /*b7c0*/  ISETP.GE.AND P6, PT, R17, RZ, PT ;  /* 0x000000ff1100720c */ /* 0x000fe20003fc6270 */
[----:B------:R-:W-:Y:S01]  /*b7d0*/  @!P4 IMAD.MOV R20, RZ, RZ, -R20 ;  /* 0x000000ffff14c224 */ /* 0x000fe200078e0a14 */
[----:B------:R-:W-:Y:S01]  /*b7e0*/  ISETP.GT.U32.AND P4, PT, R11, R7, PT ;  /* 0x000000070b00720c */ /* 0x000fe20003f84070 */
[----:B------:R-:W-:Y:S01]  /*b7f0*/  IMAD.MOV R17, RZ, RZ, -R19 ;  /* 0x000000ffff117224 */ /* 0x000fe200078e0a13 */
[----:B------:R-:W-:Y:S01]  /*b800*/  LOP3.LUT R3, R14, 0x1c2, RZ, 0xfc, !PT ;  /* 0x000001c20e037812 */ /* 0x000fe200078efcff */
[----:B------:R-:W-:Y:S01]  /*b810*/  @!P1 IMAD.IADD R8, R8, 0x1, -R11 ;  /* 0x0000000108089824 */ /* 0x000fe200078e0a0b */
[----:B------:R-:W-:Y:S01]  /*b820*/  ISETP.GE.AND P1, PT, R9, RZ, PT ;  /* 0x000000ff0900720c */ /* 0x000fe20003f26270 */
[----:B------:R-:W-:Y:S01]  /*b830*/  IMAD R9, R11, R17, R16 ;  /* 0x000000110b097224 */ /* 0x000fe200078e0210 */
[----:B------:R-:W-:Y:S01]  /*b840*/  STL [R1+0x38], R20 ;  /* 0x0000381401007387 */ /* 0x000fe20000100800 */
[----:B------:R-:W-:Y:S01]  /*b850*/  IMAD.HI.U32 R16, R13, R25, RZ ;  /* 0x000000190d107227 */ /* 0x000fe200078e00ff */
[----:B------:R-:W-:-:S02]  /*b860*/  IABS R10, R3 ;  /* 0x00000003000a7213 */ /* 0x000fc40000000000 */
[----:B------:R0:W-:Y:S01]  /*b870*/  STL [R1+0x18], R0 ;  /* 0x0000180001007387 */ /* 0x0001e20000100800 */
[--C-:B------:R-:W-:Y:S02]  /*b880*/  @!P5 IMAD.IADD R6, R6, 0x1, -R11.reuse ;  /* 0x000000010606d824 */ /* 0x100fe400078e0a0b */
[----:B------:R-:W-:Y:S02]  /*b890*/  @!P4 IMAD.IADD R7, R7, 0x1, -R11 ;  /* 0x000000010707c824 */ /* 0x000fe400078e0a0b */
[----:B------:R-:W-:Y:S02]  /*b8a0*/  IMAD.MOV R16, RZ, RZ, -R16 ;  /* 0x000000ffff107224 */ /* 0x000fe400078e0a10 */
[----:B------:R-:W-:Y:S01]  /*b8b0*/  IMAD.HI.U32 R18, R13, R10, RZ ;  /* 0x0000000a0d127227 */ /* 0x000fe200078e00ff */
[----:B------:R-:W-:-:S03]  /*b8c0*/  ISETP.GT.U32.AND P4, PT, R11, R7, PT ;  /* 0x000000070b00720c */ /* 0x000fc60003f84070 */
[----:B0-----:R-:W-:Y:S01]  /*b8d0*/  IMAD.MOV.U32 R0, RZ, RZ, R6 ;  /* 0x000000ffff007224 */ /* 0x001fe200078e0006 */
[C---:B------:R-:W-:Y:S01]  /*b8e0*/  LOP3.LUT R6, R14.reuse, 0x1d0, RZ, 0xfc, !PT ;  /* 0x000001d00e067812 */ /* 0x040fe200078efcff */
[C---:B------:R-:W-:Y:S02]  /*b8f0*/  IMAD R25, R11.reuse, R16, R25 ;  /* 0x000000100b197224 */ /* 0x040fe400078e0219 */
[----:B------:R-:W-:Y:S01]  /*b900*/  @!P6 IMAD.MOV R0, RZ, RZ, -R0 ;  /* 0x000000ffff00e224 */ /* 0x000fe200078e0a00 */
[----:B------:R-:W-:Y:S01]  /*b910*/  ISETP.GT.U32.AND P6, PT, R11, R9, PT ;  /* 0x000000090b00720c */ /* 0x000fe20003fc4070 */
[----:B------:R-:W-:Y:S01]  /*b920*/  IMAD.MOV.U32 R20, RZ, RZ, R8 ;  /* 0x000000ffff147224 */ /* 0x000fe200078e0008 */
[----:B------:R-:W-:Y:S01]  /*b930*/  IABS R24, R6 ;  /* 0x0000000600187213 */ /* 0x000fe20000000000 */
[----:B------:R-:W-:Y:S01]  /*b940*/  IMAD.MOV R18, RZ, RZ, -R18 ;  /* 0x000000ffff127224 */ /* 0x000fe200078e0a12 */
[C---:B------:R-:W-:Y:S01]  /*b950*/  LOP3.LUT R8, R14.reuse, 0x1d8, RZ, 0xfc, !PT ;  /* 0x000001d80e087812 */ /* 0x040fe200078efcff */
[----:B------:R-:W-:Y:S01]  /*b960*/  @!P4 IMAD.IADD R7, R7, 0x1, -R11 ;  /* 0x000000010707c824 */ /* 0x000fe200078e0a0b */
[----:B------:R-:W-:Y:S01]  /*b970*/  ISETP.GT.U32.AND P4, PT, R11, R25, PT ;  /* 0x000000190b00720c */ /* 0x000fe20003f84070 */
[----:B------:R-:W-:Y:S01]  /*b980*/  @!P0 IMAD.MOV R20, RZ, RZ, -R20 ;  /* 0x000000ffff148224 */ /* 0x000fe200078e0a14 */
[----:B------:R-:W-:Y:S01]  /*b990*/  ISETP.GE.AND P0, PT, R3, RZ, PT ;  /* 0x000000ff0300720c */ /* 0x000fe20003f06270 */
[----:B------:R-:W-:Y:S01]  /*b9a0*/  IMAD R10, R11, R18, R10 ;  /* 0x000000120b0a7224 */ /* 0x000fe200078e020a */
[----:B------:R-:W-:-:S02]  /*b9b0*/  LOP3.LUT R3, R14, 0x1d2, RZ, 0xfc, !PT ;  /* 0x000001d20e037812 */ /* 0x000fc400078efcff */
[----:B------:R-:W-:Y:S01]  /*b9c0*/  STL [R1+0x34], R20 ;  /* 0x0000341401007387 */ /* 0x000fe20000100800 */
[--C-:B------:R-:W-:Y:S01]  /*b9d0*/  @!P6 IMAD.IADD R9, R9, 0x1, -R11.reuse ;  /* 0x000000010909e824 */ /* 0x100fe200078e0a0b */
[----:B------:R-:W-:Y:S02]  /*b9e0*/  ISETP.GT.U32.AND P5, PT, R11, R10, PT ;  /* 0x0000000a0b00720c */ /* 0x000fe40003fa4070 */
[----:B------:R0:W-:Y:S01]  /*b9f0*/  STL [R1+0x30], R0 ;  /* 0x0000300001007387 */ /* 0x0001e20000100800 */
[----:B------:R-:W-:Y:S02]  /*ba00*/  IABS R23, R3 ;  /* 0x0000000300177213 */ /* 0x000fe40000000000 */
[----:B------:R-:W-:Y:S01]  /*ba10*/  @!P4 IMAD.IADD R25, R25, 0x1, -R11 ;  /* 0x000000011919c824 */ /* 0x000fe200078e0a0b */
[----:B------:R-:W-:Y:S02]  /*ba20*/  ISETP.GT.U32.AND P6, PT, R11, R9, PT ;  /* 0x000000090b00720c */ /* 0x000fe40003fc4070 */
[----:B------:R-:W-:-:S02]  /*ba30*/  IABS R22, R8 ;  /* 0x0000000800167213 */ /* 0x000fc40000000000 */
[----:B------:R-:W-:Y:S01]  /*ba40*/  ISETP.GT.U32.AND P4, PT, R11, R25, PT ;  /* 0x000000190b00720c */ /* 0x000fe20003f84070 */
[----:B0-----:R-:W-:Y:S02]  /*ba50*/  IMAD.MOV.U32 R0, RZ, RZ, R7 ;  /* 0x000000ffff007224 */ /* 0x001fe400078e0007 */
[----:B------:R-:W-:-:S04]  /*ba60*/  IMAD.HI.U32 R7, R13, R24, RZ ;  /* 0x000000180d077227 */ /* 0x000fc800078e00ff */
[----:B------:R-:W-:Y:S01]  /*ba70*/  @!P1 IMAD.MOV R0, RZ, RZ, -R0 ;  /* 0x000000ffff009224 */ /* 0x000fe200078e0a00 */
[----:B------:R-:W-:Y:S01]  /*ba80*/  ISETP.GE.AND P1, PT, R15, RZ, PT ;  /* 0x000000ff0f00720c */ /* 0x000fe20003f26270 */
[----:B------:R-:W-:Y:S02]  /*ba90*/  IMAD.MOV R15, RZ, RZ, -R7 ;  /* 0x000000ffff0f7224 */ /* 0x000fe400078e0a07 */
[----:B------:R-:W-:Y:S01]  /*baa0*/  IMAD.HI.U32 R7, R13, R23, RZ ;  /* 0x000000170d077227 */ /* 0x000fe200078e00ff */
[----:B------:R0:W-:Y:S03]  /*bab0*/  STL [R1+0x2c], R0 ;  /* 0x00002c0001007387 */ /* 0x0001e60000100800 */
[----:B------:R-:W-:Y:S02]  /*bac0*/  IMAD R24, R11, R15, R24 ;  /* 0x0000000f0b187224 */ /* 0x000fe400078e0218 */
[----:B------:R-:W-:-:S02]  /*bad0*/  IMAD.MOV R7, RZ, RZ, -R7 ;  /* 0x000000ffff077224 */ /* 0x000fc400078e0a07 */
[--C-:B------:R-:W-:Y:S02]  /*bae0*/  @!P5 IMAD.IADD R10, R10, 0x1, -R11.reuse ;  /* 0x000000010a0ad824 */ /* 0x100fe400078e0a0b */
[----:B------:R-:W-:Y:S01]  /*baf0*/  @!P6 IMAD.IADD R9, R9, 0x1, -R11 ;  /* 0x000000010909e824 */ /* 0x000fe200078e0a0b */
[C---:B------:R-:W-:Y:S01]  /*bb00*/  ISETP.GT.U32.AND P6, PT, R11.reuse, R24, PT ;  /* 0x000000180b00720c */ /* 0x040fe20003fc4070 */
[C---:B------:R-:W-:Y:S01]  /*bb10*/  IMAD R23, R11.reuse, R7, R23 ;  /* 0x000000070b177224 */ /* 0x040fe200078e0217 */
[----:B------:R-:W-:Y:S01]  /*bb20*/  ISETP.GT.U32.AND P5, PT, R11, R10, PT ;  /* 0x0000000a0b00720c */ /* 0x000fe20003fa4070 */
[----:B------:R-:W-:Y:S01]  /*bb30*/  @!P4 IMAD.IADD R25, R25, 0x1, -R11 ;  /* 0x000000011919c824 */ /* 0x000fe200078e0a0b */
[C---:B------:R-:W-:Y:S01]  /*bb40*/  LOP3.LUT R7, R14.reuse, 0x1ea, RZ, 0xfc, !PT ;  /* 0x000001ea0e077812 */ /* 0x040fe200078efcff */
[----:B0-----:R-:W-:Y:S01]  /*bb50*/  IMAD.MOV.U32 R0, RZ, RZ, R9 ;  /* 0x000000ffff007224 */ /* 0x001fe200078e0009 */
[----:B------:R-:W-:Y:S02]  /*bb60*/  ISETP.GT.U32.AND P4, PT, R11, R23, PT ;  /* 0x000000170b00720c */ /* 0x000fe40003f84070 */
[----:B------:R-:W-:Y:S01]  /*bb70*/  LOP3.LUT R9, R14, 0x1da, RZ, 0xfc, !PT ;  /* 0x000001da0e097812 */ /* 0x000fe200078efcff */
[----:B------:R-:W-:Y:S01]  /*bb80*/  @!P1 IMAD.MOV R0, RZ, RZ, -R0 ;  /* 0x000000ffff009224 */ /* 0x000fe200078e0a00 */
[----:B------:R-:W-:-:S02]  /*bb90*/  ISETP.GE.AND P1, PT, R3, RZ, PT ;  /* 0x000000ff0300720c */ /* 0x000fc40003f26270 */
[----:B------:R-:W-:Y:S01]  /*bba0*/  IABS R21, R9 ;  /* 0x0000000900157213 */ /* 0x000fe20000000000 */
[--C-:B------:R-:W-:Y:S01]  /*bbb0*/  @!P6 IMAD.IADD R24, R24, 0x1, -R11.reuse ;  /* 0x000000011818e824 */ /* 0x100fe200078e0a0b */
[----:B------:R-:W-:Y:S01]  /*bbc0*/  LOP3.LUT R3, R14, 0x1e8, RZ, 0xfc, !PT ;  /* 0x000001e80e037812 */ /* 0x000fe200078efcff */
[--C-:B------:R-:W-:Y:S01]  /*bbd0*/  @!P5 IMAD.IADD R10, R10, 0x1, -R11.reuse ;  /* 0x000000010a0ad824 */ /* 0x100fe200078e0a0b */
[----:B------:R-:W-:Y:S01]  /*bbe0*/  ISETP.GE.AND P5, PT, R4, RZ, PT ;  /* 0x000000ff0400720c */ /* 0x000fe20003fa6270 */
[----:B------:R-:W-:Y:S01]  /*bbf0*/  IMAD.HI.U32 R4, R13, R22, RZ ;  /* 0x000000160d047227 */ /* 0x000fe200078e00ff */
[----:B------:R-:W-:Y:S02]  /*bc00*/  ISETP.GT.U32.AND P6, PT, R11, R24, PT ;  /* 0x000000180b00720c */ /* 0x000fe40003fc4070 */
[----:B------:R-:W-:Y:S01]  /*bc10*/  IABS R18, R3 ;  /* 0x0000000300127213 */ /* 0x000fe20000000000 */
[----:B------:R-:W-:Y:S01]  /*bc20*/  @!P4 IMAD.IADD R23, R23, 0x1, -R11 ;  /* 0x000000011717c824 */ /* 0x000fe200078e0a0b */
[----:B------:R-:W-:Y:S01]  /*bc30*/  IABS R17, R7 ;  /* 0x0000000700117213 */ /* 0x000fe20000000000 */
[----:B------:R-:W-:-:S02]  /*bc40*/  IMAD.MOV R4, RZ, RZ, -R4 ;  /* 0x000000ffff047224 */ /* 0x000fc400078e0a04 */
[----:B------:R-:W-:Y:S01]  /*bc50*/  IMAD.HI.U32 R15, R13, R21, RZ ;  /* 0x000000150d0f7227 */ /* 0x000fe200078e00ff */
[----:B------:R-:W-:-:S03]  /*bc60*/  ISETP.GT.U32.AND P4, PT, R11, R23, PT ;  /* 0x000000170b00720c */ /* 0x000fc60003f84070 */
[C---:B------:R-:W-:Y:S01]  /*bc70*/  IMAD R22, R11.reuse, R4, R22 ;  /* 0x000000040b167224 */ /* 0x040fe200078e0216 */
[----:B------:R-:W-:Y:S01]  /*bc80*/  LOP3.LUT R4, R14, 0x1e0, RZ, 0xfc, !PT ;  /* 0x000001e00e047812 */ /* 0x000fe200078efcff */
[----:B------:R-:W-:Y:S02]  /*bc90*/  IMAD.MOV R15, RZ, RZ, -R15 ;  /* 0x000000ffff0f7224 */ /* 0x000fe400078e0a0f */
[----:B------:R-:W-:Y:S01]  /*bca0*/  @!P6 IMAD.IADD R24, R24, 0x1, -R11 ;  /* 0x000000011818e824 */ /* 0x000fe200078e0a0b */
[----:B------:R-:W-:Y:S01]  /*bcb0*/  IABS R20, R4 ;  /* 0x0000000400147213 */ /* 0x000fe20000000000 */
[C---:B------:R-:W-:Y:S01]  /*bcc0*/  IMAD R21, R11.reuse, R15, R21 ;  /* 0x0000000f0b157224 */ /* 0x040fe200078e0215 */
[----:B------:R-:W-:Y:S01]  /*bcd0*/  ISETP.GT.U32.AND P6, PT, R11, R22, PT ;  /* 0x000000160b00720c */ /* 0x000fe20003fc4070 */
[----:B------:R-:W-:Y:S02]  /*bce0*/  IMAD.MOV.U32 R16, RZ, RZ, R10 ;  /* 0x000000ffff107224 */ /* 0x000fe400078e000a */
[----:B------:R-:W-:Y:S01]  /*bcf0*/  @!P4 IMAD.IADD R23, R23, 0x1, -R11 ;  /* 0x000000011717c824 */ /* 0x000fe200078e0a0b */
[----:B------:R-:W-:Y:S01]  /*bd00*/  ISETP.GT.U32.AND P4, PT, R11, R21, PT ;  /* 0x000000150b00720c */ /* 0x000fe20003f84070 */
[----:B------:R-:W-:Y:S01]  /*bd10*/  @!P0 IMAD.MOV R16, RZ, RZ, -R16 ;  /* 0x000000ffff108224 */ /* 0x000fe200078e0a10 */
[----:B------:R-:W-:Y:S01]  /*bd20*/  ISETP.GE.AND P0, PT, R6, RZ, PT ;  /* 0x000000ff0600720c */ /* 0x000fe20003f06270 */
[----:B------:R-:W-:Y:S01]  /*bd30*/  IMAD.HI.U32 R10, R13, R20, RZ ;  /* 0x000000140d0a7227 */ /* 0x000fe200078e00ff */
[----:B------:R-:W-:-:S02]  /*bd40*/  LOP3.LUT R6, R14, 0x1e2, RZ, 0xfc, !PT ;  /* 0x000001e20e067812 */ /* 0x000fc400078efcff */
[----:B------:R-:W-:Y:S01]  /*bd50*/  STL [R1+0x28], R16 ;  /* 0x0000281001007387 */ /* 0x000fe20000100800 */
[----:B------:R-:W-:Y:S01]  /*bd60*/  IMAD.MOV R10, RZ, RZ, -R10 ;  /* 0x000000ffff0a7224 */ /* 0x000fe200078e0a0a */
[----:B------:R-:W-:Y:S01]  /*bd70*/  IABS R19, R6 ;  /* 0x0000000600137213 */ /* 0x000fe20000000000 */
[----:B------:R-:W-:Y:S01]  /*bd80*/  @!P6 IMAD.IADD R22, R22, 0x1, -R11 ;  /* 0x000000011616e824 */ /* 0x000fe200078e0a0b */
[----:B------:R0:W-:Y:S01]  /*bd90*/  STL [R1+0x24], R0 ;  /* 0x0000240001007387 */ /* 0x0001e20000100800 */
[----:B------:R-:W-:Y:S02]  /*bda0*/  IMAD R20, R11, R10, R20 ;  /* 0x0000000a0b147224 */ /* 0x000fe400078e0214 */
[----:B------:R-:W-:-:S03]  /*bdb0*/  IMAD.HI.U32 R10, R13, R19, RZ ;  /* 0x000000130d0a7227 */ /* 0x000fc600078e00ff */
[----:B------:R-:W-:Y:S01]  /*bdc0*/  ISETP.GT.U32.AND P6, PT, R11, R20, PT ;  /* 0x000000140b00720c */ /* 0x000fe20003fc4070 */
[----:B------:R-:W-:Y:S01]  /*bdd0*/  @!P4 IMAD.IADD R21, R21, 0x1, -R11 ;  /* 0x000000011515c824 */ /* 0x000fe200078e0a0b */
[C---:B------:R-:W-:Y:S01]  /*bde0*/  ISETP.GT.U32.AND P4, PT, R11.reuse, R22, PT ;  /* 0x000000160b00720c */ /* 0x040fe20003f84070 */
[----:B------:R-:W-:Y:S01]  /*bdf0*/  IMAD.MOV R10, RZ, RZ, -R10 ;  /* 0x000000ffff0a7224 */ /* 0x000fe200078e0a0a */
[C---:B0-----:R-:W-:Y:S01]  /*be00*/  LOP3.LUT R0, R14.reuse, 0x1f2, RZ, 0xfc, !PT ;  /* 0x000001f20e007812 */ /* 0x041fe200078efcff */
[----:B------:R-:W-:Y:S02]  /*be10*/  @!P0 IMAD.MOV R24, RZ, RZ, -R24 ;  /* 0x000000ffff188224 */ /* 0x000fe400078e0a18 */
[----:B------:R-:W-:Y:S01]  /*be20*/  IMAD R19, R11, R10, R19 ;  /* 0x0000000a0b137224 */ /* 0x000fe200078e0213 */
[----:B------:R-:W-:Y:S01]  /*be30*/  LOP3.LUT R10, R14, 0x1f0, RZ, 0xfc, !PT ;  /* 0x000001f00e0a7812 */ /* 0x000fe200078efcff */
[----:B------:R-:W-:Y:S01]  /*be40*/  IMAD.HI.U32 R16, R13, R18, RZ ;  /* 0x000000120d107227 */ /* 0x000fe200078e00ff */
[----:B------:R0:W-:Y:S02]  /*be50*/  STL [R1+0x14], R0 ;  /* 0x0000140001007387 */ /* 0x0001e40000100800 */
[C---:B------:R-:W-:Y:S01]  /*be60*/  ISETP.GT.U32.AND P0, PT, R11.reuse, R19, PT ;  /* 0x000000130b00720c */ /* 0x040fe20003f04070 */
[--C-:B------:R-:W-:Y:S01]  /*be70*/  @!P6 IMAD.IADD R20, R20, 0x1, -R11.reuse ;  /* 0x000000011414e824 */ /* 0x100fe200078e0a0b */
[----:B------:R-:W-:Y:S01]  /*be80*/  ISETP.GT.U32.AND P6, PT, R11, R21, PT ;  /* 0x000000150b00720c */ /* 0x000fe20003fc4070 */
[----:B------:R-:W-:Y:S01]  /*be90*/  @!P4 IMAD.IADD R22, R22, 0x1, -R11 ;  /* 0x000000011616c824 */ /* 0x000fe200078e0a0b */
[----:B------:R-:W-:Y:S01]  /*bea0*/  ISETP.GE.AND P4, PT, R8, RZ, PT ;  /* 0x000000ff0800720c */ /* 0x000fe20003f86270 */
[----:B------:R-:W-:-:S04]  /*beb0*/  IMAD.HI.U32 R15, R13, R17, RZ ;  /* 0x000000110d0f7227 */ /* 0x000fc800078e00ff */
[----:B------:R-:W-:Y:S02]  /*bec0*/  IMAD.MOV R16, RZ, RZ, -R16 ;  /* 0x000000ffff107224 */ /* 0x000fe400078e0a10 */
[----:B------:R-:W-:Y:S02]  /*bed0*/  IMAD.MOV R15, RZ, RZ, -R15 ;  /* 0x000000ffff0f7224 */ /* 0x000fe400078e0a0f */
[C---:B------:R-:W-:Y:S01]  /*bee0*/  IMAD R18, R11.reuse, R16, R18 ;  /* 0x000000100b127224 */ /* 0x040fe200078e0212 */
[----:B------:R-:W-:Y:S01]  /*bef0*/  IABS R16, R10 ;  /* 0x0000000a00107213 */ /* 0x000fe20000000000 */
[----:B------:R-:W-:Y:S01]  /*bf00*/  @!P5 IMAD.MOV R25, RZ, RZ, -R25 ;  /* 0x000000ffff19d224 */ /* 0x000fe200078e0a19 */
[C---:B------:R-:W-:Y:S01]  /*bf10*/  ISETP.GT.U32.AND P5, PT, R11.reuse, R20, PT ;  /* 0x000000140b00720c */ /* 0x040fe20003fa4070 */
[----:B------:R-:W-:Y:S01]  /*bf20*/  IMAD R17, R11, R15, R17 ;  /* 0x0000000f0b117224 */ /* 0x000fe200078e0211 */
[----:B------:R-:W-:Y:S01]  /*bf30*/  IABS R15, R0 ;  /* 0x00000000000f7213 */ /* 0x000fe20000000000 */
[----:B------:R-:W-:Y:S01]  /*bf40*/  @!P0 IMAD.IADD R19, R19, 0x1, -R11 ;  /* 0x0000000113138824 */ /* 0x000fe200078e0a0b */
[----:B------:R-:W-:Y:S01]  /*bf50*/  ISETP.GE.AND P0, PT, R4, RZ, PT ;  /* 0x000000ff0400720c */ /* 0x000fe20003f06270 */
[----:B------:R-:W-:Y:S01]  /*bf60*/  IMAD.HI.U32 R92, R13, R16, RZ ;  /* 0x000000100d5c7227 */ /* 0x000fe200078e00ff */
[----:B0-----:R-:W-:-:S02]  /*bf70*/  LOP3.LUT R0, R14, 0x1f8, RZ, 0xfc, !PT ;  /* 0x000001f80e007812 */ /* 0x001fc400078efcff */
[----:B------:R-:W-:Y:S01]  /*bf80*/  IABS R4, R63 ;  /* 0x0000003f00047213 */ /* 0x000fe20000000000 */
[--C-:B------:R-:W-:Y:S01]  /*bf90*/  @!P6 IMAD.IADD R21, R21, 0x1, -R11.reuse ;  /* 0x000000011515e824 */ /* 0x100fe200078e0a0b */
[C---:B------:R-:W-:Y:S01]  /*bfa0*/  ISETP.GT.U32.AND P6, PT, R11.reuse, R17, PT ;  /* 0x000000110b00720c */ /* 0x040fe20003fc4070 */
[----:B------:R-:W-:Y:S01]  /*bfb0*/  @!P4 IMAD.MOV R22, RZ, RZ, -R22 ;  /* 0x000000ffff16c224 */ /* 0x000fe200078e0a16 */
[----:B------:R-:W-:Y:S01]  /*bfc0*/  ISETP.GT.U32.AND P4, PT, R11, R19, PT ;  /* 0x000000130b00720c */ /* 0x000fe20003f84070 */
[----:B------:R-:W-:Y:S01]  /*bfd0*/  IMAD.HI.U32 R8, R13, R15, RZ ;  /* 0x0000000f0d087227 */ /* 0x000fe200078e00ff */
[----:B------:R0:W-:Y:S03]  /*bfe0*/  STL [R1+0x48], R0 ;  /* 0x0000480001007387 */ /* 0x0001e60000100800 */
[----:B------:R-:W-:Y:S01]  /*bff0*/  IMAD.MOV R92, RZ, RZ, -R92 ;  /* 0x000000ffff5c7224 */ /* 0x000fe200078e0a5c */
[----:B------:R1:W-:Y:S01]  /*c000*/  STL [R1+0x4c], R63 ;  /* 0x00004c3f01007387 */ /* 0x0003e20000100800 */
[----:B------:R-:W-:Y:S01]  /*c010*/  @!P5 IMAD.IADD R20, R20, 0x1, -R11 ;  /* 0x000000011414d824 */ /* 0x000fe200078e0a0b */
[----:B------:R-:W-:Y:S01]  /*c020*/  ISETP.GE.AND P5, PT, R9, RZ, PT ;  /* 0x000000ff0900720c */ /* 0x000fe20003fa6270 */
[----:B------:R-:W-:-:S02]  /*c030*/  IMAD.MOV R8, RZ, RZ, -R8 ;  /* 0x000000ffff087224 */ /* 0x000fc400078e0a08 */
[C---:B------:R-:W-:Y:S02]  /*c040*/  IMAD R16, R11.reuse, R92, R16 ;  /* 0x0000005c0b107224 */ /* 0x040fe400078e0210 */
[----:B------:R-:W-:Y:S01]  /*c050*/  @!P1 IMAD.MOV R23, RZ, RZ, -R23 ;  /* 0x000000ffff179224 */ /* 0x000fe200078e0a17 */
[C---:B------:R-:W-:Y:S01]  /*c060*/  ISETP.GT.U32.AND P1, PT, R11.reuse, R18, PT ;  /* 0x000000120b00720c */ /* 0x040fe20003f24070 */
[C---:B------:R-:W-:Y:S02]  /*c070*/  IMAD R15, R11.reuse, R8, R15 ;  /* 0x000000080b0f7224 */ /* 0x040fe400078e020f */
[----:B------:R-:W-:Y:S01]  /*c080*/  @!P0 IMAD.MOV R20, RZ, RZ, -R20 ;  /* 0x000000ffff148224 */ /* 0x000fe200078e0a14 */
[----:B------:R-:W-:Y:S01]  /*c090*/  ISETP.GT.U32.AND P0, PT, R11, R16, PT ;  /* 0x000000100b00720c */ /* 0x000fe20003f04070 */
[--C-:B------:R-:W-:Y:S01]  /*c0a0*/  @!P6 IMAD.IADD R17, R17, 0x1, -R11.reuse ;  /* 0x000000011111e824 */ /* 0x100fe200078e0a0b */
[----:B------:R-:W2:Y:S01]  /*c0b0*/  LDC.64 R8, c[0x0][0x3a8] ;  /* 0x0000ea00ff087b82 */ /* 0x000ea20000000a00 */
[----:B------:R-:W-:Y:S01]  /*c0c0*/  @!P4 IMAD.IADD R19, R19, 0x1, -R11 ;  /* 0x000000011313c824 */ /* 0x000fe200078e0a0b */
[C---:B------:R-:W-:Y:S01]  /*c0d0*/  ISETP.GT.U32.AND P4, PT, R11.reuse, R15, PT ;  /* 0x0000000f0b00720c */ /* 0x040fe20003f84070 */
[----:B------:R-:W-:Y:S01]  /*c0e0*/  @!P5 IMAD.MOV R21, RZ, RZ, -R21 ;  /* 0x000000ffff15d224 */ /* 0x000fe200078e0a15 */
[----:B------:R-:W-:-:S03]  /*c0f0*/  ISETP.GT.U32.AND P6, PT, R11, R17, PT ;  /* 0x000000110b00720c */ /* 0x000fc60003fc4070 */
[--C-:B------:R-:W-:Y:S01]  /*c100*/  @!P1 IMAD.IADD R18, R18, 0x1, -R11.reuse ;  /* 0x0000000112129824 */ /* 0x100fe200078e0a0b */
[----:B------:R-:W-:Y:S02]  /*c110*/  ISETP.GE.AND P1, PT, R6, RZ, PT ;  /* 0x000000ff0600720c */ /* 0x000fe40003f26270 */
[----:B------:R-:W-:Y:S01]  /*c120*/  IABS R6, R0 ;  /* 0x0000000000067213 */ /* 0x000fe20000000000 */
[--C-:B------:R-:W-:Y:S01]  /*c130*/  @!P0 IMAD.IADD R16, R16, 0x1, -R11.reuse ;  /* 0x0000000110108824 */ /* 0x100fe200078e0a0b */
[----:B------:R-:W-:Y:S01]  /*c140*/  ISETP.GT.U32.AND P5, PT, R11, R18, PT ;  /* 0x000000120b00720c */ /* 0x000fe20003fa4070 */
[----:B0-----:R-:W0:Y:S01]  /*c150*/  LDC R0, c[0x0][0x3a0] ;  /* 0x0000e800ff007b82 */ /* 0x001e220000000800 */
[----:B------:R-:W-:Y:S01]  /*c160*/  ISETP.GE.AND P0, PT, R10, RZ, PT ;  /* 0x000000ff0a00720c */ /* 0x000fe20003f06270 */
[----:B------:R-:W-:Y:S01]  /*c170*/  @!P4 IMAD.IADD R15, R15, 0x1, -R11 ;  /* 0x000000010f0fc824 */ /* 0x000fe200078e0a0b */
[----:B------:R-:W-:Y:S01]  /*c180*/  ISETP.GT.U32.AND P4, PT, R11, R16, PT ;  /* 0x000000100b00720c */ /* 0x000fe20003f84070 */
[----:B------:R-:W-:-:S04]  /*c190*/  IMAD.HI.U32 R92, R13, R6, RZ ;  /* 0x000000060d5c7227 */ /* 0x000fc800078e00ff */
[--C-:B------:R-:W-:Y:S01]  /*c1a0*/  @!P6 IMAD.IADD R17, R17, 0x1, -R11.reuse ;  /* 0x000000011111e824 */ /* 0x100fe200078e0a0b */
[----:B------:R-:W-:Y:S01]  /*c1b0*/  ISETP.GE.AND P6, PT, R7, RZ, PT ;  /* 0x000000ff0700720c */ /* 0x000fe20003fc6270 */
[----:B------:R-:W-:Y:S02]  /*c1c0*/  IMAD.MOV R7, RZ, RZ, -R92 ;  /* 0x000000ffff077224 */ /* 0x000fe400078e0a5c */
[--C-:B------:R-:W-:Y:S01]  /*c1d0*/  @!P5 IMAD.IADD R18, R18, 0x1, -R11.reuse ;  /* 0x000000011212d824 */ /* 0x100fe200078e0a0b */
[----:B------:R-:W-:Y:S01]  /*c1e0*/  ISETP.GE.AND P5, PT, R3, RZ, PT ;  /* 0x000000ff0300720c */ /* 0x000fe20003fa6270 */
[----:B------:R-:W-:Y:S02]  /*c1f0*/  IMAD R6, R11, R7, R6 ;  /* 0x000000070b067224 */ /* 0x000fe400078e0206 */
[----:B------:R-:W-:Y:S02]  /*c200*/  @!P4 IMAD.IADD R16, R16, 0x1, -R11 ;  /* 0x000000011010c824 */ /* 0x000fe400078e0a0b */
[----:B------:R-:W-:Y:S01]  /*c210*/  IMAD.HI.U32 R3, R13, R4, RZ ;  /* 0x000000040d037227 */ /* 0x000fe200078e00ff */
[----:B------:R-:W-:-:S03]  /*c220*/  ISETP.GT.U32.AND P4, PT, R11, R6, PT ;  /* 0x000000060b00720c */ /* 0x000fc60003f84070 */
[----:B------:R-:W-:Y:S02]  /*c230*/  IMAD.MOV R3, RZ, RZ, -R3 ;  /* 0x000000ffff037224 */ /* 0x000fe400078e0a03 */
[----:B------:R-:W-:Y:S02]  /*c240*/  @!P6 IMAD.MOV R17, RZ, RZ, -R17 ;  /* 0x000000ffff11e224 */ /* 0x000fe400078e0a11 */
[C---:B------:R-:W-:Y:S02]  /*c250*/  IMAD R4, R11.reuse, R3, R4 ;  /* 0x000000030b047224 */ /* 0x040fe400078e0204 */
[C---:B0-----:R-:W-:Y:S02]  /*c260*/  VIADD R3, R0.reuse, 0xfffffff7 ;  /* 0xfffffff700037836 */ /* 0x041fe40000000000 */
[----:B------:R-:W-:Y:S02]  /*c270*/  VIADD R7, R0, 0xffffffff ;  /* 0xffffffff00077836 */ /* 0x000fe40000000000 */
[----:B------:R-:W-:Y:S01]  /*c280*/  @!P4 IMAD.IADD R6, R6, 0x1, -R11 ;  /* 0x000000010606c824 */ /* 0x000fe200078e0a0b */
[----:B------:R-:W-:Y:S01]  /*c290*/  ISETP.GT.U32.AND P4, PT, R11, R4, PT ;  /* 0x000000040b00720c */ /* 0x000fe20003f84070 */
[----:B------:R-:W-:Y:S01]  /*c2a0*/  @!P0 IMAD.MOV R16, RZ, RZ, -R16 ;  /* 0x000000ffff108224 */ /* 0x000fe200078e0a10 */
[----:B------:R-:W-:Y:S01]  /*c2b0*/  ISETP.GE.U32.AND P6, PT, R3, 0x7fffffb8, PT ;  /* 0x7fffffb80300780c */ /* 0x000fe20003fc6070 */
[----:B---3--:R-:W-:-:S02]  /*c2c0*/  IMAD R3, R2, UR4, RZ ;  /* 0x0000000402037c24 */ /* 0x008fc4000f8e02ff */
[----:B------:R-:W-:Y:S01]  /*c2d0*/  @!P5 IMAD.MOV R18, RZ, RZ, -R18 ;  /* 0x000000ffff12d224 */ /* 0x000fe200078e0a12 */
[----:B------:R-:W-:Y:S01]  /*c2e0*/  ISETP.GE.U32.AND P5, PT, R7, 0x7fffffc0, PT ;  /* 0x7fffffc00700780c */ /* 0x000fe20003fa6070 */
[C---:B--2---:R-:W-:Y:S02]  /*c2f0*/  IMAD.SHL.U32 R7, R8.reuse, 0x2, RZ ;  /* 0x0000000208077824 */ /* 0x044fe400078e00ff */
[C---:B------:R-:W-:Y:S02]  /*c300*/  IMAD R10, R8.reuse, 0x3, RZ ;  /* 0x00000003080a7824 */ /* 0x040fe400078e02ff */
[----:B------:R-:W-:Y:S02]  /*c310*/  IMAD.SHL.U32 R92, R8, 0x4, RZ ;  /* 0x00000004085c7824 */ /* 0x000fe400078e00ff */
[----:B------:R-:W-:Y:S01]  /*c320*/  @!P4 IMAD.IADD R4, R4, 0x1, -R11 ;  /* 0x000000010404c824 */ /* 0x000fe200078e0a0b */
[----:B------:R-:W-:Y:S01]  /*c330*/  ISETP.GT.U32.AND P4, PT, R11, R6, PT ;  /* 0x000000060b00720c */ /* 0x000fe20003f84070 */
[----:B-1----:R-:W-:-:S02]  /*c340*/  IMAD R63, R8, 0x5, RZ ;  /* 0x00000005083f7824 */ /* 0x002fc400078e02ff */
[C---:B------:R-:W-:Y:S01]  /*c350*/  IMAD R64, R8.reuse, 0x7, RZ ;  /* 0x0000000708407824 */ /* 0x040fe200078e02ff */
[----:B------:R-:W-:Y:S01]  /*c360*/  ISETP.GT.U32.AND P0, PT, R11, R4, PT ;  /* 0x000000040b00720c */ /* 0x000fe20003f04070 */
[C---:B------:R-:W-:Y:S02]  /*c370*/  IMAD R65, R8.reuse, 0x9, RZ ;  /* 0x0000000908417824 */ /* 0x040fe400078e02ff */
[C---:B------:R-:W-:Y:S02]  /*c380*/  IMAD R81, R8.reuse, 0xa, RZ ;  /* 0x0000000a08517824 */ /* 0x040fe400078e02ff */
[C---:B------:R-:W-:Y:S02]  /*c390*/  IMAD R66, R8.reuse, 0xb, RZ ;  /* 0x0000000b08427824 */ /* 0x040fe400078e02ff */
[----:B------:R-:W-:Y:S02]  /*c3a0*/  IMAD R67, R8, 0xc, RZ ;  /* 0x0000000c08437824 */ /* 0x000fe400078e02ff */
[----:B------:R-:W-:Y:S01]  /*c3b0*/  @!P4 IMAD.IADD R6, R6, 0x1, -R11 ;  /* 0x000000010606c824 */ /* 0x000fe200078e0a0b */
[----:B------:R-:W-:Y:S01]  /*c3c0*/  IADD3 R2, P4, PT, R3, UR12, RZ ;  /* 0x0000000c03027c10 */ /* 0x000fe2000ff9e0ff */
[----:B------:R-:W-:-:S02]  /*c3d0*/  IMAD R68, R8, 0xd, RZ ;  /* 0x0000000d08447824 */ /* 0x000fc400078e02ff */
[----:B------:R-:W-:Y:S01]  /*c3e0*/  @!P0 IMAD.IADD R4, R4, 0x1, -R11 ;  /* 0x0000000104048824 */ /* 0x000fe200078e0a0b */
[----:B------:R-:W-:Y:S01]  /*c3f0*/  LEA.HI.X.SX32 R3, R3, UR13, 0x1, P4 ;  /* 0x0000000d03037c11 */ /* 0x000fe2000a0f0eff */
[C---:B------:R-:W-:Y:S01]  /*c400*/  IMAD R82, R8.reuse, 0xe, RZ ;  /* 0x0000000e08527824 */ /* 0x040fe200078e02ff */
[----:B------:R-:W-:Y:S01]  /*c410*/  IADD3 R80, P4, PT, R7, R2, RZ ;  /* 0x0000000207507210 */ /* 0x000fe20007f9e0ff */
[C---:B------:R-:W-:Y:S02]  /*c420*/  IMAD R69, R8.reuse, 0xf, RZ ;  /* 0x0000000f08457824 */ /* 0x040fe400078e02ff */
[C---:B------:R-:W-:Y:S02]  /*c430*/  IMAD.SHL.U32 R0, R8.reuse, 0x10, RZ ;  /* 0x0000001008007824 */ /* 0x040fe400078e00ff */
[----:B------:R0:W-:Y:S01]  /*c440*/  STL [R1+0x110], R80 ;  /* 0x0001105001007387 */ /* 0x0001e20000100800 */
[C---:B------:R-:W-:Y:S02]  /*c450*/  IMAD R70, R8.reuse, 0x11, RZ ;  /* 0x0000001108467824 */ /* 0x040fe400078e02ff */
[----:B------:R-:W-:-:S02]  /*c460*/  IMAD R83, R8, 0x12, RZ ;  /* 0x0000001208537824 */ /* 0x000fc400078e02ff */
[C---:B------:R-:W-:Y:S02]  /*c470*/  IMAD R71, R8.reuse, 0x13, RZ ;  /* 0x0000001308477824 */ /* 0x040fe400078e02ff */
[C---:B------:R-:W-:Y:S02]  /*c480*/  IMAD R84, R8.reuse, 0x14, RZ ;  /* 0x0000001408547824 */ /* 0x040fe400078e02ff */
[----:B------:R-:W-:Y:S01]  /*c490*/  IMAD R72, R8, 0x15, RZ ;  /* 0x0000001508487824 */ /* 0x000fe200078e02ff */
[----:B0-----:R-:W-:Y:S01]  /*c4a0*/  IADD3 R80, P0, PT, R10, R2, RZ ;  /* 0x000000020a507210 */ /* 0x001fe20007f1e0ff */
[C---:B------:R-:W-:Y:S02]  /*c4b0*/  IMAD R85, R8.reuse, 0x16, RZ ;  /* 0x0000001608557824 */ /* 0x040fe400078e02ff */
[C---:B------:R-:W-:Y:S02]  /*c4c0*/  IMAD R73, R8.reuse, 0x17, RZ ;  /* 0x0000001708497824 */ /* 0x040fe400078e02ff */
[----:B------:R0:W-:Y:S01]  /*c4d0*/  STL [R1+0x118], R80 ;  /* 0x0001185001007387 */ /* 0x0001e20000100800 */
[----:B------:R-:W-:-:S02]  /*c4e0*/  IMAD R86, R8, 0x18, RZ ;  /* 0x0000001808567824 */ /* 0x000fc400078e02ff */
[C---:B------:R-:W-:Y:S02]  /*c4f0*/  IMAD R74, R8.reuse, 0x19, RZ ;  /* 0x00000019084a7824 */ /* 0x040fe400078e02ff */
[----:B------:R-:W-:Y:S01]  /*c500*/  @!P1 IMAD.MOV R19, RZ, RZ, -R19 ;  /* 0x000000ffff139224 */ /* 0x000fe200078e0a13 */
[----:B------:R-:W-:Y:S01]  /*c510*/  ISETP.GT.U32.AND P1, PT, R11, R15, PT ;  /* 0x0000000f0b00720c */ /* 0x000fe20003f24070 */
[C---:B------:R-:W-:Y:S02]  /*c520*/  IMAD R87, R8.reuse, 0x1a, RZ ;  /* 0x0000001a08577824 */ /* 0x040fe400078e02ff */
[C---:B------:R-:W-:Y:S01]  /*c530*/  IMAD R75, R8.reuse, 0x1b, RZ ;  /* 0x0000001b084b7824 */ /* 0x040fe200078e02ff */
[----:B0-----:R-:W-:Y:S01]  /*c540*/  LEA.HI.X.SX32 R80, R7, R3, 0x1, P4 ;  /* 0x0000000307507211 */ /* 0x001fe200020f0eff */
[----:B------:R-:W-:Y:S01]  /*c550*/  IMAD R76, R8, 0x1d, RZ ;  /* 0x0000001d084c7824 */ /* 0x000fe200078e02ff */
[----:B------:R-:W-:Y:S01]  /*c560*/  IADD3 R7, P4, PT, R92, R2, RZ ;  /* 0x000000025c077210 */ /* 0x000fe20007f9e0ff */
[----:B------:R-:W-:-:S02]  /*c570*/  IMAD R88, R8, 0x1e, RZ ;  /* 0x0000001e08587824 */ /* 0x000fc400078e02ff */
[----:B------:R-:W-:Y:S01]  /*c580*/  STL [R1+0x10c], R80 ;  /* 0x00010c5001007387 */ /* 0x000fe20000100800 */
[C---:B------:R-:W-:Y:S02]  /*c590*/  IMAD R77, R8.reuse, 0x1f, RZ ;  /* 0x0000001f084d7824 */ /* 0x040fe400078e02ff */
[C---:B------:R-:W-:Y:S01]  /*c5a0*/  IMAD.SHL.U32 R89, R8.reuse, 0x20, RZ ;  /* 0x0000002008597824 */ /* 0x040fe200078e00ff */
[----:B------:R0:W-:Y:S01]  /*c5b0*/  STL [R1+0x120], R7 ;  /* 0x0001200701007387 */ /* 0x0001e20000100800 */
[----:B------:R-:W-:Y:S01]  /*c5c0*/  @!P1 IMAD.IADD R15, R15, 0x1, -R11 ;  /* 0x000000010f0f9824 */ /* 0x000fe200078e0a0b */
[----:B------:R-:W-:Y:S01]  /*c5d0*/  ISETP.NE.U32.AND P1, PT, R5, RZ, PT ;  /* 0x000000ff0500720c */ /* 0x000fe20003f25070 */
[C---:B------:R-:W-:Y:S02]  /*c5e0*/  IMAD R5, R8.reuse, 0x1c, RZ ;  /* 0x0000001c08057824 */ /* 0x040fe400078e02ff */
[C---:B------:R-:W-:Y:S02]  /*c5f0*/  IMAD R78, R8.reuse, 0x21, RZ ;  /* 0x00000021084e7824 */ /* 0x040fe400078e02ff */
[----:B------:R-:W-:-:S02]  /*c600*/  IMAD R90, R8, 0x22, RZ ;  /* 0x00000022085a7824 */ /* 0x000fc400078e02ff */
[----:B------:R-:W-:Y:S01]  /*c610*/  IMAD R79, R8, 0x23, RZ ;  /* 0x00000023084f7824 */ /* 0x000fe200078e02ff */
[-C--:B0-----:R-:W-:Y:S01]  /*c620*/  LEA.HI.X.SX32 R7, R10, R3.reuse, 0x1, P0 ;  /* 0x000000030a077211 */ /* 0x081fe200000f0eff */
[C---:B------:R-:W-:Y:S01]  /*c630*/  IMAD R91, R8.reuse, 0x24, RZ ;  /* 0x00000024085b7824 */ /* 0x040fe200078e02ff */
[C---:B------:R-:W-:Y:S01]  /*c640*/  IADD3 R10, P0, PT, R63.reuse, R2, RZ ;  /* 0x000000023f0a7210 */ /* 0x040fe20007f1e0ff */
[----:B------:R-:W-:Y:S02]  /*c650*/  IMAD R80, R8, 0x25, RZ ;  /* 0x0000002508507824 */ /* 0x000fe400078e02ff */
[----:B------:R0:W-:Y:S01]  /*c660*/  STL [R1+0x114], R7 ;  /* 0x0001140701007387 */ /* 0x0001e20000100800 */
[----:B------:R-:W-:-:S03]  /*c670*/  LEA.HI.X.SX32 R63, R63, R3, 0x1, P0 ;  /* 0x000000033f3f7211 */ /* 0x000fc600000f0eff */
[----:B------:R1:W-:Y:S01]  /*c680*/  STL [R1+0x128], R10 ;  /* 0x0001280a01007387 */ /* 0x0003e20000100800 */
[----:B0-----:R-:W-:Y:S01]  /*c690*/  LEA.HI.X.SX32 R7, R92, R3, 0x1, P4 ;  /* 0x000000035c077211 */ /* 0x001fe200020f0eff */
[----:B------:R-:W-:-:S04]  /*c6a0*/  IMAD R92, R8, 0x6, RZ ;  /* 0x00000006085c7824 */ /* 0x000fc800078e02ff */
[----:B------:R0:W-:Y:S01]  /*c6b0*/  STL [R1+0x11c], R7 ;  /* 0x00011c0701007387 */ /* 0x0001e20000100800 */
[----:B-1----:R-:W-:-:S05]  /*c6c0*/  IADD3 R10, P4, PT, R92, R2, RZ ;  /* 0x000000025c0a7210 */ /* 0x002fca0007f9e0ff */
[----:B------:R1:W-:Y:S01]  /*c6d0*/  STL [R1+0x130], R10 ;  /* 0x0001300a01007387 */ /* 0x0003e20000100800 */
[----:B------:R-:W-:-:S03]  /*c6e0*/  LEA.HI.X.SX32 R92, R92, R3, 0x1, P4 ;  /* 0x000000035c5c7211 */ /* 0x000fc600020f0eff */
[----:B------:R2:W-:Y:S01]  /*c6f0*/  STL [R1+0x124], R63 ;  /* 0x0001243f01007387 */ /* 0x0005e20000100800 */
[C---:B0-----:R-:W-:Y:S02]  /*c700*/  IMAD R7, R8.reuse, 0x26, RZ ;  /* 0x0000002608077824 */ /* 0x041fe400078e02ff */
[----:B-1----:R-:W-:Y:S01]  /*c710*/  IMAD.SHL.U32 R10, R8, 0x8, RZ ;  /* 0x00000008080a7824 */ /* 0x002fe200078e00ff */
[----:B--2---:R-:W-:-:S05]  /*c720*/  IADD3 R63, P0, PT, R64, R2, RZ ;  /* 0x00000002403f7210 */ /* 0x004fca0007f1e0ff */
[----:B------:R0:W-:Y:S01]  /*c730*/  STL [R1+0x138], R63 ;  /* 0x0001383f01007387 */ /* 0x0001e20000100800 */
[----:B------:R-:W-:-:S03]  /*c740*/  LEA.HI.X.SX32 R64, R64, R3, 0x1, P0 ;  /* 0x0000000340407211 */ /* 0x000fc600000f0eff */
[----:B0-----:R0:W5:Y:S04]  /*c750*/  LDL.LU R63, [R1+0xd4c] ;  /* 0x000d4c00013f7983 */ /* 0x0011680000300800 */
[----:B------:R1:W-:Y:S02]  /*c760*/  STL [R1+0x12c], R92 ;  /* 0x00012c5c01007387 */ /* 0x0003e40000100800 */
[----:B-1----:R-:W-:-:S05]  /*c770*/  IADD3 R92, P4, PT, R10, R2, RZ ;  /* 0x000000020a5c7210 */ /* 0x002fca0007f9e0ff */
[----:B------:R1:W-:Y:S01]  /*c780*/  STL [R1+0x140], R92 ;  /* 0x0001405c01007387 */ /* 0x0003e20000100800 */
[----:B------:R-:W-:-:S03]  /*c790*/  LEA.HI.X.SX32 R10, R10, R3, 0x1, P4 ;  /* 0x000000030a0a7211 */ /* 0x000fc600020f0eff */
[----:B------:R2:W-:Y:S01]  /*c7a0*/  STL [R1+0x134], R64 ;  /* 0x0001344001007387 */ /* 0x0005e20000100800 */
[----:B-1----:R-:W-:Y:S01]  /*c7b0*/  IMAD R92, R8, 0x27, RZ ;  /* 0x00000027085c7824 */ /* 0x002fe200078e02ff */
[----:B--2---:R-:W-:-:S05]  /*c7c0*/  IADD3 R64, P0, PT, R65, R2, RZ ;  /* 0x0000000241407210 */ /* 0x004fca0007f1e0ff */
[----:B------:R1:W-:Y:S01]  /*c7d0*/  STL [R1+0x148], R64 ;  /* 0x0001484001007387 */ /* 0x0003e20000100800 */
[----:B------:R-:W-:-:S03]  /*c7e0*/  LEA.HI.X.SX32 R65, R65, R3, 0x1, P0 ;  /* 0x0000000341417211 */ /* 0x000fc600000f0eff */
[----:B-1----:R0:W5:Y:S04]  /*c7f0*/  LDL.LU R64, [R1+0xd48] ;  /* 0x000d480001407983 */ /* 0x0021680000300800 */
        /* <DEDUP_REMOVED lines=141> */
[----:B-1----:R-:W-:-:S04]  /*d0d0*/  IADD3 R91, P4, PT, R7, R2, RZ ;  /* 0x00000002075b7210 */ /* 0x002fc80007f9e0ff */
[----:B------:R-:W-:Y:S01]  /*d0e0*/  LEA.HI.X.SX32 R7, R7, R3, 0x1, P4 ;  /* 0x0000000307077211 */ /* 0x000fe200020f0eff */
[----:B------:R1:W-:Y:S04]  /*d0f0*/  STL [R1+0xa38], R91 ;  /* 0x000a385b01007387 */ /* 0x0003e80000100800 */
[----:B------:R2:W-:Y:S01]  /*d100*/  STL [R1+0xa2c], R80 ;  /* 0x000a2c5001007387 */ /* 0x0005e20000100800 */
[----:B-1----:R-:W-:Y:S01]  /*d110*/  IMAD R91, R8, 0x36, RZ ;  /* 0x00000036085b7824 */ /* 0x002fe200078e02ff */
[----:B--2---:R-:W-:-:S05]  /*d120*/  IADD3 R80, P0, PT, R92, R2, RZ ;  /* 0x000000025c507210 */ /* 0x004fca0007f1e0ff */
[----:B------:R1:W-:Y:S04]  /*d130*/  STL [R1+0xa40], R80 ;  /* 0x000a405001007387 */ /* 0x0003e80000100800 */
[----:B------:R2:W-:Y:S01]  /*d140*/  STL [R1+0xa34], R7 ;  /* 0x000a340701007387 */ /* 0x0005e20000100800 */
[----:B-1----:R-:W-:Y:S01]  /*d150*/  IADD3 R80, P4, PT, R10, R2, RZ ;  /* 0x000000020a507210 */ /* 0x002fe20007f9e0ff */
[----:B--2---:R-:W-:-:S04]  /*d160*/  IMAD R7, R8, 0x37, RZ ;  /* 0x0000003708077824 */ /* 0x004fc800078e02ff */
[----:B------:R1:W-:Y:S01]  /*d170*/  STL [R1+0xa48], R80 ;  /* 0x000a485001007387 */ /* 0x0003e20000100800 */
[-C--:B------:R-:W-:Y:S02]  /*d180*/  LEA.HI.X.SX32 R10, R10, R3.reuse, 0x1, P4 ;  /* 0x000000030a0a7211 */ /* 0x080fe400020f0eff */
[----:B-1----:R-:W-:Y:S01]  /*d190*/  LEA.HI.X.SX32 R80, R92, R3, 0x1, P0 ;  /* 0x000000035c507211 */ /* 0x002fe200000f0eff */
[----:B------:R-:W-:-:S04]  /*d1a0*/  IMAD R92, R8, 0x2a, RZ ;  /* 0x0000002a085c7824 */ /* 0x000fc800078e02ff */
        /* <DEDUP_REMOVED lines=62> */
[----:B------:R1:W-:Y:S04]  /*d590*/  STL [R1+0xab0], R88 ;  /* 0x000ab05801007387 */ /* 0x0003e80000100800 */
[----:B-1----:R0:W5:Y:S04]  /*d5a0*/  LDL.LU R88, [R1+0xce8] ;  /* 0x000ce80001587983 */ /* 0x0021680000300800 */
[----:B------:R1:W-:Y:S01]  /*d5b0*/  STL [R1+0xaa4], R89 ;  /* 0x000aa45901007387 */ /* 0x0003e20000100800 */
[----:B------:R-:W-:Y:S02]  /*d5c0*/  LEA.HI.X.SX32 R90, R90, R3, 0x1, P0 ;  /* 0x000000035a5a7211 */ /* 0x000fe400000f0eff */
[----:B-1----:R-:W-:-:S05]  /*d5d0*/  IADD3 R89, P4, PT, R91, R2, RZ ;  /* 0x000000025b597210 */ /* 0x002fca0007f9e0ff */
[----:B------:R1:W-:Y:S02]  /*d5e0*/  STL [R1+0xab8], R89 ;  /* 0x000ab85901007387 */ /* 0x0003e40000100800 */
[----:B-1----:R-:W-:Y:S01]  /*d5f0*/  IMAD R89, R8, 0x3e, RZ ;  /* 0x0000003e08597824 */ /* 0x002fe200078e02ff */
[----:B------:R-:W-:-:S05]  /*d600*/  LEA.HI.X.SX32 R91, R91, R3, 0x1, P4 ;  /* 0x000000035b5b7211 */ /* 0x000fca00020f0eff */
[----:B------:R0:W5:Y:S04]  /*d610*/  LDL.LU R89, [R1+0xce4] ;  /* 0x000ce40001597983 */ /* 0x0001680000300800 */
[----:B------:R1:W-:Y:S02]  /*d620*/  STL [R1+0xaac], R90 ;  /* 0x000aac5a01007387 */ /* 0x0003e40000100800 */
[----:B-1----:R-:W-:-:S05]  /*d630*/  IADD3 R90, P0, PT, R7, R2, RZ ;  /* 0x00000002075a7210 */ /* 0x002fca0007f1e0ff */
[----:B------:R1:W-:Y:S01]  /*d640*/  STL [R1+0xac0], R90 ;  /* 0x000ac05a01007387 */ /* 0x0003e20000100800 */
[----:B------:R-:W-:-:S03]  /*d650*/  LEA.HI.X.SX32 R7, R7, R3, 0x1, P0 ;  /* 0x0000000307077211 */ /* 0x000fc600000f0eff */
[----:B-1----:R0:W5:Y:S01]  /*d660*/  LDL.LU R90, [R1+0xce0] ;  /* 0x000ce000015a7983 */ /* 0x0021620000300800 */
[----:B------:R-:W-:-:S03]  /*d670*/  USHF.L.U32 UR4, UR7, 0x15, URZ ;  /* 0x0000001507047899 */ /* 0x000fc600080006ff */
[----:B------:R1:W-:Y:S02]  /*d680*/  STL [R1+0xab4], R91 ;  /* 0x000ab45b01007387 */ /* 0x0003e40000100800 */
[----:B-1----:R-:W-:-:S04]  /*d690*/  IADD3 R91, P4, PT, R10, R2, RZ ;  /* 0x000000020a5b7210 */ /* 0x002fc80007f9e0ff */
[----:B------:R-:W-:Y:S01]  /*d6a0*/  LEA.HI.X.SX32 R10, R10, R3, 0x1, P4 ;  /* 0x000000030a0a7211 */ /* 0x000fe200020f0eff */
[----:B------:R1:W-:Y:S04]  /*d6b0*/  STL [R1+0xac8], R91 ;  /* 0x000ac85b01007387 */ /* 0x0003e80000100800 */
[----:B------:R2:W-:Y:S01]  /*d6c0*/  STL [R1+0xabc], R7 ;  /* 0x000abc0701007387 */ /* 0x0005e20000100800 */
[-C--:B-1----:R-:W-:Y:S02]  /*d6d0*/  IADD3 R91, P0, PT, R92, R2.reuse, RZ ;  /* 0x000000025c5b7210 */ /* 0x082fe40007f1e0ff */
[----:B--2---:R-:W-:-:S03]  /*d6e0*/  IADD3 R7, P4, PT, R0, R2, RZ ;  /* 0x0000000200077210 */ /* 0x004fc60007f9e0ff */
[----:B------:R1:W-:Y:S04]  /*d6f0*/  STL [R1+0xad0], R91 ;  /* 0x000ad05b01007387 */ /* 0x0003e80000100800 */
[----:B------:R2:W-:Y:S04]  /*d700*/  STL [R1+0xac4], R10 ;  /* 0x000ac40a01007387 */ /* 0x0005e80000100800 */
[----:B------:R3:W-:Y:S01]  /*d710*/  STL [R1+0xad8], R7 ;  /* 0x000ad80701007387 */ /* 0x0007e20000100800 */
[-C--:B-1----:R-:W-:Y:S01]  /*d720*/  LEA.HI.X.SX32 R91, R92, R3.reuse, 0x1, P0 ;  /* 0x000000035c5b7211 */ /* 0x082fe200000f0eff */
[----:B------:R-:W-:Y:S01]  /*d730*/  IMAD R92, R8, 0x3b, RZ ;  /* 0x0000003b085c7824 */ /* 0x000fe200078e02ff */
[----:B------:R-:W-:Y:S01]  /*d740*/  LEA.HI.X.SX32 R0, R0, R3, 0x1, P4 ;  /* 0x0000000300007211 */ /* 0x000fe200020f0eff */
[----:B--2---:R-:W-:-:S02]  /*d750*/  IMAD R10, R8, 0x3c, RZ ;  /* 0x0000003c080a7824 */ /* 0x004fc400078e02ff */
[----:B------:R1:W-:Y:S01]  /*d760*/  STL [R1+0xacc], R91 ;  /* 0x000acc5b01007387 */ /* 0x0003e20000100800 */
[----:B---3--:R-:W2:Y:S01]  /*d770*/  S2R R7, SR_TID.X ;  /* 0x0000000000077919 */ /* 0x008ea20000002100 */
[----:B-1----:R-:W-:-:S05]  /*d780*/  IADD3 R91, P0, PT, R92, R2, RZ ;  /* 0x000000025c5b7210 */ /* 0x002fca0007f1e0ff */
[----:B------:R1:W-:Y:S01]  /*d790*/  STL [R1+0xae0], R91 ;  /* 0x000ae05b01007387 */ /* 0x0003e20000100800 */
[----:B------:R-:W-:-:S03]  /*d7a0*/  LEA.HI.X.SX32 R92, R92, R3, 0x1, P0 ;  /* 0x000000035c5c7211 */ /* 0x000fc600000f0eff */
[----:B-1----:R0:W5:Y:S04]  /*d7b0*/  LDL.LU R91, [R1+0xcdc] ;  /* 0x000cdc00015b7983 */ /* 0x0021680000300800 */
[----:B------:R1:W-:Y:S01]  /*d7c0*/  STL [R1+0xad4], R0 ;  /* 0x000ad40001007387 */ /* 0x0003e20000100800 */
[----:B--2---:R-:W-:Y:S02]  /*d7d0*/  LOP3.LUT R7, R7, 0x3f, RZ, 0xc0, !PT ;  /* 0x0000003f07077812 */ /* 0x004fe400078ec0ff */
[----:B-1----:R-:W-:-:S05]  /*d7e0*/  IADD3 R0, P4, PT, R10, R2, RZ ;  /* 0x000000020a007210 */ /* 0x002fca0007f9e0ff */
[----:B------:R1:W-:Y:S04]  /*d7f0*/  STL [R1+0xae8], R0 ;  /* 0x000ae80001007387 */ /* 0x0003e80000100800 */
[----:B-1----:R0:W5:Y:S01]  /*d800*/  LDL.LU R0, [R1+0xcd8] ;  /* 0x000cd80001007983 */ /* 0x0021620000300800 */
[----:B------:R-:W-:Y:S01]  /*d810*/  LEA.HI.X.SX32 R10, R10, R3, 0x1, P4 ;  /* 0x000000030a0a7211 */ /* 0x000fe200020f0eff */
[----:B------:R-:W-:Y:S01]  /*d820*/  IMAD R7, R7, R9, RZ ;  /* 0x0000000907077224 */ /* 0x000fe200078e02ff */
[----:B------:R-:W-:Y:S01]  /*d830*/  ULOP3.LUT UR4, UR4, 0x600000, URZ, 0xc0, !UPT ;  /* 0x0060000004047892 */ /* 0x000fe2000f8ec0ff */
[----:B------:R1:W-:Y:S01]  /*d840*/  STL [R1+0xadc], R92 ;  /* 0x000adc5c01007387 */ /* 0x0003e20000100800 */
[----:B------:R-:W-:Y:S01]  /*d850*/  UIADD3 UR11, UPT, UPT, UR9, 0x14000, URZ ;  /* 0x00014000090b7890 */ /* 0x000fe2000fffe0ff */
[----:B-1----:R-:W-:-:S04]  /*d860*/  IADD3 R92, P0, PT, R5, R2, RZ ;  /* 0x00000002055c7210 */ /* 0x002fc80007f1e0ff */
[----:B------:R-:W-:Y:S01]  /*d870*/  LEA.HI.X.SX32 R5, R5, R3, 0x1, P0 ;  /* 0x0000000305057211 */ /* 0x000fe200000f0eff */
[----:B------:R1:W-:Y:S04]  /*d880*/  STL [R1+0xaf0], R92 ;  /* 0x000af05c01007387 */ /* 0x0003e80000100800 */
[----:B------:R2:W-:Y:S04]  /*d890*/  STL [R1+0xae4], R10 ;  /* 0x000ae40a01007387 */ /* 0x0005e80000100800 */
[----:B------:R3:W-:Y:S01]  /*d8a0*/  STL [R1+0xaec], R5 ;  /* 0x000aec0501007387 */ /* 0x0007e20000100800 */
[----:B-1----:R-:W-:Y:S01]  /*d8b0*/  IMAD R92, R8, 0x3e, RZ ;  /* 0x0000003e085c7824 */ /* 0x002fe200078e02ff */
[----:B--2---:R-:W-:-:S04]  /*d8c0*/  IADD3 R10, P4, PT, R7, UR14, RZ ;  /* 0x0000000e070a7c10 */ /* 0x004fc8000ff9e0ff */
[----:B------:R-:W-:Y:S01]  /*d8d0*/  IADD3 R92, P0, PT, R92, R2, RZ ;  /* 0x000000025c5c7210 */ /* 0x000fe20007f1e0ff */
[----:B---3--:R0:W5:Y:S01]  /*d8e0*/  LDL.LU R5, [R1+0xcd4] ;  /* 0x000cd40001057983 */ /* 0x0081620000300800 */
[----:B------:R-:W-:Y:S01]  /*d8f0*/  LEA.HI.X.SX32 R7, R7, UR15, 0x1, P4 ;  /* 0x0000000f07077c11 */ /* 0x000fe2000a0f0eff */
[----:B------:R-:W-:Y:S02]  /*d900*/  UIADD3 UR10, UPT, UPT, UR8, UR4, URZ ;  /* 0x00000004080a7290 */ /* 0x000fe4000fffe0ff */
[----:B------:R0:W-:Y:S01]  /*d910*/  STL [R1+0xaf8], R92 ;  /* 0x000af85c01007387 */ /* 0x0001e20000100800 */
[----:B------:R-:W-:Y:S01]  /*d920*/  UMOV UR6, 0x1 ;  /* 0x0000000100067882 */ /* 0x000fe20000000000 */
[----:B------:R-:W-:Y:S08]  /*d930*/  BRA.U UP0, `(.L_x_5) ;  /* 0x0000000100187547 */ /* 0x000ff0000b800000 */
[----:B------:R-:W-:Y:S01]  /*d940*/  ELECT P4, URZ, PT ;  /* 0x0000000000ff782f */ /* 0x000fe20003880000 */
[----:B0-----:R-:W-:Y:S01]  /*d950*/  IMAD.MOV.U32 R92, RZ, RZ, 0x1 ;  /* 0x00000001ff5c7424 */ /* 0x001fe200078e00ff */
[----:B------:R-:W-:Y:S01]  /*d960*/  UMOV UR4, 0x40 ;  /* 0x0000004000047882 */ /* 0x000fe20000000000 */
[----:B------:R-:W-:Y:S01]  /*d970*/  UVIRTCOUNT.DEALLOC.SMPOOL 0x80 ;  /* 0x000000800000784c */ /* 0x000fe20000000000 */
[----:B------:R-:W-:-:S09]  /*d980*/  ULEA UR4, UR5, UR4, 0x18 ;  /* 0x0000000405047291 */ /* 0x000fd2000f8ec0ff */
[----:B------:R1:W-:Y:S03]  /*d990*/  @P4 STS.U8 [UR4], R92 ;  /* 0x0000005cff004988 */ /* 0x0003e60008000004 */
.L_x_5:
[----:B01----:R-:W-:Y:S01]  /*d9a0*/  IMAD R92, R8, 0x3e, RZ ;  /* 0x0000003e085c7824 */ /* 0x003fe200078e02ff */
[----:B------:R-:W-:Y:S01]  /*d9b0*/  STTM.x64 tmem[UR10], RZ ;  /* 0x000000ff000079ed */ /* 0x000fe2000834000a */
[----:B------:R-:W-:Y:S01]  /*d9c0*/  VOTEU.ALL UP1, P1 ;  /* 0x0000000000ff7886 */ /* 0x000fe20000820000 */
[----:B------:R-:W-:Y:S01]  /*d9d0*/  VOTEU.ALL UP2, P1 ;  /* 0x0000000000ff7886 */ /* 0x000fe20000840000 */
[----:B------:R-:W0:Y:S01]  /*d9e0*/  LDCU.64 UR22, c[0x0][0x358] ;  /* 0x00006b00ff1677ac */ /* 0x000e220008000a00 */
[----:B------:R-:W-:Y:S01]  /*d9f0*/  LEA.HI.X.SX32 R92, R92, R3, 0x1, P0 ;  /* 0x000000035c5c7211 */ /* 0x000fe200000f0eff */
[----:B------:R-:W-:Y:S01]  /*da00*/  STTM.x64 tmem[UR10+0x40], RZ ;  /* 0x000040ff000079ed */ /* 0x000fe2000834000a */
[----:B------:R-:W-:Y:S01]  /*da10*/  STTM.x64 tmem[UR10+0x80], RZ ;  /* 0x000080ff000079ed */ /* 0x000fe2000834000a */
[----:B------:R-:W1:Y:S02]  /*da20*/  LDCU UR12, c[0x0][0x3b0] ;  /* 0x00007600ff0c77ac */ /* 0x000e640008000800 */
[----:B------:R2:W-:Y:S01]  /*da30*/  STL [R1+0xaf4], R92 ;  /* 0x000af45c01007387 */ /* 0x0005e20000100800 */
[----:B------:R-:W3:Y:S01]  /*da40*/  LDCU UR24, c[0x0][0x3b0] ;  /* 0x00007600ff1877ac */ /* 0x000ee20008000800 */
[----:B------:R-:W-:Y:S01]  /*da50*/  STTM.x64 tmem[UR10+0xc0], RZ ;  /* 0x0000c0ff000079ed */ /* 0x000fe2000834000a */
[----:B------:R-:W-:Y:S01]  /*da60*/  STTM.x64 tmem[UR10+0x100], RZ ;  /* 0x000100ff000079ed */ /* 0x000fe2000834000a */
[----:B------:R-:W-:Y:S01]  /*da70*/  STTM.x64 tmem[UR10+0x140], RZ ;  /* 0x000140ff000079ed */ /* 0x000fe2000834000a */
[----:B------:R-:W4:Y:S01]  /*da80*/  LDCU UR26, c[0x0][0x3b0] ;  /* 0x00007600ff1a77ac */ /* 0x000f220008000800 */
[----:B--2---:R-:W-:Y:S01]  /*da90*/  IADD3 R92, P4, PT, R2, R8, RZ ;  /* 0x00000008025c7210 */ /* 0x004fe20007f9e0ff */
[----:B------:R-:W-:Y:S01]  /*daa0*/  STTM.x64 tmem[UR10+0x180], RZ ;  /* 0x000180ff000079ed */ /* 0x000fe2000834000a */
[----:B------:R-:W-:Y:S01]  /*dab0*/  STTM.x64 tmem[UR10+0x1c0], RZ ;  /* 0x0001c0ff000079ed */ /* 0x000fe2000834000a */
[----:B------:R-:W2:Y:S01]  /*dac0*/  FENCE.VIEW.ASYNC.T ;  /* 0x00000000000073c6 */ /* 0x000ea20000000200 */
[----:B------:R-:W0:Y:S01]  /*dad0*/  LDCU UR28, c[0x0][0x3b0] ;  /* 0x00007600ff1c77ac */ /* 0x000e220008000800 */
[----:B------:R1:W-:Y:S01]  /*dae0*/  STL [R1+0x108], R92 ;  /* 0x0001085c01007387 */ /* 0x0003e20000100800 */
[----:B------:R-:W0:Y:S03]  /*daf0*/  LDCU UR20, c[0x0][0x3b0] ;  /* 0x00007600ff1477ac */ /* 0x000e260008000800 */
[----:B-----5:R0:W-:Y:S01]  /*db00*/  STL.64 [R1+0x11c8], R84 ;  /* 0x0011c85401007387 */ /* 0x0201e20000100a00 */
[----:B------:R-:W0:Y:S03]  /*db10*/  LDCU UR32, c[0x0][0x3b0] ;  /* 0x00007600ff2077ac */ /* 0x000e260008000800 */
[----:B------:R-:W-:Y:S01]  /*db20*/  STL.64 [R1+0x11c0], R82 ;  /* 0x0011c05201007387 */ /* 0x000fe20000100a00 */
[----:B------:R-:W-:-:S04]  /*db30*/  @!UP1 UIADD3 UR4, UPT, UPT, -UR6, 0x100000, URZ ;  /* 0x0010000006049890 */ /* 0x000fc8000fffe1ff */
[----:B------:R-:W-:Y:S02]  /*db40*/  @!UP1 USHF.L.U32 UR5, UR4, 0xb, URZ ;  /* 0x0000000b04059899 */ /* 0x000fe400080006ff */
[----:B------:R-:W-:Y:S01]  /*db50*/  @!UP1 USHF.L.U32 UR4, UR4, 0x1, URZ ;  /* 0x0000000104049899 */ /* 0x000fe200080006ff */
[----:B-1----:R-:W0:Y:S01]  /*db60*/  LDC R92, c[0x0][0x3a0] ;  /* 0x0000e800ff5c7b82 */ /* 0x002e220000000800 */
[----:B------:R-:W1:Y:S01]  /*db70*/  LDCU UR30, c[0x0][0x3b0] ;  /* 0x00007600ff1e77ac */ /* 0x000e620008000800 */
[----:B------:R-:W-:Y:S01]  /*db80*/  STL [R1+0x11b8], R80 ;  /* 0x0011b85001007387 */ /* 0x000fe20000100800 */
[----:B------:R-:W0:Y:S05]  /*db90*/  LDCU UR34, c[0x0][0x3b0] ;  /* 0x00007600ff2277ac */ /* 0x000e2a0008000800 */
[----:B--2---:R-:W-:Y:S06]  /*dba0*/  BAR.SYNC.DEFER_BLOCKING 0x0 ;  /* 0x0000000000007b1d */ /* 0x004fec0000010000 */
[----:B------:R-:W2:Y:S01]  /*dbb0*/  LDCU UR36, c[0x0][0x3b0] ;  /* 0x00007600ff2477ac */ /* 0x000ea20008000800 */
[----:B------:R-:W-:Y:S01]  /*dbc0*/  STL.64 [R1+0x11b0], R78 ;  /* 0x0011b04e01007387 */ /* 0x000fe20000100a00 */
[----:B------:R-:W0:Y:S03]  /*dbd0*/  LDCU UR38, c[0x0][0x3b0] ;  /* 0x00007600ff2677ac */ /* 0x000e260008000800 */
[----:B------:R-:W-:Y:S01]  /*dbe0*/  STL.64 [R1+0x11a8], R76 ;  /* 0x0011a84c01007387 */ /* 0x000fe20000100a00 */
[----:B------:R-:W0:Y:S03]  /*dbf0*/  LDCU UR42, c[0x0][0x3b0] ;  /* 0x00007600ff2a77ac */ /* 0x000e260008000800 */
[----:B------:R-:W-:Y:S01]  /*dc00*/  STL.64 [R1+0x11a0], R74 ;  /* 0x0011a04a01007387 */ /* 0x000fe20000100a00 */
[C---:B0-----:R-:W-:Y:S01]  /*dc10*/  VIADD R85, R92.reuse, 0xffffffef ;  /* 0xffffffef5c557836 */ /* 0x041fe20000000000 */
[----:B------:R-:W0:Y:S02]  /*dc20*/  LDCU UR44, c[0x0][0x3b0] ;  /* 0x00007600ff2c77ac */ /* 0x000e240008000800 */
[----:B------:R-:W-:Y:S01]  /*dc30*/  STL.64 [R1+0x1198], R72 ;  /* 0x0011984801007387 */ /* 0x000fe20000100a00 */
[----:B------:R-:W-:Y:S01]  /*dc40*/  VIADD R92, R92, 0xffffffe7 ;  /* 0xffffffe75c5c7836 */ /* 0x000fe20000000000 */
[----:B------:R-:W-:-:S02]  /*dc50*/  ISETP.GE.U32.AND P0, PT, R85, 0x7fffffb0, PT ;  /* 0x7fffffb05500780c */ /* 0x000fc40003f06070 */
[----:B------:R0:W-:Y:S04]  /*dc60*/  STL.64 [R1+0x1190], R70 ;  /* 0x0011904601007387 */ /* 0x0001e80000100a00 */
[----:B------:R-:W0:Y:S02]  /*dc70*/  FENCE.VIEW.ASYNC.S ;  /* 0x00000000000073c6 */ /* 0x000e240000000000 */
[----:B0-----:R0:W1:Y:S01]  /*dc80*/  @!UP2 SYNCS.EXCH.64 URZ, [UR11], UR4 ;  /* 0x000000040bffa5b2 */ /* 0x0010620008000100 */
[----:B------:R-:W0:Y:S01]  /*dc90*/  LDCU UR14, c[0x0][0x3b0] ;  /* 0x00007600ff0e77ac */ /* 0x000e220008000800 */
[----:B------:R-:W-:Y:S01]  /*dca0*/  STL.64 [R1+0x1188], R68 ;  /* 0x0011884401007387 */ /* 0x000fe20000100a00 */
[----:B------:R-:W0:Y:S03]  /*dcb0*/  LDCU UR16, c[0x0][0x3b0] ;  /* 0x00007600ff1077ac */ /* 0x000e260008000800 */
[----:B------:R0:W-:Y:S01]  /*dcc0*/  STL.64 [R1+0x1180], R66 ;  /* 0x0011804201007387 */ /* 0x0001e20000100a00 */
[----:B------:R-:W1:Y:S03]  /*dcd0*/  LDCU UR46, c[0x0][0x3b0] ;  /* 0x00007600ff2e77ac */ /* 0x000e660008000800 */
[----:B------:R-:W-:Y:S01]  /*dce0*/  STL.64 [R1+0x1178], R64 ;  /* 0x0011784001007387 */ /* 0x000fe20000100a00 */
[----:B------:R-:W-:Y:S01]  /*dcf0*/  PRMT R70, RZ, 0x7610, R70 ;  /* 0x00007610ff467816 */ /* 0x000fe20000000046 */
[----:B0-----:R-:W0:Y:S02]  /*dd00*/  LDCU UR5, c[0x0][0x3b0] ;  /* 0x00007600ff0577ac */ /* 0x001e240008000800 */
[----:B------:R-:W-:Y:S01]  /*dd10*/  STL.64 [R1+0x1170], R62 ;  /* 0x0011703e01007387 */ /* 0x000fe20000100a00 */
[----:B------:R-:W-:Y:S01]  /*dd20*/  PRMT R80, RZ, 0x7610, R80 ;  /* 0x00007610ff507816 */ /* 0x000fe20000000050 */
[----:B------:R-:W0:Y:S02]  /*dd30*/  LDCU UR18, c[0x0][0x3b0] ;  /* 0x00007600ff1277ac */ /* 0x000e240008000800 */
[----:B------:R-:W-:Y:S01]  /*dd40*/  STL.64 [R1+0x1168], R60 ;  /* 0x0011683c01007387 */ /* 0x000fe20000100a00 */
[----:B------:R-:W-:Y:S01]  /*dd50*/  LEA.HI.X.SX32 R67, R8, R3, 0x1, P4 ;  /* 0x0000000308437211 */ /* 0x000fe200020f0eff */
[----:B------:R-:W0:Y:S01]  /*dd60*/  LDCU UR48, c[0x0][0x3b0] ;  /* 0x00007600ff3077ac */ /* 0x000e220008000800 */
[----:B------:R-:W-:Y:S01]  /*dd70*/  ISETP.GE.U32.AND P4, PT, R92, 0x7fffffa8, PT ;  /* 0x7fffffa85c00780c */ /* 0x000fe20003f86070 */
[----:B------:R-:W-:Y:S01]  /*dd80*/  STL.64 [R1+0x1160], R58 ;  /* 0x0011603a01007387 */ /* 0x000fe20000100a00 */
[----:B------:R-:W-:Y:S01]  /*dd90*/  PRMT R73, RZ, 0x7610, R73 ;  /* 0x00007610ff497816 */ /* 0x000fe20000000049 */
[----:B------:R-:W0:Y:S02]  /*dda0*/  LDCU UR50, c[0x0][0x3b0] ;  /* 0x00007600ff3277ac */ /* 0x000e240008000800 */
[----:B------:R-:W-:Y:S01]  /*ddb0*/  STL.64 [R1+0x1158], R56 ;  /* 0x0011583801007387 */ /* 0x000fe20000100a00 */
[----:B------:R-:W0:Y:S03]  /*ddc0*/  LDCU UR52, c[0x0][0x3b0] ;  /* 0x00007600ff3477ac */ /* 0x000e260008000800 */
        /* <DEDUP_REMOVED lines=25> */
[----:B------:R-:W0:Y:S01]  /*df60*/  LDCU UR17, c[0x0][0x3b0] ;  /* 0x00007600ff1177ac */ /* 0x000e220008000800 */
[----:B-1----:R-:W-:Y:S06]  /*df70*/  BAR.SYNC.DEFER_BLOCKING 0x0 ;  /* 0x0000000000007b1d */ /* 0x002fec0000010000 */
[----:B------:R-:W1:Y:S01]  /*df80*/  LDCU UR19, c[0x0][0x3b0] ;  /* 0x00007600ff1377ac */ /* 0x000e620008000800 */
[----:B------:R-:W-:Y:S01]  /*df90*/  STL.64 [R1+0x10e8], R28 ;  /* 0x0010e81c01007387 */ /* 0x000fe20000100a00 */
[----:B------:R-:W0:Y:S03]  /*dfa0*/  LDCU UR21, c[0x0][0x3b0] ;  /* 0x00007600ff1577ac */ /* 0x000e260008000800 */
[----:B------:R-:W-:Y:S01]  /*dfb0*/  STL.64 [R1+0x10e0], R26 ;  /* 0x0010e01a01007387 */ /* 0x000fe20000100a00 */
[----:B------:R-:W0:Y:S03]  /*dfc0*/  LDCU UR25, c[0x0][0x3b0] ;  /* 0x00007600ff1977ac */ /* 0x000e260008000800 */
[----:B------:R-:W-:Y:S01]  /*dfd0*/  STL [R1+0x1094], R25 ;  /* 0x0010941901007387 */ /* 0x000fe20000100800 */
[----:B------:R-:W0:Y:S03]  /*dfe0*/  LDCU UR27, c[0x0][0x3b0] ;  /* 0x00007600ff1b77ac */ /* 0x000e260008000800 */
[----:B------:R1:W-:Y:S01]  /*dff0*/  STL [R1+0x1090], R24 ;  /* 0x0010901801007387 */ /* 0x0003e20000100800 */
[----:B------:R-:W0:Y:S03]  /*e000*/  LDCU UR29, c[0x0][0x3b0] ;  /* 0x00007600ff1d77ac */ /* 0x000e260008000800 */
[----:B------:R-:W-:Y:S01]  /*e010*/  STL [R1+0x108c], R23 ;  /* 0x00108c1701007387 */ /* 0x000fe20000100800 */
[----:B------:R-:W0:Y:S03]  /*e020*/  LDCU UR31, c[0x0][0x3b0] ;  /* 0x00007600ff1f77ac */ /* 0x000e260008000800 */
[----:B------:R-:W-:Y:S01]  /*e030*/  STL [R1+0x1088], R22 ;  /* 0x0010881601007387 */ /* 0x000fe20000100800 */
[----:B------:R-:W-:Y:S01]  /*e040*/  PRMT R69, RZ, 0x7610, R69 ;  /* 0x00007610ff457816 */ /* 0x000fe20000000045 */
[----:B-1----:R-:W1:Y:S01]  /*e050*/  LDC R24, c[0x0][0x3a0] ;  /* 0x0000e800ff187b82 */ /* 0x002e620000000800 */
[----:B------:R-:W0:Y:S01]  /*e060*/  LDCU UR33, c[0x0][0x3b0] ;  /* 0x00007600ff2177ac */ /* 0x000e220008000800 */
[----:B------:R-:W-:Y:S01]  /*e070*/  STL [R1+0x1084], R21 ;  /* 0x0010841501007387 */ /* 0x000fe20000100800 */
[----:B------:R-:W0:Y:S03]  /*e080*/  LDCU UR35, c[0x0][0x3b0] ;  /* 0x00007600ff2377ac */ /* 0x000e260008000800 */
        /* <DEDUP_REMOVED lines=30> */
[----:B------:R-:W2:Y:S01]  /*e270*/  LDL R84, [R1+0x13c] ;  /* 0x00013c0001547983 */ /* 0x000ea20000100800 */
[----:B------:R-:W0:Y:S03]  /*e280*/  LDCU UR61, c[0x0][0x3b0] ;  /* 0x00007600ff3d77ac */ /* 0x000e260008000800 */
[----:B------:R-:W2:Y:S01]  /*e290*/  LDL R85, [R1+0x140] ;  /* 0x0001400001557983 */ /* 0x000ea20000100800 */
[----:B------:R-:W0:Y:S03]  /*e2a0*/  LDCU UR69, c[0x0][0x3b0] ;  /* 0x00007600ff4577ac */ /* 0x000e260008000800 */
[----:B------:R-:W3:Y:S04]  /*e2b0*/  @!P5 LDG.E.U8 R70, desc[UR22][R2.64] ;  /* 0x000000160246d981 */ /* 0x000ee8000c1e1100 */
[----:B------:R-:W4:Y:S04]  /*e2c0*/  LDL R82, [R1+0x17c] ;  /* 0x00017c0001527983 */ /* 0x000f280000100800 */
[----:B------:R-:W4:Y:S04]  /*e2d0*/  LDL R83, [R1+0x180] ;  /* 0x0001800001537983 */ /* 0x000f280000100800 */
[----:B------:R-:W4:Y:S04]  /*e2e0*/  LDL R78, [R1+0x9c4] ;  /* 0x0009c400014e7983 */ /* 0x000f280000100800 */
[----:B------:R-:W4:Y:S04]  /*e2f0*/  LDL R79, [R1+0x9c8] ;  /* 0x0009c800014f7983 */ /* 0x000f280000100800 */
[----:B------:R-:W4:Y:S04]  /*e300*/  LDL R76, [R1+0xa04] ;  /* 0x000a0400014c7983 */ /* 0x000f280000100800 */
[----:B------:R-:W4:Y:S04]  /*e310*/  LDL R77, [R1+0xa08] ;  /* 0x000a0800014d7983 */ /* 0x000f280000100800 */
[----:B------:R-:W4:Y:S01]  /*e320*/  LDL.LU R63, [R1+0x14] ;  /* 0x00001400013f7983 */ /* 0x000f220000300800 */
[----:B-1----:R-:W-:-:S03]  /*e330*/  VIADD R92, R24, 0xffffffdf ;  /* 0xffffffdf185c7836 */ /* 0x002fc60000000000 */
[----:B------:R-:W-:Y:S01]  /*e340*/  STL [R1+0x104], R67 ;  /* 0x0001044301007387 */ /* 0x000fe20000100800 */
[----:B--2---:R-:W-:-:S03]  /*e350*/  @!P6 LOP3.LUT R85, R85, R84, RZ, 0x3c, !PT ;  /* 0x000000545555e212 */ /* 0x004fc600078e3cff */
[----:B---3--:R1:W-:Y:S01]  /*e360*/  STL [R1+0x7f0], R70 ;  /* 0x0007f04601007387 */ /* 0x0083e20000100800 */
[----:B------:R-:W-:-:S03]  /*e370*/  @!P6 LOP3.LUT R84, R85, R84, RZ, 0x3c, !PT ;  /* 0x000000545554e212 */ /* 0x000fc600078e3cff */
[----:B------:R-:W2:Y:S01]  /*e380*/  LDL R71, [R1+0xa48] ;  /* 0x000a480001477983 */ /* 0x000ea20000100800 */
[----:B----4-:R-:W-:-:S03]  /*e390*/  @!P0 LOP3.LUT R83, R83, R82, RZ, 0x3c, !PT ;  /* 0x0000005253538212 */ /* 0x010fc600078e3cff */
[----:B-1----:R-:W2:Y:S01]  /*e3a0*/  LDL R70, [R1+0xa44] ;  /* 0x000a440001467983 */ /* 0x002ea20000100800 */
[----:B------:R-:W-:Y:S02]  /*e3b0*/  @!P6 LOP3.LUT R85, R85, R84, RZ, 0x3c, !PT ;  /* 0x000000545555e212 */ /* 0x000fe400078e3cff */
[----:B------:R-:W-:Y:S02]  /*e3c0*/  @!P0 LOP3.LUT R82, R83, R82, RZ, 0x3c, !PT ;  /* 0x0000005253528212 */ /* 0x000fe400078e3cff */
[----:B------:R-:W-:Y:S01]  /*e3d0*/  @!P4 LOP3.LUT R79, R79, R78, RZ, 0x3c, !PT ;  /* 0x0000004e4f4fc212 */ /* 0x000fe200078e3cff */
[----:B------:R-:W3:Y:S01]  /*e3e0*/  @!P6 LDG.E.U8 R69, desc[UR22][R84.64] ;  /* 0x000000165445e981 */ /* 0x000ee2000c1e1100 */
[----:B------:R-:W-:Y:S02]  /*e3f0*/  @!P0 LOP3.LUT R83, R83, R82, RZ, 0x3c, !PT ;  /* 0x0000005253538212 */ /* 0x000fe400078e3cff */
[----:B------:R-:W-:-:S03]  /*e400*/  @!P4 LOP3.LUT R78, R79, R78, RZ, 0x3c, !PT ;  /* 0x0000004e4f4ec212 */ /* 0x000fc600078e3cff */
[----:B------:R-:W4:Y:S01]  /*e410*/  @!P0 LDG.E.U8 R80, desc[UR22][R82.64] ;  /* 0x0000001652508981 */ /* 0x000f22000c1e1100 */
[----:B------:R-:W-:-:S05]  /*e420*/  @!P4 LOP3.LUT R79, R79, R78, RZ, 0x3c, !PT ;  /* 0x0000004e4f4fc212 */ /* 0x000fca00078e3cff */
[----:B------:R-:W4:Y:S01]  /*e430*/  @!P4 LDG.E.U8 R73, desc[UR22][R78.64] ;  /* 0x000000164e49c981 */ /* 0x000f22000c1e1100 */
[----:B------:R-:W-:Y:S01]  /*e440*/  ISETP.GE.U32.AND P5, PT, R92, 0x7fffffa0, PT ;  /* 0x7fffffa05c00780c */ /* 0x000fe20003fa6070 */
[----:B------:R-:W-:-:S05]  /*e450*/  VIADD R92, R24, 0xffffffd7 ;  /* 0xffffffd7185c7836 */ /* 0x000fca0000000000 */
[----:B------:R-:W-:Y:S01]  /*e460*/  ISETP.GE.U32.AND P6, PT, R92, 0x7fffff98, PT ;  /* 0x7fffff985c00780c */ /* 0x000fe20003fc6070 */
[----:B------:R-:W-:Y:S04]  /*e470*/  STL [R1+0x106c], R2 ;  /* 0x00106c0201007387 */ /* 0x000fe80000100800 */
[----:B------:R-:W-:Y:S02]  /*e480*/  STL [R1+0x1068], R3 ;  /* 0x0010680301007387 */ /* 0x000fe40000100800 */
[-C--:B------:R-:W-:Y:S02]  /*e490*/  @!P5 LOP3.LUT R77, R77, R76.reuse, RZ, 0x3c, !PT ;  /* 0x0000004c4d4dd212 */ /* 0x080fe400078e3cff */
[----:B------:R-:W4:Y:S04]  /*e4a0*/  LDL R74, [R1+0xa84] ;  /* 0x000a8400014a7983 */ /* 0x000f280000100800 */
[----:B------:R-:W4:Y:S01]  /*e4b0*/  LDL R75, [R1+0xa88] ;  /* 0x000a8800014b7983 */ /* 0x000f220000100800 */
[----:B------:R-:W-:-:S02]  /*e4c0*/  @!P5 LOP3.LUT R76, R77, R76, RZ, 0x3c, !PT ;  /* 0x0000004c4d4cd212 */ /* 0x000fc400078e3cff */
[----:B------:R-:W-:Y:S01]  /*e4d0*/  PRMT R62, RZ, 0x7610, R62 ;  /* 0x00007610ff3e7816 */ /* 0x000fe2000000003e */
[----:B------:R-:W4:Y:S01]  /*e4e0*/  LDL.LU.64 R84, [R1+0x11c8] ;  /* 0x0011c80001547983 */ /* 0x000f220000300a00 */
[----:B------:R-:W-:Y:S02]  /*e4f0*/  @!P5 LOP3.LUT R77, R77, R76, RZ, 0x3c, !PT ;  /* 0x0000004c4d4dd212 */ /* 0x000fe400078e3cff */
[----:B------:R-:W-:-:S03]  /*e500*/  PRMT R68, RZ, 0x7610, R68 ;  /* 0x00007610ff447816 */ /* 0x000fc60000000044 */
[----:B------:R-:W4:Y:S01]  /*e510*/  @!P5 LDG.E.U8 R62, desc[UR22][R76.64] ;  /* 0x000000164c3ed981 */ /* 0x000f22000c1e1100 */
[----:B--2---:R-:W-:-:S04]  /*e520*/  @!P6 LOP3.LUT R71, R71, R70, RZ, 0x3c, !PT ;  /* 0x000000464747e212 */ /* 0x004fc800078e3cff */
[----:B------:R-:W-:-:S04]  /*e530*/  @!P6 LOP3.LUT R70, R71, R70, RZ, 0x3c, !PT ;  /* 0x000000464746e212 */ /* 0x000fc800078e3cff */
[----:B------:R-:W-:Y:S01]  /*e540*/  @!P6 LOP3.LUT R71, R71, R70, RZ, 0x3c, !PT ;  /* 0x000000464747e212 */ /* 0x000fe200078e3cff */
[----:B---3--:R1:W-:Y:S04]  /*e550*/  STL [R1+0x7ec], R69 ;  /* 0x0007ec4501007387 */ /* 0x0083e80000100800 */
[----:B------:R-:W2:Y:S04]  /*e560*/  LDL R72, [R1+0xac8] ;  /* 0x000ac80001487983 */ /* 0x000ea80000100800 */
[----:B------:R-:W3:Y:S04]  /*e570*/  @!P6 LDG.E.U8 R68, desc[UR22][R70.64] ;  /* 0x000000164644e981 */ /* 0x000ee8000c1e1100 */
[----:B-1----:R-:W2:Y:S04]  /*e580*/  LDL R69, [R1+0xac4] ;  /* 0x000ac40001457983 */ /* 0x002ea80000100800 */
[----:B------:R-:W2:Y:S04]  /*e590*/  LDL.LU.64 R82, [R1+0x11c0] ;  /* 0x0011c00001527983 */ /* 0x000ea80000300a00 */
[----:B----4-:R1:W-:Y:S04]  /*e5a0*/  STL [R1+0x7e8], R80 ;  /* 0x0007e85001007387 */ /* 0x0103e80000100800 */
[----:B-1----:R-:W4:Y:S04]  /*e5b0*/  LDL.LU R80, [R1+0x11b8] ;  /* 0x0011b80001507983 */ /* 0x002f280000300800 */
[----:B------:R-:W4:Y:S04]  /*e5c0*/  LDL.LU.64 R78, [R1+0x11b0] ;  /* 0x0011b000014e7983 */ /* 0x000f280000300a00 */
[----:B------:R1:W-:Y:S04]  /*e5d0*/  STL [R1+0x7e4], R73 ;  /* 0x0007e44901007387 */ /* 0x0003e80000100800 */
[----:B-1----:R-:W4:Y:S01]  /*e5e0*/  LDL R73, [R1+0x108] ;  /* 0x0001080001497983 */ /* 0x002f220000100800 */
[----:B------:R-:W-:Y:S01]  /*e5f0*/  VIADD R92, R24, 0xffffffcf ;  /* 0xffffffcf185c7836 */ /* 0x000fe20000000000 */
[----:B------:R-:W-:-:S02]  /*e600*/  PRMT R65, RZ, 0x7610, R65 ;  /* 0x00007610ff417816 */ /* 0x000fc40000000041 */
[----:B------:R-:W4:Y:S02]  /*e610*/  LDL.LU.64 R76, [R1+0x11a8] ;  /* 0x0011a800014c7983 */ /* 0x000f240000300a00 */
[----:B------:R-:W-:Y:S01]  /*e620*/  ISETP.GE.U32.AND P0, PT, R92, 0x7fffff90, PT ;  /* 0x7fffff905c00780c */ /* 0x000fe20003f06070 */
[----:B------:R-:W-:-:S05]  /*e630*/  VIADD R92, R24, 0xffffffc7 ;  /* 0xffffffc7185c7836 */ /* 0x000fca0000000000 */
[----:B------:R-:W-:Y:S01]  /*e640*/  ISETP.GE.U32.AND P4, PT, R92, 0x7fffff88, PT ;  /* 0x7fffff885c00780c */ /* 0x000fe20003f86070 */
[----:B------:R-:W-:-:S06]  /*e650*/  VIADD R92, R24, 0xfffffffe ;  /* 0xfffffffe185c7836 */ /* 0x000fcc0000000000 */
[----:B------:R-:W-:-:S04]  /*e660*/  @!P0 LOP3.LUT R75, R75, R74, RZ, 0x3c, !PT ;  /* 0x0000004a4b4b8212 */ /* 0x000fc800078e3cff */
[C---:B------:R-:W-:Y:S02]  /*e670*/  @!P0 LOP3.LUT R74, R75.reuse, R74, RZ, 0x3c, !PT ;  /* 0x0000004a4b4a8212 */ /* 0x040fe400078e3cff */
[----:B------:R-:W-:Y:S02]  /*e680*/  ISETP.GE.U32.AND P6, PT, R92, 0x7fffffbf, PT ;  /* 0x7fffffbf5c00780c */ /* 0x000fe40003fc6070 */
[----:B------:R-:W-:Y:S01]  /*e690*/  @!P0 LOP3.LUT R75, R75, R74, RZ, 0x3c, !PT ;  /* 0x0000004a4b4b8212 */ /* 0x000fe200078e3cff */
[----:B------:R1:W-:Y:S01]  /*e6a0*/  STL [R1+0x7d0], R62 ;  /* 0x0007d03e01007387 */ /* 0x0003e20000100800 */
[----:B------:R-:W-:-:S03]  /*e6b0*/  ISETP.GE.AND P5, PT, R63, RZ, PT ;  /* 0x000000ff3f00720c */ /* 0x000fc60003fa6270 */
[----:B------:R-:W4:Y:S01]  /*e6c0*/  LDL R63, [R1+0x148] ;  /* 0x00014800013f7983 */ /* 0x000f220000100800 */
[----:B------:R-:W-:-:S03]  /*e6d0*/  PRMT R64, RZ, 0x7610, R64 ;  /* 0x00007610ff407816 */ /* 0x000fc60000000040 */
[----:B------:R-:W4:Y:S04]  /*e6e0*/  LDL R70, [R1+0x184] ;  /* 0x0001840001467983 */ /* 0x000f280000100800 */
[----:B-1----:R-:W4:Y:S04]  /*e6f0*/  LDL R62, [R1+0x144] ;  /* 0x00014400013e7983 */ /* 0x002f280000100800 */
[----:B------:R-:W4:Y:S04]  /*e700*/  LDL R71, [R1+0x188] ;  /* 0x0001880001477983 */ /* 0x000f280000100800 */
[----:B------:R-:W4:Y:S01]  /*e710*/  @!P0 LDG.E.U8 R65, desc[UR22][R74.64] ;  /* 0x000000164a418981 */ /* 0x000f22000c1e1100 */
[----:B------:R-:W-:-:S03]  /*e720*/  PRMT R66, RZ, 0x7610, R66 ;  /* 0x00007610ff427816 */ /* 0x000fc60000000042 */
[----:B------:R-:W4:Y:S04]  /*e730*/  LDL.LU.64 R74, [R1+0x11a0] ;  /* 0x0011a000014a7983 */ /* 0x000f280000300a00 */
[----:B---3--:R2:W-:Y:S02]  /*e740*/  STL [R1+0x7cc], R68 ;  /* 0x0007cc4401007387 */ /* 0x0085e40000100800 */
[----:B--2---:R-:W-:-:S05]  /*e750*/  @!P4 IMAD.MOV.U32 R68, RZ, RZ, R72 ;  /* 0x000000ffff44c224 */ /* 0x004fca00078e0048 */
[----:B------:R-:W2:Y:S01]  /*e760*/  @!P4 LDG.E.U8 R64, desc[UR22][R68.64] ;  /* 0x000000164440c981 */ /* 0x000ea2000c1e1100 */
[----:B------:R-:W-:Y:S02]  /*e770*/  VIADD R92, R24, 0xfffffff6 ;  /* 0xfffffff6185c7836 */ /* 0x000fe40000000000 */
[----:B----4-:R-:W-:Y:S01]  /*e780*/  @!P6 IMAD.MOV.U32 R72, RZ, RZ, R73 ;  /* 0x000000ffff48e224 */ /* 0x010fe200078e0049 */
[----:B------:R-:W3:Y:S01]  /*e790*/  LDL R68, [R1+0x9cc] ;  /* 0x0009cc0001447983 */ /* 0x000ee20000100800 */
[----:B------:R-:W-:-:S03]  /*e7a0*/  @!P6 IMAD.MOV.U32 R73, RZ, RZ, R67 ;  /* 0x000000ffff49e224 */ /* 0x000fc600078e0043 */
[----:B------:R-:W3:Y:S04]  /*e7b0*/  LDL R69, [R1+0x9d0] ;  /* 0x0009d00001457983 */ /* 0x000ee80000100800 */
[----:B------:R-:W4:Y:S01]  /*e7c0*/  @!P6 LDG.E.U8 R66, desc[UR22][R72.64] ;  /* 0x000000164842e981 */ /* 0x000f22000c1e1100 */
[----:B------:R-:W-:Y:S01]  /*e7d0*/  ISETP.GE.U32.AND P0, PT, R92, 0x7fffffb7, PT ;  /* 0x7fffffb75c00780c */ /* 0x000fe20003f06070 */
[----:B------:R-:W-:-:S05]  /*e7e0*/  VIADD R92, R24, 0xffffffee ;  /* 0xffffffee185c7836 */ /* 0x000fca0000000000 */
[----:B------:R-:W-:Y:S02]  /*e7f0*/  ISETP.GE.U32.AND P4, PT, R92, 0x7fffffaf, PT ;  /* 0x7fffffaf5c00780c */ /* 0x000fe40003f86070 */
[----:B------:R-:W-:Y:S02]  /*e800*/  PRMT R60, RZ, 0x7610, R60 ;  /* 0x00007610ff3c7816 */ /* 0x000fe4000000003c */
[----:B------:R-:W-:-:S03]  /*e810*/  PRMT R61, RZ, 0x7610, R61 ;  /* 0x00007610ff3d7816 */ /* 0x000fc6000000003d */
[----:B------:R-:W-:-:S06]  /*e820*/  @!P0 LOP3.LUT R63, R63, R62, RZ, 0x3c, !PT ;  /* 0x0000003e3f3f8212 */ /* 0x000fcc00078e3cff */
[----:B------:R-:W-:Y:S02]  /*e830*/  @!P4 LOP3.LUT R71, R71, R70, RZ, 0x3c, !PT ;  /* 0x000000464747c212 */ /* 0x000fe400078e3cff */
[----:B------:R-:W-:Y:S02]  /*e840*/  @!P0 LOP3.LUT R62, R63, R62, RZ, 0x3c, !PT ;  /* 0x0000003e3f3e8212 */ /* 0x000fe400078e3cff */
[----:B------:R-:W-:Y:S02]  /*e850*/  @!P4 LOP3.LUT R70, R71, R70, RZ, 0x3c, !PT ;  /* 0x000000464746c212 */ /* 0x000fe400078e3cff */
[----:B------:R-:W-:Y:S02]  /*e860*/  @!P0 LOP3.LUT R63, R63, R62, RZ, 0x3c, !PT ;  /* 0x0000003e3f3f8212 */ /* 0x000fe400078e3cff */
[----:B------:R-:W-:-:S03]  /*e870*/  @!P4 LOP3.LUT R71, R71, R70, RZ, 0x3c, !PT ;  /* 0x000000464747c212 */ /* 0x000fc600078e3cff */
[----:B------:R-:W3:Y:S04]  /*e880*/  @!P0 LDG.E.U8 R61, desc[UR22][R62.64] ;  /* 0x000000163e3d8981 */ /* 0x000ee8000c1e1100 */
[----:B------:R-:W3:Y:S04]  /*e890*/  @!P4 LDG.E.U8 R60, desc[UR22][R70.64] ;  /* 0x00000016463cc981 */ /* 0x000ee8000c1e1100 */
[----:B--2---:R1:W-:Y:S04]  /*e8a0*/  STL [R1+0x7c4], R64 ;  /* 0x0007c44001007387 */ /* 0x0043e80000100800 */
[----:B-1----:R-:W2:Y:S04]  /*e8b0*/  LDL R64, [R1+0xa0c] ;  /* 0x000a0c0001407983 */ /* 0x002ea80000100800 */
[----:B------:R1:W-:Y:S04]  /*e8c0*/  STL [R1+0x7c8], R65 ;  /* 0x0007c84101007387 */ /* 0x0003e80000100800 */
[----:B-1----:R-:W2:Y:S04]  /*e8d0*/  LDL R65, [R1+0xa10] ;  /* 0x000a100001417983 */ /* 0x002ea80000100800 */
[----:B------:R-:W2:Y:S04]  /*e8e0*/  LDL.LU.64 R72, [R1+0x1198] ;  /* 0x0011980001487983 */ /* 0x000ea80000300a00 */
[----:B----4-:R1:W-:Y:S04]  /*e8f0*/  STL [R1+0x7b0], R66 ;  /* 0x0007b04201007387 */ /* 0x0103e80000100800 */
[----:B------:R-:W4:Y:S01]  /*e900*/  LDL R67, [R1+0xa50] ;  /* 0x000a500001437983 */ /* 0x000f220000100800 */
[----:B------:R-:W-:-:S03]  /*e910*/  VIADD R92, R24, 0xffffffe6 ;  /* 0xffffffe6185c7836 */ /* 0x000fc60000000000 */
[----:B------:R-:W4:Y:S04]  /*e920*/  LDL R62, [R1+0xa8c] ;  /* 0x000a8c00013e7983 */ /* 0x000f280000100800 */
[----:B-1----:R-:W4:Y:S01]  /*e930*/  LDL R66, [R1+0xa4c] ;  /* 0x000a4c0001427983 */ /* 0x002f220000100800 */
[----:B------:R-:W-:Y:S01]  /*e940*/  ISETP.GE.U32.AND P6, PT, R92, 0x7fffffa7, PT ;  /* 0x7fffffa75c00780c */ /* 0x000fe20003fc6070 */
[----:B------:R-:W-:Y:S02]  /*e950*/  VIADD R92, R24, 0xffffffde ;  /* 0xffffffde185c7836 */ /* 0x000fe40000000000 */
[----:B------:R-:W4:Y:S03]  /*e960*/  LDL R63, [R1+0xa90] ;  /* 0x000a9000013f7983 */ /* 0x000f260000100800 */
[----:B------:R-:W-:Y:S01]  /*e970*/  ISETP.GE.U32.AND P0, PT, R92, 0x7fffff9f, PT ;  /* 0x7fffff9f5c00780c */ /* 0x000fe20003f06070 */
[----:B------:R-:W-:Y:S01]  /*e980*/  VIADD R92, R24, 0xffffffd6 ;  /* 0xffffffd6185c7836 */ /* 0x000fe20000000000 */
[----:B------:R-:W4:Y:S04]  /*e990*/  LDL.LU.64 R70, [R1+0x1190] ;  /* 0x0011900001467983 */ /* 0x000f280000300a00 */
[----:B------:R-:W-:-:S02]  /*e9a0*/  ISETP.GE.U32.AND P4, PT, R92, 0x7fffff97, PT ;  /* 0x7fffff975c00780c */ /* 0x000fc40003f86070 */
[----:B------:R-:W-:Y:S02]  /*e9b0*/  PRMT R54, RZ, 0x7610, R54 ;  /* 0x00007610ff367816 */ /* 0x000fe40000000036 */
[----:B------:R-:W-:Y:S01]  /*e9c0*/  PRMT R55, RZ, 0x7610, R55 ;  /* 0x00007610ff377816 */ /* 0x000fe20000000037 */
[----:B---3--:R1:W-:Y:S04]  /*e9d0*/  STL [R1+0x7a8], R60 ;  /* 0x0007a83c01007387 */ /* 0x0083e80000100800 */
[----:B-1----:R-:W3:Y:S04]  /*e9e0*/  LDL R60, [R1+0xacc] ;  /* 0x000acc00013c7983 */ /* 0x002ee80000100800 */
[----:B------:R1:W-:Y:S04]  /*e9f0*/  STL [R1+0x7ac], R61 ;  /* 0x0007ac3d01007387 */ /* 0x0003e80000100800 */
[----:B-1----:R-:W3:Y:S01]  /*ea00*/  LDL R61, [R1+0xad0] ;  /* 0x000ad000013d7983 */ /* 0x002ee20000100800 */
[----:B--2---:R-:W-:-:S04]  /*ea10*/  @!P0 LOP3.LUT R65, R65, R64, RZ, 0x3c, !PT ;  /* 0x0000004041418212 */ /* 0x004fc800078e3cff */
[----:B------:R-:W-:-:S04]  /*ea20*/  @!P0 LOP3.LUT R64, R65, R64, RZ, 0x3c, !PT ;  /* 0x0000004041408212 */ /* 0x000fc800078e3cff */
[----:B------:R-:W-:-:S05]  /*ea30*/  @!P0 LOP3.LUT R65, R65, R64, RZ, 0x3c, !PT ;  /* 0x0000004041418212 */ /* 0x000fca00078e3cff */
[----:B------:R-:W2:Y:S01]  /*ea40*/  @!P0 LDG.E.U8 R55, desc[UR22][R64.64] ;  /* 0x0000001640378981 */ /* 0x000ea2000c1e1100 */
[----:B----4-:R-:W-:-:S04]  /*ea50*/  @!P4 LOP3.LUT R67, R67, R66, RZ, 0x3c, !PT ;  /* 0x000000424343c212 */ /* 0x010fc800078e3cff */
[----:B------:R-:W-:-:S04]  /*ea60*/  @!P4 LOP3.LUT R66, R67, R66, RZ, 0x3c, !PT ;  /* 0x000000424342c212 */ /* 0x000fc800078e3cff */
[----:B------:R-:W-:-:S05]  /*ea70*/  @!P4 LOP3.LUT R67, R67, R66, RZ, 0x3c, !PT ;  /* 0x000000424343c212 */ /* 0x000fca00078e3cff */
[----:B------:R-:W4:Y:S01]  /*ea80*/  @!P4 LDG.E.U8 R54, desc[UR22][R66.64] ;  /* 0x000000164236c981 */ /* 0x000f22000c1e1100 */
[----:B------:R-:W-:-:S04]  /*ea90*/  @!P6 LOP3.LUT R69, R69, R68, RZ, 0x3c, !PT ;  /* 0x000000444545e212 */ /* 0x000fc800078e3cff */
[C---:B------:R-:W-:Y:S02]  /*eaa0*/  @!P6 LOP3.LUT R68, R69.reuse, R68, RZ, 0x3c, !PT ;  /* 0x000000444544e212 */ /* 0x040fe400078e3cff */
[----:B------:R-:W-:Y:S02]  /*eab0*/  PRMT R59, RZ, 0x7610, R59 ;  /* 0x00007610ff3b7816 */ /* 0x000fe4000000003b */
[----:B------:R-:W-:Y:S01]  /*eac0*/  @!P6 LOP3.LUT R69, R69, R68, RZ, 0x3c, !PT ;  /* 0x000000444545e212 */ /* 0x000fe200078e3cff */
[----:B------:R-:W-:-:S04]  /*ead0*/  VIADD R92, R24, 0xffffffce ;  /* 0xffffffce185c7836 */ /* 0x000fc80000000000 */
[----:B------:R-:W2:Y:S01]  /*eae0*/  @!P6 LDG.E.U8 R59, desc[UR22][R68.64] ;  /* 0x00000016443be981 */ /* 0x000ea2000c1e1100 */
[----:B------:R-:W-:Y:S01]  /*eaf0*/  ISETP.GE.U32.AND P6, PT, R92, 0x7fffff8f, PT ;  /* 0x7fffff8f5c00780c */ /* 0x000fe20003fc6070 */
[----:B------:R-:W-:Y:S02]  /*eb00*/  VIADD R92, R24, 0xffffffc6 ;  /* 0xffffffc6185c7836 */ /* 0x000fe40000000000 */
[----:B------:R-:W2:Y:S04]  /*eb10*/  LDL.LU.64 R68, [R1+0x1188] ;  /* 0x0011880001447983 */ /* 0x000ea80000300a00 */
[----:B------:R-:W2:Y:S04]  /*eb20*/  LDL R64, [R1+0x10c] ;  /* 0x00010c0001407983 */ /* 0x000ea80000100800 */
[----:B------:R-:W2:Y:S01]  /*eb30*/  LDL R65, [R1+0x110] ;  /* 0x0001100001417983 */ /* 0x000ea20000100800 */
[----:B------:R-:W-:-:S02]  /*eb40*/  ISETP.GE.U32.AND P0, PT, R92, 0x7fffff87, PT ;  /* 0x7fffff875c00780c */ /* 0x000fc40003f06070 */
[-C--:B------:R-:W-:Y:S01]  /*eb50*/  @!P6 LOP3.LUT R63, R63, R62.reuse, RZ, 0x3c, !PT ;  /* 0x0000003e3f3fe212 */ /* 0x080fe200078e3cff */
[----:B------:R-:W2:Y:S03]  /*eb60*/  LDL.LU.64 R66, [R1+0x1180] ;  /* 0x0011800001427983 */ /* 0x000ea60000300a00 */
[C---:B------:R-:W-:Y:S02]  /*eb70*/  @!P6 LOP3.LUT R62, R63.reuse, R62, RZ, 0x3c, !PT ;  /* 0x0000003e3f3ee212 */ /* 0x040fe400078e3cff */
[----:B------:R-:W-:Y:S02]  /*eb80*/  PRMT R57, RZ, 0x7610, R57 ;  /* 0x00007610ff397816 */ /* 0x000fe40000000039 */
[----:B------:R-:W-:Y:S02]  /*eb90*/  @!P6 LOP3.LUT R63, R63, R62, RZ, 0x3c, !PT ;  /* 0x0000003e3f3fe212 */ /* 0x000fe400078e3cff */
[----:B------:R-:W-:-:S03]  /*eba0*/  PRMT R56, RZ, 0x7610, R56 ;  /* 0x00007610ff387816 */ /* 0x000fc60000000038 */
[----:B------:R-:W2:Y:S01]  /*ebb0*/  @!P6 LDG.E.U8 R57, desc[UR22][R62.64] ;  /* 0x000000163e39e981 */ /* 0x000ea2000c1e1100 */
[----:B---3--:R-:W-:-:S04]  /*ebc0*/  @!P0 LOP3.LUT R61, R61, R60, RZ, 0x3c, !PT ;  /* 0x0000003c3d3d8212 */ /* 0x008fc800078e3cff */
[----:B------:R-:W-:-:S04]  /*ebd0*/  @!P0 LOP3.LUT R60, R61, R60, RZ, 0x3c, !PT ;  /* 0x0000003c3d3c8212 */ /* 0x000fc800078e3cff */
[----:B------:R-:W-:-:S05]  /*ebe0*/  @!P0 LOP3.LUT R61, R61, R60, RZ, 0x3c, !PT ;  /* 0x0000003c3d3d8212 */ /* 0x000fca00078e3cff */
[----:B------:R-:W3:Y:S04]  /*ebf0*/  @!P0 LDG.E.U8 R56, desc[UR22][R60.64] ;  /* 0x000000163c388981 */ /* 0x000ee8000c1e1100 */
[----:B----4-:R1:W-:Y:S04]  /*ec00*/  STL [R1+0x78c], R54 ;  /* 0x00078c3601007387 */ /* 0x0103e80000100800 */
[----:B-1----:R-:W4:Y:S04]  /*ec10*/  LDL R54, [R1+0x14c] ;  /* 0x00014c0001367983 */ /* 0x002f280000100800 */
[----:B--2---:R1:W-:Y:S04]  /*ec20*/  STL [R1+0x790], R55 ;  /* 0x0007903701007387 */ /* 0x0043e80000100800 */
[----:B------:R-:W2:Y:S04]  /*ec30*/  LDL R62, [R1+0x994] ;  /* 0x00099400013e7983 */ /* 0x000ea80000100800 */
[----:B------:R-:W2:Y:S04]  /*ec40*/  LDL R63, [R1+0x998] ;  /* 0x00099800013f7983 */ /* 0x000ea80000100800 */
[----:B-1----:R-:W4:Y:S01]  /*ec50*/  LDL R55, [R1+0x150] ;  /* 0x0001500001377983 */ /* 0x002f220000100800 */
[----:B------:R-:W-:-:S05]  /*ec60*/  VIADD R92, R24, 0xfffffffd ;  /* 0xfffffffd185c7836 */ /* 0x000fca0000000000 */
[----:B------:R-:W-:Y:S01]  /*ec70*/  ISETP.GE.U32.AND P4, PT, R92, 0x7fffffbe, PT ;  /* 0x7fffffbe5c00780c */ /* 0x000fe20003f86070 */
[----:B------:R-:W-:Y:S01]  /*ec80*/  VIADD R92, R24, 0xfffffff5 ;  /* 0xfffffff5185c7836 */ /* 0x000fe20000000000 */
[----:B------:R-:W-:-:S11]  /*ec90*/  PRMT R58, RZ, 0x7610, R58 ;  /* 0x00007610ff3a7816 */ /* 0x000fd6000000003a */
[----:B------:R-:W-:-:S04]  /*eca0*/  @!P4 LOP3.LUT R65, R65, R64, RZ, 0x3c, !PT ;  /* 0x000000404141c212 */ /* 0x000fc800078e3cff */
[C---:B------:R-:W-:Y:S02]  /*ecb0*/  @!P4 LOP3.LUT R64, R65.reuse, R64, RZ, 0x3c, !PT ;  /* 0x000000404140c212 */ /* 0x040fe400078e3cff */
[----:B------:R-:W-:Y:S02]  /*ecc0*/  ISETP.GE.U32.AND P6, PT, R92, 0x7fffffb6, PT ;  /* 0x7fffffb65c00780c */ /* 0x000fe40003fc6070 */
[----:B------:R-:W-:Y:S01]  /*ecd0*/  @!P4 LOP3.LUT R65, R65, R64, RZ, 0x3c, !PT ;  /* 0x000000404141c212 */ /* 0x000fe200078e3cff */
[----:B------:R-:W-:-:S04]  /*ece0*/  VIADD R92, R24, 0xffffffed ;  /* 0xffffffed185c7836 */ /* 0x000fc80000000000 */
[----:B------:R-:W2:Y:S01]  /*ecf0*/  @!P4 LDG.E.U8 R58, desc[UR22][R64.64] ;  /* 0x00000016403ac981 */ /* 0x000ea2000c1e1100 */
[----:B------:R-:W-:-:S03]  /*ed00*/  ISETP.GE.U32.AND P0, PT, R92, 0x7fffffae, PT ;  /* 0x7fffffae5c00780c */ /* 0x000fc60003f06070 */
[----:B------:R-:W-:Y:S04]  /*ed10*/  STL [R1+0x7a4], R59 ;  /* 0x0007a43b01007387 */ /* 0x000fe80000100800 */
[----:B------:R-:W2:Y:S04]  /*ed20*/  LDL R60, [R1+0x9d4] ;  /* 0x0009d400013c7983 */ /* 0x000ea80000100800 */
[----:B------:R-:W2:Y:S01]  /*ed30*/  LDL R61, [R1+0x9d8] ;  /* 0x0009d800013d7983 */ /* 0x000ea20000100800 */
[----:B------:R-:W-:-:S03]  /*ed40*/  PRMT R52, RZ, 0x7610, R52 ;  /* 0x00007610ff347816 */ /* 0x000fc60000000034 */
[----:B---3--:R1:W-:Y:S01]  /*ed50*/  STL [R1+0x784], R56 ;  /* 0x0007843801007387 */ /* 0x0083e20000100800 */
[----:B------:R-:W-:-:S03]  /*ed60*/  PRMT R53, RZ, 0x7610, R53 ;  /* 0x00007610ff357816 */ /* 0x000fc60000000035 */
[----:B-1----:R-:W3:Y:S04]  /*ed70*/  LDL R56, [R1+0xa14] ;  /* 0x000a140001387983 */ /* 0x002ee80000100800 */
[----:B------:R1:W-:Y:S04]  /*ed80*/  STL [R1+0x788], R57 ;  /* 0x0007883901007387 */ /* 0x0003e80000100800 */
[----:B-1----:R-:W3:Y:S01]  /*ed90*/  LDL R57, [R1+0xa18] ;  /* 0x000a180001397983 */ /* 0x002ee20000100800 */
[----:B----4-:R-:W-:Y:S01]  /*eda0*/  @!P6 LOP3.LUT R55, R55, R54, RZ, 0x3c, !PT ;  /* 0x000000363737e212 */ /* 0x010fe200078e3cff */
[----:B------:R-:W-:Y:S01]  /*edb0*/  VIADD R92, R24, 0xffffffe5 ;  /* 0xffffffe5185c7836 */ /* 0x000fe20000000000 */
[----:B--2---:R-:W-:Y:S01]  /*edc0*/  @!P0 LOP3.LUT R63, R63, R62, RZ, 0x3c, !PT ;  /* 0x0000003e3f3f8212 */ /* 0x004fe200078e3cff */
[----:B------:R-:W2:Y:S01]  /*edd0*/  LDL.LU.64 R64, [R1+0x1178] ;  /* 0x0011780001407983 */ /* 0x000ea20000300a00 */
[----:B------:R-:W-:-:S02]  /*ede0*/  @!P6 LOP3.LUT R54, R55, R54, RZ, 0x3c, !PT ;  /* 0x000000363736e212 */ /* 0x000fc400078e3cff */
[----:B------:R-:W-:Y:S02]  /*edf0*/  @!P0 LOP3.LUT R62, R63, R62, RZ, 0x3c, !PT ;  /* 0x0000003e3f3e8212 */ /* 0x000fe400078e3cff */
[----:B------:R-:W-:Y:S02]  /*ee00*/  @!P6 LOP3.LUT R55, R55, R54, RZ, 0x3c, !PT ;  /* 0x000000363737e212 */ /* 0x000fe400078e3cff */
[----:B------:R-:W-:-:S03]  /*ee10*/  @!P0 LOP3.LUT R63, R63, R62, RZ, 0x3c, !PT ;  /* 0x0000003e3f3f8212 */ /* 0x000fc600078e3cff */
[----:B------:R-:W4:Y:S04]  /*ee20*/  @!P6 LDG.E.U8 R53, desc[UR22][R54.64] ;  /* 0x000000163635e981 */ /* 0x000f28000c1e1100 */
[----:B------:R-:W2:Y:S01]  /*ee30*/  @!P0 LDG.E.U8 R52, desc[UR22][R62.64] ;  /* 0x000000163e348981 */ /* 0x000ea2000c1e1100 */
[----:B------:R-:W-:Y:S01]  /*ee40*/  ISETP.GE.U32.AND P4, PT, R92, 0x7fffffa6, PT ;  /* 0x7fffffa65c00780c */ /* 0x000fe20003f86070 */
[----:B------:R-:W-:Y:S02]  /*ee50*/  VIADD R92, R24, 0xffffffdd ;  /* 0xffffffdd185c7836 */ /* 0x000fe40000000000 */
[----:B------:R1:W-:Y:S04]  /*ee60*/  STL [R1+0x770], R58 ;  /* 0x0007703a01007387 */ /* 0x0003e80000100800 */
[----:B------:R-:W4:Y:S01]  /*ee70*/  LDL R59, [R1+0xa58] ;  /* 0x000a5800013b7983 */ /* 0x000f220000100800 */
[----:B------:R-:W-:-:S03]  /*ee80*/  ISETP.GE.U32.AND P6, PT, R92, 0x7fffff9e, PT ;  /* 0x7fffff9e5c00780c */ /* 0x000fc60003fc6070 */
[----:B------:R-:W4:Y:S04]  /*ee90*/  LDL R54, [R1+0xa94] ;  /* 0x000a940001367983 */ /* 0x000f280000100800 */
[----:B-1----:R-:W4:Y:S01]  /*eea0*/  LDL R58, [R1+0xa54] ;  /* 0x000a5400013a7983 */ /* 0x002f220000100800 */
[----:B------:R-:W-:-:S03]  /*eeb0*/  @!P4 LOP3.LUT R61, R61, R60, RZ, 0x3c, !PT ;  /* 0x0000003c3d3dc212 */ /* 0x000fc600078e3cff */
[----:B------:R-:W4:Y:S01]  /*eec0*/  LDL R55, [R1+0xa98] ;  /* 0x000a980001377983 */ /* 0x000f220000100800 */
[C---:B------:R-:W-:Y:S02]  /*eed0*/  @!P4 LOP3.LUT R60, R61.reuse, R60, RZ, 0x3c, !PT ;  /* 0x0000003c3d3cc212 */ /* 0x040fe400078e3cff */
[----:B------:R-:W-:Y:S01]  /*eee0*/  PRMT R51, RZ, 0x7610, R51 ;  /* 0x00007610ff337816 */ /* 0x000fe20000000033 */
[----:B------:R-:W4:Y:S01]  /*eef0*/  LDL.LU.64 R62, [R1+0x1170] ;  /* 0x00117000013e7983 */ /* 0x000f220000300a00 */
[----:B------:R-:W-:Y:S02]  /*ef00*/  @!P4 LOP3.LUT R61, R61, R60, RZ, 0x3c, !PT ;  /* 0x0000003c3d3dc212 */ /* 0x000fe400078e3cff */
[----:B------:R-:W-:-:S03]  /*ef10*/  PRMT R47, RZ, 0x7610, R47 ;  /* 0x00007610ff2f7816 */ /* 0x000fc6000000002f */
[----:B------:R-:W4:Y:S01]  /*ef20*/  @!P4 LDG.E.U8 R51, desc[UR22][R60.64] ;  /* 0x000000163c33c981 */ /* 0x000f22000c1e1100 */
[----:B---3--:R-:W-:-:S04]  /*ef30*/  @!P6 LOP3.LUT R57, R57, R56, RZ, 0x3c, !PT ;  /* 0x000000383939e212 */ /* 0x008fc800078e3cff */
[----:B------:R-:W-:-:S04]  /*ef40*/  @!P6 LOP3.LUT R56, R57, R56, RZ, 0x3c, !PT ;  /* 0x000000383938e212 */ /* 0x000fc800078e3cff */
[----:B------:R-:W-:-:S05]  /*ef50*/  @!P6 LOP3.LUT R57, R57, R56, RZ, 0x3c, !PT ;  /* 0x000000383939e212 */ /* 0x000fca00078e3cff */
[----:B------:R1:W3:Y:S04]  /*ef60*/  @!P6 LDG.E.U8 R47, desc[UR22][R56.64] ;  /* 0x00000016382fe981 */ /* 0x0002e8000c1e1100 */
[----:B--2---:R2:W-:Y:S04]  /*ef70*/  STL [R1+0x768], R52 ;  /* 0x0007683401007387 */ /* 0x0045e80000100800 */
[----:B--2---:R-:W2:Y:S04]  /*ef80*/  LDL R52, [R1+0xad4] ;  /* 0x000ad40001347983 */ /* 0x004ea80000100800 */
[----:B----4-:R4:W-:Y:S04]  /*ef90*/  STL [R1+0x76c], R53 ;  /* 0x00076c3501007387 */ /* 0x0109e80000100800 */
[----:B----4-:R-:W2:Y:S04]  /*efa0*/  LDL R53, [R1+0xad8] ;  /* 0x000ad80001357983 */ /* 0x010ea80000100800 */
[----:B------:R-:W4:Y:S04]  /*efb0*/  LDL.LU.64 R60, [R1+0x1168] ;  /* 0x00116800013c7983 */ /* 0x000f280000300a00 */
[----:B------:R-:W1:Y:S04]  /*efc0*/  LDL R56, [R1+0x114] ;  /* 0x0001140001387983 */ /* 0x000e680000100800 */
[----:B------:R-:W1:Y:S01]  /*efd0*/  LDL R57, [R1+0x118] ;  /* 0x0001180001397983 */ /* 0x000e620000100800 */
        /* <DEDUP_REMOVED lines=9> */
[----:B------:R-:W3:Y:S01]  /*f070*/  @!P0 LDG.E.U8 R46, desc[UR22][R58.64] ;  /* 0x000000163a2e8981 */ /* 0x000ee2000c1e1100 */
[----:B------:R-:W-:Y:S01]  /*f080*/  ISETP.GE.U32.AND P6, PT, R92, 0x7fffff86, PT ;  /* 0x7fffff865c00780c */ /* 0x000fe20003fc6070 */
[----:B------:R-:W-:-:S05]  /*f090*/  VIADD R92, R24, 0xfffffffc ;  /* 0xfffffffc185c7836 */ /* 0x000fca0000000000 */
[----:B------:R-:W-:Y:S02]  /*f0a0*/  ISETP.GE.U32.AND P0, PT, R92, 0x7fffffbd, PT ;  /* 0x7fffffbd5c00780c */ /* 0x000fe40003f06070 */
[-C--:B------:R-:W-:Y:S01]  /*f0b0*/  @!P4 LOP3.LUT R55, R55, R54.reuse, RZ, 0x3c, !PT ;  /* 0x000000363737c212 */ /* 0x080fe200078e3cff */
[----:B------:R-:W4:Y:S01]  /*f0c0*/  LDL.LU.64 R58, [R1+0x1160] ;  /* 0x00116000013a7983 */ /* 0x000f220000300a00 */
[----:B------:R-:W-:Y:S02]  /*f0d0*/  PRMT R48, RZ, 0x7610, R48 ;  /* 0x00007610ff307816 */ /* 0x000fe40000000030 */
[C---:B------:R-:W-:Y:S02]  /*f0e0*/  @!P4 LOP3.LUT R54, R55.reuse, R54, RZ, 0x3c, !PT ;  /* 0x000000363736c212 */ /* 0x040fe400078e3cff */
[----:B------:R-:W-:Y:S02]  /*f0f0*/  PRMT R49, RZ, 0x7610, R49 ;  /* 0x00007610ff317816 */ /* 0x000fe40000000031 */
[----:B------:R-:W-:-:S02]  /*f100*/  @!P4 LOP3.LUT R55, R55, R54, RZ, 0x3c, !PT ;  /* 0x000000363737c212 */ /* 0x000fc400078e3cff */
[----:B------:R-:W-:-:S03]  /*f110*/  PRMT R50, RZ, 0x7610, R50 ;  /* 0x00007610ff327816 */ /* 0x000fc60000000032 */
[----:B------:R-:W4:Y:S01]  /*f120*/  @!P4 LDG.E.U8 R49, desc[UR22][R54.64] ;  /* 0x000000163631c981 */ /* 0x000f22000c1e1100 */
[----:B--2---:R-:W-:-:S04]  /*f130*/  @!P6 LOP3.LUT R53, R53, R52, RZ, 0x3c, !PT ;  /* 0x000000343535e212 */ /* 0x004fc800078e3cff */
[----:B------:R-:W-:-:S04]  /*f140*/  @!P6 LOP3.LUT R52, R53, R52, RZ, 0x3c, !PT ;  /* 0x000000343534e212 */ /* 0x000fc800078e3cff */
[----:B------:R-:W-:Y:S02]  /*f150*/  @!P6 LOP3.LUT R53, R53, R52, RZ, 0x3c, !PT ;  /* 0x000000343535e212 */ /* 0x000fe400078e3cff */
[----:B-1----:R-:W-:-:S03]  /*f160*/  @!P0 LOP3.LUT R57, R57, R56, RZ, 0x3c, !PT ;  /* 0x0000003839398212 */ /* 0x002fc600078e3cff */
[----:B------:R-:W2:Y:S01]  /*f170*/  @!P6 LDG.E.U8 R48, desc[UR22][R52.64] ;  /* 0x000000163430e981 */ /* 0x000ea2000c1e1100 */
[----:B------:R-:W-:-:S04]  /*f180*/  @!P0 LOP3.LUT R56, R57, R56, RZ, 0x3c, !PT ;  /* 0x0000003839388212 */ /* 0x000fc800078e3cff */
[----:B------:R-:W-:-:S05]  /*f190*/  @!P0 LOP3.LUT R57, R57, R56, RZ, 0x3c, !PT ;  /* 0x0000003839398212 */ /* 0x000fca00078e3cff */
[----:B------:R-:W4:Y:S04]  /*f1a0*/  @!P0 LDG.E.U8 R50, desc[UR22][R56.64] ;  /* 0x0000001638328981 */ /* 0x000f28000c1e1100 */
[----:B---3--:R1:W-:Y:S04]  /*f1b0*/  STL [R1+0x74c], R46 ;  /* 0x00074c2e01007387 */ /* 0x0083e80000100800 */
[----:B-1----:R-:W3:Y:S04]  /*f1c0*/  LDL R46, [R1+0x154] ;  /* 0x00015400012e7983 */ /* 0x002ee80000100800 */
[----:B------:R1:W-:Y:S04]  /*f1d0*/  STL [R1+0x750], R47 ;  /* 0x0007502f01007387 */ /* 0x0003e80000100800 */
[----:B------:R-:W3:Y:S04]  /*f1e0*/  LDL R54, [R1+0x99c] ;  /* 0x00099c0001367983 */ /* 0x000ee80000100800 */
[----:B------:R-:W3:Y:S04]  /*f1f0*/  LDL R55, [R1+0x9a0] ;  /* 0x0009a00001377983 */ /* 0x000ee80000100800 */
[----:B-1----:R-:W3:Y:S04]  /*f200*/  LDL R47, [R1+0x158] ;  /* 0x00015800012f7983 */ /* 0x002ee80000100800 */
[----:B------:R-:W-:Y:S04]  /*f210*/  STL [R1+0x764], R51 ;  /* 0x0007643301007387 */ /* 0x000fe80000100800 */
[----:B------:R-:W3:Y:S04]  /*f220*/  LDL R52, [R1+0x9dc] ;  /* 0x0009dc0001347983 */ /* 0x000ee80000100800 */
[----:B------:R-:W3:Y:S04]  /*f230*/  LDL R53, [R1+0x9e0] ;  /* 0x0009e00001357983 */ /* 0x000ee80000100800 */
[----:B--2---:R1:W-:Y:S04]  /*f240*/  STL [R1+0x744], R48 ;  /* 0x0007443001007387 */ /* 0x0043e80000100800 */
[----:B-1----:R-:W2:Y:S04]  /*f250*/  LDL R48, [R1+0xa1c] ;  /* 0x000a1c0001307983 */ /* 0x002ea80000100800 */
[----:B----4-:R1:W-:Y:S04]  /*f260*/  STL [R1+0x748], R49 ;  /* 0x0007483101007387 */ /* 0x0103e80000100800 */
[----:B-1----:R-:W2:Y:S04]  /*f270*/  LDL R49, [R1+0xa20] ;  /* 0x000a200001317983 */ /* 0x002ea80000100800 */
[----:B------:R-:W4:Y:S04]  /*f280*/  LDL.LU.64 R56, [R1+0x1158] ;  /* 0x0011580001387983 */ /* 0x000f280000300a00 */
[----:B------:R1:W-:Y:S04]  /*f290*/  STL [R1+0x730], R50 ;  /* 0x0007303201007387 */ /* 0x0003e80000100800 */
[----:B------:R-:W4:Y:S04]  /*f2a0*/  LDL R51, [R1+0xa60] ;  /* 0x000a600001337983 */ /* 0x000f280000100800 */
[----:B-1----:R-:W4:Y:S01]  /*f2b0*/  LDL R50, [R1+0xa5c] ;  /* 0x000a5c0001327983 */ /* 0x002f220000100800 */
[----:B------:R-:W-:-:S05]  /*f2c0*/  VIADD R92, R24, 0xfffffff4 ;  /* 0xfffffff4185c7836 */ /* 0x000fca0000000000 */
[----:B------:R-:W-:Y:S01]  /*f2d0*/  ISETP.GE.U32.AND P4, PT, R92, 0x7fffffb5, PT ;  /* 0x7fffffb55c00780c */ /* 0x000fe20003f86070 */
[----:B------:R-:W-:-:S05]  /*f2e0*/  VIADD R92, R24, 0xffffffec ;  /* 0xffffffec185c7836 */ /* 0x000fca0000000000 */
[----:B------:R-:W-:Y:S01]  /*f2f0*/  ISETP.GE.U32.AND P6, PT, R92, 0x7fffffad, PT ;  /* 0x7fffffad5c00780c */ /* 0x000fe20003fc6070 */
[----:B------:R-:W-:-:S06]  /*f300*/  VIADD R92, R24, 0xffffffe4 ;  /* 0xffffffe4185c7836 */ /* 0x000fcc0000000000 */
[----:B---3--:R-:W-:-:S04]  /*f310*/  @!P4 LOP3.LUT R47, R47, R46, RZ, 0x3c, !PT ;  /* 0x0000002e2f2fc212 */ /* 0x008fc800078e3cff */
[----:B------:R-:W-:Y:S02]  /*f320*/  @!P4 LOP3.LUT R46, R47, R46, RZ, 0x3c, !PT ;  /* 0x0000002e2f2ec212 */ /* 0x000fe400078e3cff */
[----:B------:R-:W-:Y:S02]  /*f330*/  @!P6 LOP3.LUT R55, R55, R54, RZ, 0x3c, !PT ;  /* 0x000000363737e212 */ /* 0x000fe400078e3cff */
[----:B------:R-:W-:Y:S02]  /*f340*/  PRMT R45, RZ, 0x7610, R45 ;  /* 0x00007610ff2d7816 */ /* 0x000fe4000000002d */
[----:B------:R-:W-:Y:S01]  /*f350*/  ISETP.GE.U32.AND P0, PT, R92, 0x7fffffa5, PT ;  /* 0x7fffffa55c00780c */ /* 0x000fe20003f06070 */
[----:B------:R-:W-:Y:S01]  /*f360*/  VIADD R92, R24, 0xffffffdc ;  /* 0xffffffdc185c7836 */ /* 0x000fe20000000000 */
[----:B------:R-:W-:Y:S02]  /*f370*/  @!P4 LOP3.LUT R47, R47, R46, RZ, 0x3c, !PT ;  /* 0x0000002e2f2fc212 */ /* 0x000fe400078e3cff */
[----:B------:R-:W-:-:S02]  /*f380*/  @!P6 LOP3.LUT R54, R55, R54, RZ, 0x3c, !PT ;  /* 0x000000363736e212 */ /* 0x000fc400078e3cff */
[----:B------:R-:W-:Y:S01]  /*f390*/  PRMT R44, RZ, 0x7610, R44 ;  /* 0x00007610ff2c7816 */ /* 0x000fe2000000002c */
[----:B------:R1:W3:Y:S01]  /*f3a0*/  @!P4 LDG.E.U8 R45, desc[UR22][R46.64] ;  /* 0x000000162e2dc981 */ /* 0x0002e2000c1e1100 */
[----:B------:R-:W-:Y:S01]  /*f3b0*/  ISETP.GE.U32.AND P4, PT, R92, 0x7fffff9d, PT ;  /* 0x7fffff9d5c00780c */ /* 0x000fe20003f86070 */
[----:B------:R-:W-:Y:S01]  /*f3c0*/  VIADD R92, R24, 0xffffffd4 ;  /* 0xffffffd4185c7836 */ /* 0x000fe20000000000 */
[----:B------:R-:W-:-:S05]  /*f3d0*/  @!P6 LOP3.LUT R55, R55, R54, RZ, 0x3c, !PT ;  /* 0x000000363737e212 */ /* 0x000fca00078e3cff */
[----:B------:R-:W3:Y:S04]  /*f3e0*/  @!P6 LDG.E.U8 R44, desc[UR22][R54.64] ;  /* 0x00000016362ce981 */ /* 0x000ee8000c1e1100 */
[----:B------:R-:W1:Y:S04]  /*f3f0*/  LDL R46, [R1+0xa9c] ;  /* 0x000a9c00012e7983 */ /* 0x000e680000100800 */
[----:B------:R-:W1:Y:S01]  /*f400*/  LDL R47, [R1+0xaa0] ;  /* 0x000aa000012f7983 */ /* 0x000e620000100800 */
[----:B------:R-:W-:Y:S02]  /*f410*/  ISETP.GE.U32.AND P6, PT, R92, 0x7fffff95, PT ;  /* 0x7fffff955c00780c */ /* 0x000fe40003fc6070 */
[----:B------:R-:W-:Y:S01]  /*f420*/  PRMT R38, RZ, 0x7610, R38 ;  /* 0x00007610ff267816 */ /* 0x000fe20000000026 */
[----:B------:R-:W3:Y:S01]  /*f430*/  LDL.LU.64 R54, [R1+0x1150] ;  /* 0x0011500001367983 */ /* 0x000ee20000300a00 */
[----:B------:R-:W-:-:S02]  /*f440*/  PRMT R39, RZ, 0x7610, R39 ;  /* 0x00007610ff277816 */ /* 0x000fc40000000027 */
        /* <DEDUP_REMOVED lines=10> */
[----:B------:R-:W-:Y:S01]  /*f4f0*/  PRMT R43, RZ, 0x7610, R43 ;  /* 0x00007610ff2b7816 */ /* 0x000fe2000000002b */
[----:B------:R-:W-:Y:S01]  /*f500*/  VIADD R92, R24, 0xffffffcc ;  /* 0xffffffcc185c7836 */ /* 0x000fe20000000000 */
[----:B------:R-:W-:-:S05]  /*f510*/  @!P0 LOP3.LUT R53, R53, R52, RZ, 0x3c, !PT ;  /* 0x0000003435358212 */ /* 0x000fca00078e3cff */
[----:B------:R-:W2:Y:S01]  /*f520*/  @!P0 LDG.E.U8 R43, desc[UR22][R52.64] ;  /* 0x00000016342b8981 */ /* 0x000ea2000c1e1100 */
[----:B------:R-:W-:Y:S02]  /*f530*/  ISETP.GE.U32.AND P0, PT, R92, 0x7fffff8d, PT ;  /* 0x7fffff8d5c00780c */ /* 0x000fe40003f06070 */
[----:B------:R-:W-:-:S11]  /*f540*/  PRMT R42, RZ, 0x7610, R42 ;  /* 0x00007610ff2a7816 */ /* 0x000fd6000000002a */
[----:B-1----:R-:W-:-:S04]  /*f550*/  @!P0 LOP3.LUT R47, R47, R46, RZ, 0x3c, !PT ;  /* 0x0000002e2f2f8212 */ /* 0x002fc800078e3cff */
[C---:B------:R-:W-:Y:S01]  /*f560*/  @!P0 LOP3.LUT R46, R47.reuse, R46, RZ, 0x3c, !PT ;  /* 0x0000002e2f2e8212 */ /* 0x040fe200078e3cff */
[----:B---3--:R1:W-:Y:S03]  /*f570*/  STL [R1+0x728], R44 ;  /* 0x0007282c01007387 */ /* 0x0083e60000100800 */
[----:B------:R-:W-:-:S05]  /*f580*/  @!P0 LOP3.LUT R47, R47, R46, RZ, 0x3c, !PT ;  /* 0x0000002e2f2f8212 */ /* 0x000fca00078e3cff */
[----:B------:R-:W3:Y:S04]  /*f590*/  @!P0 LDG.E.U8 R42, desc[UR22][R46.64] ;  /* 0x000000162e2a8981 */ /* 0x000ee8000c1e1100 */
[----:B-1----:R-:W3:Y:S04]  /*f5a0*/  LDL R44, [R1+0xadc] ;  /* 0x000adc00012c7983 */ /* 0x002ee80000100800 */
[----:B------:R1:W-:Y:S04]  /*f5b0*/  STL [R1+0x72c], R45 ;  /* 0x00072c2d01007387 */ /* 0x0003e80000100800 */
[----:B-1----:R-:W3:Y:S04]  /*f5c0*/  LDL R45, [R1+0xae0] ;  /* 0x000ae000012d7983 */ /* 0x002ee80000100800 */
[----:B------:R-:W3:Y:S04]  /*f5d0*/  LDL.LU.64 R52, [R1+0x1148] ;  /* 0x0011480001347983 */ /* 0x000ee80000300a00 */
[----:B------:R-:W3:Y:S04]  /*f5e0*/  LDL R48, [R1+0x11c] ;  /* 0x00011c0001307983 */ /* 0x000ee80000100800 */
[----:B------:R-:W3:Y:S04]  /*f5f0*/  LDL R49, [R1+0x120] ;  /* 0x0001200001317983 */ /* 0x000ee80000100800 */
[----:B------:R-:W3:Y:S04]  /*f600*/  LDL.LU.64 R50, [R1+0x1140] ;  /* 0x0011400001327983 */ /* 0x000ee80000300a00 */
        /* <DEDUP_REMOVED lines=9> */
[----:B------:R1:W-:Y:S04]  /*f6a0*/  STL [R1+0x724], R43 ;  /* 0x0007242b01007387 */ /* 0x0003e80000100800 */
[----:B------:R-:W-:Y:S01]  /*f6b0*/  ISETP.GE.U32.AND P6, PT, R92, 0x7fffffbc, PT ;  /* 0x7fffffbc5c00780c */ /* 0x000fe20003fc6070 */
[----:B------:R-:W-:Y:S01]  /*f6c0*/  VIADD R92, R24, 0xfffffff3 ;  /* 0xfffffff3185c7836 */ /* 0x000fe20000000000 */
[----:B------:R-:W-:-:S04]  /*f6d0*/  PRMT R35, RZ, 0x7610, R35 ;  /* 0x00007610ff237816 */ /* 0x000fc80000000023 */
[----:B------:R-:W-:Y:S01]  /*f6e0*/  ISETP.GE.U32.AND P0, PT, R92, 0x7fffffb4, PT ;  /* 0x7fffffb45c00780c */ /* 0x000fe20003f06070 */
[----:B------:R-:W-:Y:S01]  /*f6f0*/  VIADD R92, R24, 0xffffffeb ;  /* 0xffffffeb185c7836 */ /* 0x000fe20000000000 */
[----:B---3--:R3:W-:Y:S01]  /*f700*/  STL [R1+0x708], R42 ;  /* 0x0007082a01007387 */ /* 0x0087e20000100800 */
[----:B-1----:R-:W-:Y:S01]  /*f710*/  @!P4 IMAD.MOV.U32 R43, RZ, RZ, R44 ;  /* 0x000000ffff2bc224 */ /* 0x002fe200078e002c */
[----:B------:R-:W-:Y:S02]  /*f720*/  PRMT R34, RZ, 0x7610, R34 ;  /* 0x00007610ff227816 */ /* 0x000fe40000000022 */
[----:B------:R-:W2:Y:S01]  /*f730*/  LDL R44, [R1+0x9e4] ;  /* 0x0009e400012c7983 */ /* 0x000ea20000100800 */
[----:B---3--:R-:W-:Y:S01]  /*f740*/  @!P4 IMAD.MOV.U32 R42, RZ, RZ, R45 ;  /* 0x000000ffff2ac224 */ /* 0x008fe200078e002d */
[----:B------:R-:W-:Y:S02]  /*f750*/  PRMT R36, RZ, 0x7610, R36 ;  /* 0x00007610ff247816 */ /* 0x000fe40000000024 */
[----:B------:R-:W3:Y:S04]  /*f760*/  LDL R45, [R1+0x9e8] ;  /* 0x0009e800012d7983 */ /* 0x000ee80000100800 */
[----:B------:R1:W3:Y:S01]  /*f770*/  @!P4 LDG.E.U8 R35, desc[UR22][R42.64] ;  /* 0x000000162a23c981 */ /* 0x0002e2000c1e1100 */
[----:B------:R-:W-:-:S02]  /*f780*/  ISETP.GE.U32.AND P4, PT, R92, 0x7fffffac, PT ;  /* 0x7fffffac5c00780c */ /* 0x000fc40003f86070 */
[----:B------:R-:W-:-:S04]  /*f790*/  @!P6 LOP3.LUT R49, R49, R48, RZ, 0x3c, !PT ;  /* 0x000000303131e212 */ /* 0x000fc800078e3cff */
[C---:B------:R-:W-:Y:S01]  /*f7a0*/  @!P6 LOP3.LUT R48, R49.reuse, R48, RZ, 0x3c, !PT ;  /* 0x000000303130e212 */ /* 0x040fe200078e3cff */
[----:B------:R-:W1:Y:S03]  /*f7b0*/  LDL R42, [R1+0xa24] ;  /* 0x000a2400012a7983 */ /* 0x000e660000100800 */
[----:B------:R-:W-:Y:S01]  /*f7c0*/  @!P6 LOP3.LUT R49, R49, R48, RZ, 0x3c, !PT ;  /* 0x000000303131e212 */ /* 0x000fe200078e3cff */
[----:B------:R-:W1:Y:S01]  /*f7d0*/  LDL R43, [R1+0xa28] ;  /* 0x000a2800012b7983 */ /* 0x000e620000100800 */
[----:B------:R-:W-:-:S03]  /*f7e0*/  PRMT R37, RZ, 0x7610, R37 ;  /* 0x00007610ff257816 */ /* 0x000fc60000000025 */
[----:B------:R-:W3:Y:S01]  /*f7f0*/  @!P6 LDG.E.U8 R34, desc[UR22][R48.64] ;  /* 0x000000163022e981 */ /* 0x000ee2000c1e1100 */
[----:B----4-:R-:W-:Y:S01]  /*f800*/  @!P0 LOP3.LUT R39, R39, R38, RZ, 0x3c, !PT ;  /* 0x0000002627278212 */ /* 0x010fe200078e3cff */
[----:B------:R-:W-:Y:S01]  /*f810*/  VIADD R92, R24, 0xffffffe3 ;  /* 0xffffffe3185c7836 */ /* 0x000fe20000000000 */
[----:B--2---:R-:W-:Y:S01]  /*f820*/  @!P4 LOP3.LUT R47, R47, R46, RZ, 0x3c, !PT ;  /* 0x0000002e2f2fc212 */ /* 0x004fe200078e3cff */
[----:B------:R-:W2:Y:S01]  /*f830*/  LDL.LU.64 R48, [R1+0x1138] ;  /* 0x0011380001307983 */ /* 0x000ea20000300a00 */
[----:B------:R-:W-:Y:S02]  /*f840*/  @!P0 LOP3.LUT R38, R39, R38, RZ, 0x3c, !PT ;  /* 0x0000002627268212 */ /* 0x000fe400078e3cff */
[----:B------:R-:W-:Y:S02]  /*f850*/  @!P4 LOP3.LUT R46, R47, R46, RZ, 0x3c, !PT ;  /* 0x0000002e2f2ec212 */ /* 0x000fe400078e3cff */
[----:B------:R-:W-:Y:S02]  /*f860*/  @!P0 LOP3.LUT R39, R39, R38, RZ, 0x3c, !PT ;  /* 0x0000002627278212 */ /* 0x000fe400078e3cff */
[----:B------:R-:W-:-:S03]  /*f870*/  @!P4 LOP3.LUT R47, R47, R46, RZ, 0x3c, !PT ;  /* 0x0000002e2f2fc212 */ /* 0x000fc600078e3cff */
[----:B------:R-:W4:Y:S04]  /*f880*/  @!P0 LDG.E.U8 R37, desc[UR22][R38.64] ;  /* 0x0000001626258981 */ /* 0x000f28000c1e1100 */
[----:B------:R-:W2:Y:S01]  /*f890*/  @!P4 LDG.E.U8 R36, desc[UR22][R46.64] ;  /* 0x000000162e24c981 */ /* 0x000ea2000c1e1100 */
[----:B------:R-:W-:Y:S01]  /*f8a0*/  ISETP.GE.U32.AND P6, PT, R92, 0x7fffffa4, PT ;  /* 0x7fffffa45c00780c */ /* 0x000fe20003fc6070 */
[----:B------:R-:W-:-:S05]  /*f8b0*/  VIADD R92, R24, 0xffffffdb ;  /* 0xffffffdb185c7836 */ /* 0x000fca0000000000 */
[----:B------:R-:W-:Y:S02]  /*f8c0*/  ISETP.GE.U32.AND P0, PT, R92, 0x7fffff9c, PT ;  /* 0x7fffff9c5c00780c */ /* 0x000fe40003f06070 */
[----:B------:R-:W-:Y:S02]  /*f8d0*/  PRMT R40, RZ, 0x7610, R40 ;  /* 0x00007610ff287816 */ /* 0x000fe40000000028 */
[----:B------:R-:W-:-:S03]  /*f8e0*/  PRMT R41, RZ, 0x7610, R41 ;  /* 0x00007610ff297816 */ /* 0x000fc60000000029 */
[----:B---3--:R-:W-:-:S04]  /*f8f0*/  @!P6 LOP3.LUT R45, R45, R44, RZ, 0x3c, !PT ;  /* 0x0000002c2d2de212 */ /* 0x008fc800078e3cff */
[----:B------:R-:W-:-:S04]  /*f900*/  @!P6 LOP3.LUT R44, R45, R44, RZ, 0x3c, !PT ;  /* 0x0000002c2d2ce212 */ /* 0x000fc800078e3cff */
[----:B------:R-:W-:-:S05]  /*f910*/  @!P6 LOP3.LUT R45, R45, R44, RZ, 0x3c, !PT ;  /* 0x0000002c2d2de212 */ /* 0x000fca00078e3cff */
[----:B------:R-:W3:Y:S01]  /*f920*/  @!P6 LDG.E.U8 R41, desc[UR22][R44.64] ;  /* 0x000000162c29e981 */ /* 0x000ee2000c1e1100 */
[----:B-1----:R-:W-:-:S03]  /*f930*/  @!P0 LOP3.LUT R43, R43, R42, RZ, 0x3c, !PT ;  /* 0x0000002a2b2b8212 */ /* 0x002fc600078e3cff */
[----:B------:R1:W-:Y:S01]  /*f940*/  STL [R1+0x6f0], R34 ;  /* 0x0006f02201007387 */ /* 0x0003e20000100800 */
[----:B------:R-:W-:-:S04]  /*f950*/  @!P0 LOP3.LUT R42, R43, R42, RZ, 0x3c, !PT ;  /* 0x0000002a2b2a8212 */ /* 0x000fc800078e3cff */
[----:B------:R-:W-:Y:S01]  /*f960*/  @!P0 LOP3.LUT R43, R43, R42, RZ, 0x3c, !PT ;  /* 0x0000002a2b2b8212 */ /* 0x000fe200078e3cff */
[----:B-1----:R-:W3:Y:S04]  /*f970*/  LDL R34, [R1+0xa64] ;  /* 0x000a640001227983 */ /* 0x002ee80000100800 */
[----:B------:R1:W-:Y:S04]  /*f980*/  STL [R1+0x704], R35 ;  /* 0x0007042301007387 */ /* 0x0003e80000100800 */
[----:B------:R-:W3:Y:S04]  /*f990*/  LDL R38, [R1+0xaa4] ;  /* 0x000aa40001267983 */ /* 0x000ee80000100800 */
[----:B------:R-:W3:Y:S04]  /*f9a0*/  LDL R39, [R1+0xaa8] ;  /* 0x000aa80001277983 */ /* 0x000ee80000100800 */
[----:B-1----:R-:W3:Y:S04]  /*f9b0*/  LDL R35, [R1+0xa68] ;  /* 0x000a680001237983 */ /* 0x002ee80000100800 */
[----:B------:R-:W3:Y:S04]  /*f9c0*/  LDL.LU.64 R46, [R1+0x1130] ;  /* 0x00113000012e7983 */ /* 0x000ee80000300a00 */
[----:B------:R-:W3:Y:S04]  /*f9d0*/  @!P0 LDG.E.U8 R40, desc[UR22][R42.64] ;  /* 0x000000162a288981 */ /* 0x000ee8000c1e1100 */
[----:B--2---:R1:W-:Y:S04]  /*f9e0*/  STL [R1+0x6e8], R36 ;  /* 0x0006e82401007387 */ /* 0x0043e80000100800 */
[----:B-1----:R-:W2:Y:S04]  /*f9f0*/  LDL R36, [R1+0xae4] ;  /* 0x000ae40001247983 */ /* 0x002ea80000100800 */
[----:B----4-:R1:W-:Y:S04]  /*fa00*/  STL [R1+0x6ec], R37 ;  /* 0x0006ec2501007387 */ /* 0x0103e80000100800 */
[----:B-1----:R-:W2:Y:S01]  /*fa10*/  LDL R37, [R1+0xae8] ;  /* 0x000ae80001257983 */ /* 0x002ea20000100800 */
[----:B------:R-:W-:-:S03]  /*fa20*/  VIADD R92, R24, 0xffffffd3 ;  /* 0xffffffd3185c7836 */ /* 0x000fc60000000000 */
[----:B------:R-:W4:Y:S02]  /*fa30*/  LDL.LU.64 R44, [R1+0x1128] ;  /* 0x00112800012c7983 */ /* 0x000f240000300a00 */
[----:B------:R-:W-:Y:S01]  /*fa40*/  ISETP.GE.U32.AND P4, PT, R92, 0x7fffff94, PT ;  /* 0x7fffff945c00780c */ /* 0x000fe20003f86070 */
[----:B------:R-:W-:Y:S01]  /*fa50*/  VIADD R92, R24, 0xffffffcb ;  /* 0xffffffcb185c7836 */ /* 0x000fe20000000000 */
[----:B------:R-:W4:Y:S04]  /*fa60*/  LDL.LU.64 R42, [R1+0x1120] ;  /* 0x00112000012a7983 */ /* 0x000f280000300a00 */
[----:B------:R-:W-:Y:S01]  /*fa70*/  ISETP.GE.U32.AND P6, PT, R92, 0x7fffff8c, PT ;  /* 0x7fffff8c5c00780c */ /* 0x000fe20003fc6070 */
[----:B------:R-:W-:-:S05]  /*fa80*/  VIADD R92, R24, 0xffffffc3 ;  /* 0xffffffc3185c7836 */ /* 0x000fca0000000000 */
[----:B------:R-:W-:Y:S02]  /*fa90*/  ISETP.GE.U32.AND P0, PT, R92, 0x7fffff84, PT ;  /* 0x7fffff845c00780c */ /* 0x000fe40003f06070 */
[----:B------:R-:W-:Y:S02]  /*faa0*/  PRMT R29, RZ, 0x7610, R29 ;  /* 0x00007610ff1d7816 */ /* 0x000fe4000000001d */
[----:B------:R-:W-:Y:S02]  /*fab0*/  PRMT R31, RZ, 0x7610, R31 ;  /* 0x00007610ff1f7816 */ /* 0x000fe4000000001f */
[----:B------:R-:W-:Y:S02]  /*fac0*/  PRMT R28, RZ, 0x7610, R28 ;  /* 0x00007610ff1c7816 */ /* 0x000fe4000000001c */
[----:B---3--:R-:W-:Y:S02]  /*fad0*/  @!P6 LOP3.LUT R39, R39, R38, RZ, 0x3c, !PT ;  /* 0x000000262727e212 */ /* 0x008fe400078e3cff */
[----:B------:R-:W-:-:S02]  /*fae0*/  @!P4 LOP3.LUT R35, R35, R34, RZ, 0x3c, !PT ;  /* 0x000000222323c212 */ /* 0x000fc400078e3cff */
[----:B------:R-:W-:Y:S02]  /*faf0*/  @!P6 LOP3.LUT R38, R39, R38, RZ, 0x3c, !PT ;  /* 0x000000262726e212 */ /* 0x000fe400078e3cff */
[----:B------:R-:W-:Y:S01]  /*fb00*/  @!P4 LOP3.LUT R34, R35, R34, RZ, 0x3c, !PT ;  /* 0x000000222322c212 */ /* 0x000fe200078e3cff */
[----:B------:R1:W-:Y:S01]  /*fb10*/  STL [R1+0x6d0], R40 ;  /* 0x0006d02801007387 */ /* 0x0003e20000100800 */
[----:B------:R-:W-:Y:S02]  /*fb20*/  @!P6 LOP3.LUT R39, R39, R38, RZ, 0x3c, !PT ;  /* 0x000000262727e212 */ /* 0x000fe400078e3cff */
[----:B------:R-:W-:-:S03]  /*fb30*/  @!P4 LOP3.LUT R35, R35, R34, RZ, 0x3c, !PT ;  /* 0x000000222323c212 */ /* 0x000fc600078e3cff */
[----:B------:R3:W3:Y:S04]  /*fb40*/  @!P6 LDG.E.U8 R29, desc[UR22][R38.64] ;  /* 0x00000016261de981 */ /* 0x0006e8000c1e1100 */
[----:B-1----:R-:W3:Y:S04]  /*fb50*/  LDL R40, [R1+0x124] ;  /* 0x0001240001287983 */ /* 0x002ee80000100800 */
[----:B------:R1:W-:Y:S04]  /*fb60*/  STL [R1+0x6e4], R41 ;  /* 0x0006e42901007387 */ /* 0x0003e80000100800 */
[----:B------:R-:W3:Y:S04]  /*fb70*/  LDL R38, [R1+0x9ac] ;  /* 0x0009ac0001267983 */ /* 0x000ee80000100800 */
[----:B------:R-:W3:Y:S04]  /*fb80*/  LDL R39, [R1+0x9b0] ;  /* 0x0009b00001277983 */ /* 0x000ee80000100800 */
[----:B-1----:R-:W3:Y:S04]  /*fb90*/  LDL R41, [R1+0x128] ;  /* 0x0001280001297983 */ /* 0x002ee80000100800 */
[----:B------:R1:W4:Y:S04]  /*fba0*/  @!P4 LDG.E.U8 R31, desc[UR22][R34.64] ;  /* 0x00000016221fc981 */ /* 0x000328000c1e1100 */
[----:B------:R-:W1:Y:S04]  /*fbb0*/  LDL R34, [R1+0x164] ;  /* 0x0001640001227983 */ /* 0x000e680000100800 */
[----:B------:R-:W1:Y:S01]  /*fbc0*/  LDL R35, [R1+0x168] ;  /* 0x0001680001237983 */ /* 0x000e620000100800 */
[----:B--2---:R-:W-:-:S04]  /*fbd0*/  @!P0 LOP3.LUT R37, R37, R36, RZ, 0x3c, !PT ;  /* 0x0000002425258212 */ /* 0x004fc800078e3cff */
[----:B------:R-:W-:-:S04]  /*fbe0*/  @!P0 LOP3.LUT R36, R37, R36, RZ, 0x3c, !PT ;  /* 0x0000002425248212 */ /* 0x000fc800078e3cff */
[----:B------:R-:W-:-:S05]  /*fbf0*/  @!P0 LOP3.LUT R37, R37, R36, RZ, 0x3c, !PT ;  /* 0x0000002425258212 */ /* 0x000fca00078e3cff */
[----:B------:R-:W2:Y:S01]  /*fc00*/  @!P0 LDG.E.U8 R28, desc[UR22][R36.64] ;  /* 0x00000016241c8981 */ /* 0x000ea2000c1e1100 */
[----:B------:R-:W-:-:S05]  /*fc10*/  VIADD R92, R24, 0xfffffffa ;  /* 0xfffffffa185c7836 */ /* 0x000fca0000000000 */
[----:B------:R-:W-:Y:S01]  /*fc20*/  ISETP.GE.U32.AND P4, PT, R92, 0x7fffffbb, PT ;  /* 0x7fffffbb5c00780c */ /* 0x000fe20003f86070 */
[----:B------:R-:W-:Y:S01]  /*fc30*/  VIADD R92, R24, 0xfffffff2 ;  /* 0xfffffff2185c7836 */ /* 0x000fe20000000000 */
[----:B------:R-:W-:Y:S01]  /*fc40*/  PRMT R27, RZ, 0x7610, R27 ;  /* 0x00007610ff1b7816 */ /* 0x000fe2000000001b */
[----:B------:R-:W4:Y:S03]  /*fc50*/  LDL R36, [R1+0x9ec] ;  /* 0x0009ec0001247983 */ /* 0x000f260000100800 */
[----:B------:R-:W-:Y:S01]  /*fc60*/  ISETP.GE.U32.AND P6, PT, R92, 0x7fffffb3, PT ;  /* 0x7fffffb35c00780c */ /* 0x000fe20003fc6070 */
[----:B------:R-:W-:Y:S01]  /*fc70*/  VIADD R92, R24, 0xffffffea ;  /* 0xffffffea185c7836 */ /* 0x000fe20000000000 */
[----:B------:R-:W4:Y:S04]  /*fc80*/  LDL R37, [R1+0x9f0] ;  /* 0x0009f00001257983 */ /* 0x000f280000100800 */
[----:B------:R-:W-:-:S02]  /*fc90*/  ISETP.GE.U32.AND P0, PT, R92, 0x7fffffab, PT ;  /* 0x7fffffab5c00780c */ /* 0x000fc40003f06070 */
[----:B------:R-:W-:Y:S02]  /*fca0*/  PRMT R32, RZ, 0x7610, R32 ;  /* 0x00007610ff207816 */ /* 0x000fe40000000020 */
[----:B------:R-:W-:Y:S02]  /*fcb0*/  PRMT R33, RZ, 0x7610, R33 ;  /* 0x00007610ff217816 */ /* 0x000fe40000000021 */
[----:B---3--:R-:W-:-:S07]  /*fcc0*/  @!P4 LOP3.LUT R41, R41, R40, RZ, 0x3c, !PT ;  /* 0x000000282929c212 */ /* 0x008fce00078e3cff */
[----:B------:R-:W-:Y:S02]  /*fcd0*/  @!P0 LOP3.LUT R39, R39, R38, RZ, 0x3c, !PT ;  /* 0x0000002627278212 */ /* 0x000fe400078e3cff */
[----:B------:R-:W-:Y:S02]  /*fce0*/  @!P4 LOP3.LUT R40, R41, R40, RZ, 0x3c, !PT ;  /* 0x000000282928c212 */ /* 0x000fe400078e3cff */
[----:B------:R-:W-:Y:S02]  /*fcf0*/  @!P0 LOP3.LUT R38, R39, R38, RZ, 0x3c, !PT ;  /* 0x0000002627268212 */ /* 0x000fe400078e3cff */
[----:B------:R-:W-:Y:S02]  /*fd00*/  @!P4 LOP3.LUT R41, R41, R40, RZ, 0x3c, !PT ;  /* 0x000000282929c212 */ /* 0x000fe400078e3cff */
[----:B------:R-:W-:-:S03]  /*fd10*/  @!P0 LOP3.LUT R39, R39, R38, RZ, 0x3c, !PT ;  /* 0x0000002627278212 */ /* 0x000fc600078e3cff */
[----:B------:R-:W3:Y:S04]  /*fd20*/  @!P4 LDG.E.U8 R27, desc[UR22][R40.64] ;  /* 0x00000016281bc981 */ /* 0x000ee8000c1e1100 */
[----:B------:R-:W4:Y:S01]  /*fd30*/  @!P0 LDG.E.U8 R32, desc[UR22][R38.64] ;  /* 0x0000001626208981 */ /* 0x000f22000c1e1100 */
[----:B-1----:R-:W-:-:S04]  /*fd40*/  @!P6 LOP3.LUT R35, R35, R34, RZ, 0x3c, !PT ;  /* 0x000000222323e212 */ /* 0x002fc800078e3cff */
[----:B------:R-:W-:-:S04]  /*fd50*/  @!P6 LOP3.LUT R34, R35, R34, RZ, 0x3c, !PT ;  /* 0x000000222322e212 */ /* 0x000fc800078e3cff */
[----:B------:R-:W-:-:S05]  /*fd60*/  @!P6 LOP3.LUT R35, R35, R34, RZ, 0x3c, !PT ;  /* 0x000000222323e212 */ /* 0x000fca00078e3cff */
[----:B------:R-:W4:Y:S04]  /*fd70*/  @!P6 LDG.E.U8 R33, desc[UR22][R34.64] ;  /* 0x000000162221e981 */ /* 0x000f28000c1e1100 */
[----:B--2---:R1:W-:Y:S04]  /*fd80*/  STL [R1+0x6c4], R28 ;  /* 0x0006c41c01007387 */ /* 0x0043e80000100800 */
[----:B-1----:R-:W2:Y:S04]  /*fd90*/  LDL R28, [R1+0xa2c] ;  /* 0x000a2c00011c7983 */ /* 0x002ea80000100800 */
[----:B------:R1:W-:Y:S04]  /*fda0*/  STL [R1+0x6c8], R29 ;  /* 0x0006c81d01007387 */ /* 0x0003e80000100800 */
[----:B-1----:R-:W2:Y:S01]  /*fdb0*/  LDL R29, [R1+0xa30] ;  /* 0x000a3000011d7983 */ /* 0x002ea20000100800 */
[----:B------:R-:W-:-:S03]  /*fdc0*/  VIADD R92, R24, 0xffffffe2 ;  /* 0xffffffe2185c7836 */ /* 0x000fc60000000000 */
[----:B------:R-:W2:Y:S02]  /*fdd0*/  LDL.LU.64 R40, [R1+0x1118] ;  /* 0x0011180001287983 */ /* 0x000ea40000300a00 */
[----:B------:R-:W-:Y:S01]  /*fde0*/  ISETP.GE.U32.AND P4, PT, R92, 0x7fffffa3, PT ;  /* 0x7fffffa35c00780c */ /* 0x000fe20003f86070 */
[----:B------:R-:W-:-:S05]  /*fdf0*/  VIADD R92, R24, 0xffffffda ;  /* 0xffffffda185c7836 */ /* 0x000fca0000000000 */
[----:B------:R-:W-:Y:S02]  /*fe00*/  ISETP.GE.U32.AND P6, PT, R92, 0x7fffff9b, PT ;  /* 0x7fffff9b5c00780c */ /* 0x000fe40003fc6070 */
[----:B------:R-:W-:Y:S01]  /*fe10*/  PRMT R26, RZ, 0x7610, R26 ;  /* 0x00007610ff1a7816 */ /* 0x000fe2000000001a */
[----:B---3--:R1:W-:Y:S04]  /*fe20*/  STL [R1+0x6b0], R27 ;  /* 0x0006b01b01007387 */ /* 0x0083e80000100800 */
[----:B-1----:R-:W3:Y:S04]  /*fe30*/  LDL R27, [R1+0xa6c] ;  /* 0x000a6c00011b7983 */ /* 0x002ee80000100800 */
[----:B----4-:R1:W-:Y:S04]  /*fe40*/  STL [R1+0x6cc], R31 ;  /* 0x0006cc1f01007387 */ /* 0x0103e80000100800 */
[----:B------:R-:W4:Y:S04]  /*fe50*/  LDL R34, [R1+0xaac] ;  /* 0x000aac0001227983 */ /* 0x000f280000100800 */
[----:B------:R-:W4:Y:S04]  /*fe60*/  LDL R35, [R1+0xab0] ;  /* 0x000ab00001237983 */ /* 0x000f280000100800 */
[----:B-1----:R-:W3:Y:S04]  /*fe70*/  LDL R31, [R1+0xa70] ;  /* 0x000a7000011f7983 */ /* 0x002ee80000100800 */
[----:B------:R-:W3:Y:S04]  /*fe80*/  LDL.LU.64 R38, [R1+0x1110] ;  /* 0x0011100001267983 */ /* 0x000ee80000300a00 */
[----:B------:R1:W-:Y:S04]  /*fe90*/  STL [R1+0x6a8], R32 ;  /* 0x0006a82001007387 */ /* 0x0003e80000100800 */
[----:B-1----:R-:W3:Y:S04]  /*fea0*/  LDL R32, [R1+0xaec] ;  /* 0x000aec0001207983 */ /* 0x002ee80000100800 */
[----:B------:R1:W-:Y:S04]  /*feb0*/  STL [R1+0x6ac], R33 ;  /* 0x0006ac2101007387 */ /* 0x0003e80000100800 */
[----:B-1----:R-:W3:Y:S01]  /*fec0*/  LDL R33, [R1+0xaf0] ;  /* 0x000af00001217983 */ /* 0x002ee20000100800 */
[----:B--2---:R-:W-:-:S04]  /*fed0*/  @!P6 LOP3.LUT R29, R29, R28, RZ, 0x3c, !PT ;  /* 0x0000001c1d1de212 */ /* 0x004fc800078e3cff */
[----:B------:R-:W-:-:S04]  /*fee0*/  @!P6 LOP3.LUT R28, R29, R28, RZ, 0x3c, !PT ;  /* 0x0000001c1d1ce212 */ /* 0x000fc800078e3cff */
[----:B------:R-:W-:-:S05]  /*fef0*/  @!P6 LOP3.LUT R29, R29, R28, RZ, 0x3c, !PT ;  /* 0x0000001c1d1de212 */ /* 0x000fca00078e3cff */
[----:B------:R-:W2:Y:S01]  /*ff00*/  @!P6 LDG.E.U8 R26, desc[UR22][R28.64] ;  /* 0x000000161c1ae981 */ /* 0x000ea2000c1e1100 */
[----:B------:R-:W-:Y:S01]  /*ff10*/  @!P4 LOP3.LUT R37, R37, R36, RZ, 0x3c, !PT ;  /* 0x000000242525c212 */ /* 0x000fe200078e3cff */
[----:B------:R-:W-:-:S03]  /*ff20*/  VIADD R92, R24, 0xffffffd2 ;  /* 0xffffffd2185c7836 */ /* 0x000fc60000000000 */
[C---:B------:R-:W-:Y:S02]  /*ff30*/  @!P4 LOP3.LUT R36, R37.reuse, R36, RZ, 0x3c, !PT ;  /* 0x000000242524c212 */ /* 0x040fe400078e3cff */
[----:B------:R-:W-:Y:S02]  /*ff40*/  PRMT R93, RZ, 0x7610, R93 ;  /* 0x00007610ff5d7816 */ /* 0x000fe4000000005d */
[----:B------:R-:W-:Y:S01]  /*ff50*/  ISETP.GE.U32.AND P0, PT, R92, 0x7fffff93, PT ;  /* 0x7fffff935c00780c */ /* 0x000fe20003f06070 */
[----:B------:R-:W-:Y:S01]  /*ff60*/  VIADD R92, R24, 0xffffffca ;  /* 0xffffffca185c7836 */ /* 0x000fe20000000000 */
[----:B------:R-:W-:-:S05]  /*ff70*/  @!P4 LOP3.LUT R37, R37, R36, RZ, 0x3c, !PT ;  /* 0x000000242525c212 */ /* 0x000fca00078e3cff */
[----:B------:R-:W2:Y:S01]  /*ff80*/  @!P4 LDG.E.U8 R93, desc[UR22][R36.64] ;  /* 0x00000016245dc981 */ /* 0x000ea2000c1e1100 */
[----:B------:R-:W-:Y:S01]  /*ff90*/  ISETP.GE.U32.AND P4, PT, R92, 0x7fffff8b, PT ;  /* 0x7fffff8b5c00780c */ /* 0x000fe20003f86070 */
[----:B------:R-:W-:-:S05]  /*ffa0*/  VIADD R92, R24, 0xffffffc2 ;  /* 0xffffffc2185c7836 */ /* 0x000fca0000000000 */
[----:B------:R-:W-:Y:S02]  /*ffb0*/  ISETP.GE.U32.AND P6, PT, R92, 0x7fffff83, PT ;  /* 0x7fffff835c00780c */ /* 0x000fe40003fc6070 */
[----:B------:R-:W-:Y:S01]  /*ffc0*/  PRMT R23, RZ, 0x7610, R23 ;  /* 0x00007610ff177816 */ /* 0x000fe20000000017 */
[----:B------:R-:W2:Y:S01]  /*ffd0*/  LDL.LU.64 R36, [R1+0x1108] ;  /* 0x0011080001247983 */ /* 0x000ea20000300a00 */
[----:B------:R-:W-:-:S03]  /*ffe0*/  PRMT R25, RZ, 0x7610, R25 ;  /* 0x00007610ff197816 */ /* 0x000fc60000000019 */
[----:B------:R-:W2:Y:S04]  /*fff0*/  LDL R28, [R1+0x12c] ;  /* 0x00012c00011c7983 */ /* 0x000ea80000100800 */
[----:B------:R-:W2:Y:S01]  /*10000*/  LDL R29, [R1+0x130] ;  /* 0x00013000011d7983 */ /* 0x000ea20000100800 */
[----:B------:R-:W-:Y:S02]  /*10010*/  PRMT R30, RZ, 0x7610, R30 ;  /* 0x00007610ff1e7816 */ /* 0x000fe4000000001e */
[----:B----4-:R-:W-:-:S04]  /*10020*/  @!P4 LOP3.LUT R35, R35, R34, RZ, 0x3c, !PT ;  /* 0x000000222323c212 */ /* 0x010fc800078e3cff */
[----:B------:R-:W-:-:S04]  /*10030*/  @!P4 LOP3.LUT R34, R35, R34, RZ, 0x3c, !PT ;  /* 0x000000222322c212 */ /* 0x000fc800078e3cff */
[----:B------:R-:W-:-:S05]  /*10040*/  @!P4 LOP3.LUT R35, R35, R34, RZ, 0x3c, !PT ;  /* 0x000000222323c212 */ /* 0x000fca00078e3cff */
[----:B------:R-:W4:Y:S01]  /*10050*/  @!P4 LDG.E.U8 R23, desc[UR22][R34.64] ;  /* 0x000000162217c981 */ /* 0x000f22000c1e1100 */
[----:B---3--:R-:W-:-:S04]  /*10060*/  @!P6 LOP3.LUT R33, R33, R32, RZ, 0x3c, !PT ;  /* 0x000000202121e212 */ /* 0x008fc800078e3cff */
[----:B------:R-:W-:-:S04]  /*10070*/  @!P6 LOP3.LUT R32, R33, R32, RZ, 0x3c, !PT ;  /* 0x000000202120e212 */ /* 0x000fc800078e3cff */
[----:B------:R-:W-:-:S05]  /*10080*/  @!P6 LOP3.LUT R33, R33, R32, RZ, 0x3c, !PT ;  /* 0x000000202121e212 */ /* 0x000fca00078e3cff */
[----:B------:R-:W3:Y:S04]  /*10090*/  @!P6 LDG.E.U8 R30, desc[UR22][R32.64] ;  /* 0x00000016201ee981 */ /* 0x000ee8000c1e1100 */
[----:B--2---:R1:W-:Y:S02]  /*100a0*/  STL [R1+0x690], R26 ;  /* 0x0006901a01007387 */ /* 0x0043e40000100800 */
[----:B-1----:R-:W-:-:S05]  /*100b0*/  @!P0 IMAD.MOV.U32 R26, RZ, RZ, R31 ;  /* 0x000000ffff1a8224 */ /* 0x002fca00078e001f */
[----:B------:R-:W2:Y:S04]  /*100c0*/  @!P0 LDG.E.U8 R25, desc[UR22][R26.64] ;  /* 0x000000161a198981 */ /* 0x000ea8000c1e1100 */
[----:B------:R-:W3:Y:S04]  /*100d0*/  LDL R26, [R1+0x16c] ;  /* 0x00016c00011a7983 */ /* 0x000ee80000100800 */
[----:B------:R-:W3:Y:S04]  /*100e0*/  LDL R27, [R1+0x170] ;  /* 0x00017000011b7983 */ /* 0x000ee80000100800 */
[----:B------:R-:W3:Y:S04]  /*100f0*/  LDL.LU.64 R34, [R1+0x1100] ;  /* 0x0011000001227983 */ /* 0x000ee80000300a00 */
[----:B----4-:R1:W-:Y:S04]  /*10100*/  STL [R1+0x688], R23 ;  /* 0x0006881701007387 */ /* 0x0103e80000100800 */
[----:B-1----:R-:W4:Y:S04]  /*10110*/  LDL R23, [R1+0x9b4] ;  /* 0x0009b40001177983 */ /* 0x002f280000100800 */
[----:B--2---:R1:W-:Y:S04]  /*10120*/  STL [R1+0x68c], R25 ;  /* 0x00068c1901007387 */ /* 0x0043e80000100800 */
[----:B-1----:R-:W2:Y:S04]  /*10130*/  LDL R25, [R1+0x9b8] ;  /* 0x0009b80001197983 */ /* 0x002ea80000100800 */
[----:B------:R-:W-:Y:S04]  /*10140*/  STL [R1+0x6a4], R93 ;  /* 0x0006a45d01007387 */ /* 0x000fe80000100800 */
[----:B------:R-:W2:Y:S04]  /*10150*/  LDL R32, [R1+0x9f4] ;  /* 0x0009f40001207983 */ /* 0x000ea80000100800 */
[----:B------:R-:W2:Y:S04]  /*10160*/  LDL R33, [R1+0x9f8] ;  /* 0x0009f80001217983 */ /* 0x000ea80000100800 */
[----:B---3--:R1:W-:Y:S04]  /*10170*/  STL [R1+0x684], R30 ;  /* 0x0006841e01007387 */ /* 0x0083e80000100800 */
[----:B------:R-:W3:Y:S04]  /*10180*/  LDL R31, [R1+0xa38] ;  /* 0x000a3800011f7983 */ /* 0x000ee80000100800 */
[----:B-1----:R-:W3:Y:S01]  /*10190*/  LDL R30, [R1+0xa34] ;  /* 0x000a3400011e7983 */ /* 0x002ee20000100800 */
[----:B------:R-:W-:-:S05]  /*101a0*/  VIADD R92, R24, 0xfffffff9 ;  /* 0xfffffff9185c7836 */ /* 0x000fca0000000000 */
[----:B------:R-:W-:Y:S01]  /*101b0*/  ISETP.GE.U32.AND P0, PT, R92, 0x7fffffba, PT ;  /* 0x7fffffba5c00780c */ /* 0x000fe20003f06070 */
[----:B------:R-:W-:-:S05]  /*101c0*/  VIADD R92, R24, 0xfffffff1 ;  /* 0xfffffff1185c7836 */ /* 0x000fca0000000000 */
[----:B------:R-:W-:Y:S01]  /*101d0*/  ISETP.GE.U32.AND P4, PT, R92, 0x7fffffb2, PT ;  /* 0x7fffffb25c00780c */ /* 0x000fe20003f86070 */
[----:B------:R-:W-:-:S06]  /*101e0*/  VIADD R92, R24, 0xffffffe9 ;  /* 0xffffffe9185c7836 */ /* 0x000fcc0000000000 */
[----:B------:R-:W-:-:S04]  /*101f0*/  @!P0 LOP3.LUT R29, R29, R28, RZ, 0x3c, !PT ;  /* 0x0000001c1d1d8212 */ /* 0x000fc800078e3cff */
        /* <DEDUP_REMOVED lines=8> */
[----:B------:R-:W4:Y:S01]  /*10280*/  @!P0 LDG.E.U8 R22, desc[UR22][R28.64] ;  /* 0x000000161c168981 */ /* 0x000f22000c1e1100 */
[----:B------:R-:W-:Y:S01]  /*10290*/  ISETP.GE.U32.AND P0, PT, R92, 0x7fffffa2, PT ;  /* 0x7fffffa25c00780c */ /* 0x000fe20003f06070 */
[----:B------:R-:W-:Y:S01]  /*102a0*/  VIADD R92, R24, 0xffffffd9 ;  /* 0xffffffd9185c7836 */ /* 0x000fe20000000000 */
[----:B------:R-:W-:-:S05]  /*102b0*/  @!P4 LOP3.LUT R27, R27, R26, RZ, 0x3c, !PT ;  /* 0x0000001a1b1bc212 */ /* 0x000fca00078e3cff */
[----:B------:R-:W4:Y:S01]  /*102c0*/  @!P4 LDG.E.U8 R21, desc[UR22][R26.64] ;  /* 0x000000161a15c981 */ /* 0x000f22000c1e1100 */
[----:B------:R-:W-:Y:S02]  /*102d0*/  ISETP.GE.U32.AND P4, PT, R92, 0x7fffff9a, PT ;  /* 0x7fffff9a5c00780c */ /* 0x000fe40003f86070 */
[----:B------:R-:W-:Y:S01]  /*102e0*/  PRMT R18, RZ, 0x7610, R18 ;  /* 0x00007610ff127816 */ /* 0x000fe20000000012 */
[----:B------:R-:W4:Y:S01]  /*102f0*/  LDL R28, [R1+0xa74] ;  /* 0x000a7400011c7983 */ /* 0x000f220000100800 */
[----:B------:R-:W-:-:S03]  /*10300*/  PRMT R19, RZ, 0x7610, R19 ;  /* 0x00007610ff137816 */ /* 0x000fc60000000013 */
[----:B------:R-:W4:Y:S04]  /*10310*/  LDL R29, [R1+0xa78] ;  /* 0x000a7800011d7983 */ /* 0x000f280000100800 */
[----:B------:R-:W4:Y:S04]  /*10320*/  LDL R26, [R1+0xab4] ;  /* 0x000ab400011a7983 */ /* 0x000f280000100800 */
[----:B------:R-:W4:Y:S01]  /*10330*/  LDL R27, [R1+0xab8] ;  /* 0x000ab800011b7983 */ /* 0x000f220000100800 */
[----:B--2---:R-:W-:-:S04]  /*10340*/  @!P0 LOP3.LUT R33, R33, R32, RZ, 0x3c, !PT ;  /* 0x0000002021218212 */ /* 0x004fc800078e3cff */
[----:B------:R-:W-:Y:S02]  /*10350*/  @!P0 LOP3.LUT R32, R33, R32, RZ, 0x3c, !PT ;  /* 0x0000002021208212 */ /* 0x000fe400078e3cff */
[----:B---3--:R-:W-:-:S04]  /*10360*/  @!P4 LOP3.LUT R31, R31, R30, RZ, 0x3c, !PT ;  /* 0x0000001e1f1fc212 */ /* 0x008fc800078e3cff */
[----:B------:R-:W-:Y:S02]  /*10370*/  @!P4 LOP3.LUT R30, R31, R30, RZ, 0x3c, !PT ;  /* 0x0000001e1f1ec212 */ /* 0x000fe400078e3cff */
[----:B------:R-:W-:Y:S02]  /*10380*/  @!P0 LOP3.LUT R33, R33, R32, RZ, 0x3c, !PT ;  /* 0x0000002021218212 */ /* 0x000fe400078e3cff */
[----:B------:R-:W-:-:S03]  /*10390*/  @!P4 LOP3.LUT R31, R31, R30, RZ, 0x3c, !PT ;  /* 0x0000001e1f1fc212 */ /* 0x000fc600078e3cff */
[----:B------:R-:W2:Y:S04]  /*103a0*/  @!P0 LDG.E.U8 R19, desc[UR22][R32.64] ;  /* 0x0000001620138981 */ /* 0x000ea8000c1e1100 */
[----:B------:R-:W3:Y:S01]  /*103b0*/  @!P4 LDG.E.U8 R18, desc[UR22][R30.64] ;  /* 0x000000161e12c981 */ /* 0x000ee2000c1e1100 */
[----:B------:R-:W-:Y:S01]  /*103c0*/  PRMT R20, RZ, 0x7610, R20 ;  /* 0x00007610ff147816 */ /* 0x000fe20000000014 */
[----:B------:R-:W-:Y:S02]  /*103d0*/  VIADD R92, R24, 0xffffffd1 ;  /* 0xffffffd1185c7836 */ /* 0x000fe40000000000 */
[----:B----4-:R1:W-:Y:S02]  /*103e0*/  STL [R1+0x670], R22 ;  /* 0x0006701601007387 */ /* 0x0103e40000100800 */
[----:B-1----:R-:W-:-:S05]  /*103f0*/  @!P6 IMAD.MOV.U32 R22, RZ, RZ, R25 ;  /* 0x000000ffff16e224 */ /* 0x002fca00078e0019 */
[----:B------:R-:W4:Y:S01]  /*10400*/  @!P6 LDG.E.U8 R20, desc[UR22][R22.64] ;  /* 0x000000161614e981 */ /* 0x000f22000c1e1100 */
[----:B------:R-:W-:Y:S01]  /*10410*/  ISETP.GE.U32.AND P6, PT, R92, 0x7fffff92, PT ;  /* 0x7fffff925c00780c */ /* 0x000fe20003fc6070 */
[----:B------:R-:W-:Y:S02]  /*10420*/  VIADD R92, R24, 0xffffffc9 ;  /* 0xffffffc9185c7836 */ /* 0x000fe40000000000 */
[----:B------:R1:W-:Y:S03]  /*10430*/  STL [R1+0x66c], R21 ;  /* 0x00066c1501007387 */ /* 0x0003e60000100800 */
[----:B------:R-:W-:Y:S01]  /*10440*/  ISETP.GE.U32.AND P0, PT, R92, 0x7fffff8a, PT ;  /* 0x7fffff8a5c00780c */ /* 0x000fe20003f06070 */
[----:B------:R-:W4:Y:S04]  /*10450*/  LDL R22, [R1+0xaf8] ;  /* 0x000af80001167983 */ /* 0x000f280000100800 */
[----:B-1----:R-:W4:Y:S04]  /*10460*/  LDL R21, [R1+0xaf4] ;  /* 0x000af40001157983 */ /* 0x002f280000100800 */
[----:B------:R-:W4:Y:S01]  /*10470*/  LDL.LU.64 R32, [R1+0x10f8] ;  /* 0x0010f80001207983 */ /* 0x000f220000300a00 */
[----:B------:R-:W-:-:S03]  /*10480*/  PRMT R17, RZ, 0x7610, R17 ;  /* 0x00007610ff117816 */ /* 0x000fc60000000011 */
[----:B------:R-:W4:Y:S04]  /*10490*/  LDL.LU.64 R30, [R1+0x10f0] ;  /* 0x0010f000011e7983 */ /* 0x000f280000300a00 */
[----:B------:R-:W4:Y:S04]  /*104a0*/  LDL R23, [R1+0x134] ;  /* 0x0001340001177983 */ /* 0x000f280000100800 */
[----:B------:R-:W4:Y:S01]  /*104b0*/  LDL R25, [R1+0x138] ;  /* 0x0001380001197983 */ /* 0x000f220000100800 */
[----:B------:R-:W-:-:S03]  /*104c0*/  PRMT R16, RZ, 0x7610, R16 ;  /* 0x00007610ff107816 */ /* 0x000fc60000000010 */
[----:B---3--:R1:W-:Y:S04]  /*104d0*/  STL [R1+0x650], R18 ;  /* 0x0006501201007387 */ /* 0x0083e80000100800 */
[----:B--2---:R2:W-:Y:S01]  /*104e0*/  STL [R1+0x664], R19 ;  /* 0x0006641301007387 */ /* 0x0045e20000100800 */
[----:B-1----:R-:W-:Y:S02]  /*104f0*/  @!P6 IMAD.MOV.U32 R18, RZ, RZ, R29 ;  /* 0x000000ffff12e224 */ /* 0x002fe400078e001d */
[----:B------:R-:W-:Y:S01]  /*10500*/  VIADD R92, R24, 0xffffffc1 ;  /* 0xffffffc1185c7836 */ /* 0x000fe20000000000 */
[----:B------:R-:W3:Y:S01]  /*10510*/  LDL R29, [R1+0x178] ;  /* 0x00017800011d7983 */ /* 0x000ee20000100800 */
[----:B--2---:R-:W-:-:S03]  /*10520*/  @!P6 IMAD.MOV.U32 R19, RZ, RZ, R28 ;  /* 0x000000ffff13e224 */ /* 0x004fc600078e001c */
[----:B------:R-:W-:Y:S01]  /*10530*/  ISETP.GE.U32.AND P4, PT, R92, 0x7fffff82, PT ;  /* 0x7fffff825c00780c */ /* 0x000fe20003f86070 */
[----:B------:R-:W3:Y:S04]  /*10540*/  LDL R28, [R1+0x174] ;  /* 0x00017400011c7983 */ /* 0x000ee80000100800 */
[----:B------:R1:W2:Y:S02]  /*10550*/  @!P6 LDG.E.U8 R17, desc[UR22][R18.64] ;  /* 0x000000161211e981 */ /* 0x0002a4000c1e1100 */
[----:B-1----:R-:W-:Y:S02]  /*10560*/  @!P0 IMAD.MOV.U32 R18, RZ, RZ, R27 ;  /* 0x000000ffff128224 */ /* 0x002fe400078e001b */
[----:B------:R-:W-:-:S05]  /*10570*/  @!P0 IMAD.MOV.U32 R19, RZ, RZ, R26 ;  /* 0x000000ffff138224 */ /* 0x000fca00078e001a */
[----:B------:R-:W2:Y:S01]  /*10580*/  @!P0 LDG.E.U8 R16, desc[UR22][R18.64] ;  /* 0x0000001612108981 */ /* 0x000ea2000c1e1100 */
[----:B------:R-:W-:-:S03]  /*10590*/  PRMT R10, RZ, 0x7610, R10 ;  /* 0x00007610ff0a7816 */ /* 0x000fc6000000000a */
[----:B----4-:R-:W-:Y:S04]  /*105a0*/  STL [R1+0x668], R20 ;  /* 0x0006681401007387 */ /* 0x010fe80000100800 */
[----:B------:R-:W4:Y:S04]  /*105b0*/  LDL R26, [R1+0x9bc] ;  /* 0x0009bc00011a7983 */ /* 0x000f280000100800 */
[----:B------:R-:W4:Y:S01]  /*105c0*/  LDL R27, [R1+0x9c0] ;  /* 0x0009c000011b7983 */ /* 0x000f220000100800 */
[----:B------:R-:W-:-:S05]  /*105d0*/  VIADD R92, R24, 0xfffffff8 ;  /* 0xfffffff8185c7836 */ /* 0x000fca0000000000 */
[----:B------:R-:W-:Y:S01]  /*105e0*/  ISETP.GE.U32.AND P6, PT, R92, 0x7fffffb9, PT ;  /* 0x7fffffb95c00780c */ /* 0x000fe20003fc6070 */
[----:B------:R-:W-:Y:S01]  /*105f0*/  VIADD R92, R24, 0xfffffff0 ;  /* 0xfffffff0185c7836 */ /* 0x000fe20000000000 */
[----:B--2---:R1:W-:Y:S04]  /*10600*/  STL [R1+0x648], R16 ;  /* 0x0006481001007387 */ /* 0x0043e80000100800 */
[----:B------:R2:W-:Y:S01]  /*10610*/  STL [R1+0x64c], R17 ;  /* 0x00064c1101007387 */ /* 0x0005e20000100800 */
[----:B-1----:R-:W-:Y:S02]  /*10620*/  @!P4 IMAD.MOV.U32 R16, RZ, RZ, R22 ;  /* 0x000000ffff10c224 */ /* 0x002fe400078e0016 */
[----:B--2---:R-:W-:-:S05]  /*10630*/  @!P4 IMAD.MOV.U32 R17, RZ, RZ, R21 ;  /* 0x000000ffff11c224 */ /* 0x004fca00078e0015 */
[----:B------:R-:W2:Y:S01]  /*10640*/  @!P4 LDG.E.U8 R10, desc[UR22][R16.64] ;  /* 0x00000016100ac981 */ /* 0x000ea2000c1e1100 */
[----:B------:R-:W-:Y:S02]  /*10650*/  ISETP.GE.U32.AND P0, PT, R92, 0x7fffffb1, PT ;  /* 0x7fffffb15c00780c */ /* 0x000fe40003f06070 */
[----:B------:R-:W-:-:S11]  /*10660*/  PRMT R11, RZ, 0x7610, R11 ;  /* 0x00007610ff0b7816 */ /* 0x000fd6000000000b */
[----:B---3--:R-:W-:-:S04]  /*10670*/  @!P0 LOP3.LUT R29, R29, R28, RZ, 0x3c, !PT ;  /* 0x0000001c1d1d8212 */ /* 0x008fc800078e3cff */
[----:B------:R-:W-:-:S04]  /*10680*/  @!P0 LOP3.LUT R28, R29, R28, RZ, 0x3c, !PT ;  /* 0x0000001c1d1c8212 */ /* 0x000fc800078e3cff */
[----:B------:R-:W-:-:S05]  /*10690*/  @!P0 LOP3.LUT R29, R29, R28, RZ, 0x3c, !PT ;  /* 0x0000001c1d1d8212 */ /* 0x000fca00078e3cff */
[----:B------:R-:W3:Y:S01]  /*106a0*/  @!P0 LDG.E.U8 R11, desc[UR22][R28.64] ;  /* 0x000000161c0b8981 */ /* 0x000ee2000c1e1100 */
[----:B------:R-:W-:-:S03]  /*106b0*/  VIADD R92, R24, 0xffffffe8 ;  /* 0xffffffe8185c7836 */ /* 0x000fc60000000000 */
[----:B--2---:R1:W-:Y:S04]  /*106c0*/  STL [R1+0x644], R10 ;  /* 0x0006440a01007387 */ /* 0x0043e80000100800 */
[----:B------:R-:W2:Y:S04]  /*106d0*/  LDL R16, [R1+0xa00] ;  /* 0x000a000001107983 */ /* 0x000ea80000100800 */
[----:B------:R-:W2:Y:S04]  /*106e0*/  LDL R17, [R1+0xa3c] ;  /* 0x000a3c0001117983 */ /* 0x000ea80000100800 */
[----:B-1----:R-:W2:Y:S04]  /*106f0*/  LDL R10, [R1+0x9fc] ;  /* 0x0009fc00010a7983 */ /* 0x002ea80000100800 */
[----:B------:R-:W2:Y:S04]  /*10700*/  LDL R18, [R1+0xa40] ;  /* 0x000a400001127983 */ /* 0x000ea80000100800 */
[----:B------:R-:W2:Y:S04]  /*10710*/  LDL.LU R19, [R1+0x48] ;  /* 0x0000480001137983 */ /* 0x000ea80000300800 */
[----:B------:R-:W2:Y:S04]  /*10720*/  LDL R20, [R1+0xa7c] ;  /* 0x000a7c0001147983 */ /* 0x000ea80000100800 */
[----:B------:R-:W2:Y:S01]  /*10730*/  LDL R21, [R1+0xa80] ;  /* 0x000a800001157983 */ /* 0x000ea20000100800 */
[----:B------:R-:W-:Y:S01]  /*10740*/  ISETP.GE.U32.AND P4, PT, R92, 0x7fffffa9, PT ;  /* 0x7fffffa95c00780c */ /* 0x000fe20003f86070 */
[----:B------:R-:W-:Y:S01]  /*10750*/  @!P6 IMAD.MOV.U32 R22, RZ, RZ, R25 ;  /* 0x000000ffff16e224 */ /* 0x000fe200078e0019 */
[----:B------:R-:W-:Y:S01]  /*10760*/  PRMT R12, RZ, 0x7610, R12 ;  /* 0x00007610ff0c7816 */ /* 0x000fe2000000000c */
[----:B------:R-:W-:-:S05]  /*10770*/  VIADD R92, R24, 0xffffffe0 ;  /* 0xffffffe0185c7836 */ /* 0x000fca0000000000 */
[----:B------:R-:W2:Y:S01]  /*10780*/  @!P6 LDG.E.U8 R12, desc[UR22][R22.64] ;  /* 0x00000016160ce981 */ /* 0x000ea2000c1e1100 */
[----:B------:R-:W-:-:S04]  /*10790*/  ISETP.GE.U32.AND P6, PT, R92, 0x7fffffa1, PT ;  /* 0x7fffffa15c00780c */ /* 0x000fc80003fc6070 */
[----:B----4-:R-:W-:Y:S01]  /*107a0*/  @!P4 LOP3.LUT R27, R27, R26, RZ, 0x3c, !PT ;  /* 0x0000001a1b1bc212 */ /* 0x010fe200078e3cff */
[----:B------:R-:W-:-:S03]  /*107b0*/  VIADD R92, R24, 0xffffffd8 ;  /* 0xffffffd8185c7836 */ /* 0x000fc60000000000 */
[C---:B------:R-:W-:Y:S01]  /*107c0*/  @!P4 LOP3.LUT R26, R27.reuse, R26, RZ, 0x3c, !PT ;  /* 0x0000001a1b1ac212 */ /* 0x040fe200078e3cff */
[----:B------:R-:W4:Y:S01]  /*107d0*/  LDL.LU R22, [R1+0x4c] ;  /* 0x00004c0001167983 */ /* 0x000f220000300800 */
[----:B------:R-:W-:Y:S02]  /*107e0*/  PRMT R9, RZ, 0x7610, R9 ;  /* 0x00007610ff097816 */ /* 0x000fe40000000009 */
[----:B------:R-:W-:Y:S01]  /*107f0*/  @!P4 LOP3.LUT R27, R27, R26, RZ, 0x3c, !PT ;  /* 0x0000001a1b1bc212 */ /* 0x000fe200078e3cff */
[----:B------:R-:W4:Y:S01]  /*10800*/  LDL R23, [R1+0xabc] ;  /* 0x000abc0001177983 */ /* 0x000f220000100800 */
[----:B------:R-:W-:Y:S01]  /*10810*/  ISETP.GE.U32.AND P0, PT, R92, 0x7fffff99, PT ;  /* 0x7fffff995c00780c */ /* 0x000fe20003f06070 */
[----:B------:R-:W-:Y:S02]  /*10820*/  VIADD R92, R24, 0xffffffd0 ;  /* 0xffffffd0185c7836 */ /* 0x000fe40000000000 */
[----:B------:R-:W4:Y:S01]  /*10830*/  LDL R25, [R1+0xac0] ;  /* 0x000ac00001197983 */ /* 0x000f220000100800 */
[----:B------:R-:W-:-:S03]  /*10840*/  PRMT R7, RZ, 0x7610, R7 ;  /* 0x00007610ff077816 */ /* 0x000fc60000000007 */
[----:B------:R-:W4:Y:S04]  /*10850*/  LDL.LU.64 R28, [R1+0x10e8] ;  /* 0x0010e800011c7983 */ /* 0x000f280000300a00 */
[----:B------:R-:W4:Y:S01]  /*10860*/  @!P4 LDG.E.U8 R9, desc[UR22][R26.64] ;  /* 0x000000161a09c981 */ /* 0x000f22000c1e1100 */
[----:B------:R-:W-:-:S03]  /*10870*/  ISETP.GE.U32.AND P4, PT, R92, 0x7fffff91, PT ;  /* 0x7fffff915c00780c */ /* 0x000fc60003f86070 */
[----:B------:R-:W4:Y:S04]  /*10880*/  LDL.LU.64 R26, [R1+0x10e0] ;  /* 0x0010e000011a7983 */ /* 0x000f280000300a00 */
[----:B---3--:R2:W-:Y:S01]  /*10890*/  STL [R1+0x62c], R11 ;  /* 0x00062c0b01007387 */ /* 0x0085e20000100800 */
[----:B------:R-:W-:Y:S02]  /*108a0*/  PRMT R3, RZ, 0x7610, R3 ;  /* 0x00007610ff037816 */ /* 0x000fe40000000003 */
[----:B------:R-:W-:Y:S01]  /*108b0*/  PRMT R2, RZ, 0x7610, R2 ;  /* 0x00007610ff027816 */ /* 0x000fe20000000002 */
[----:B--2---:R-:W-:Y:S02]  /*108c0*/  @!P6 IMAD.MOV.U32 R11, RZ, RZ, R10 ;  /* 0x000000ffff0be224 */ /* 0x004fe400078e000a */
[----:B------:R-:W-:-:S05]  /*108d0*/  @!P6 IMAD.MOV.U32 R10, RZ, RZ, R16 ;  /* 0x000000ffff0ae224 */ /* 0x000fca00078e0010 */
[----:B------:R1:W2:Y:S02]  /*108e0*/  @!P6 LDG.E.U8 R7, desc[UR22][R10.64] ;  /* 0x000000160a07e981 */ /* 0x0002a4000c1e1100 */
[----:B-1----:R-:W-:Y:S02]  /*108f0*/  @!P0 IMAD.MOV.U32 R10, RZ, RZ, R18 ;  /* 0x000000ffff0a8224 */ /* 0x002fe400078e0012 */
[----:B------:R-:W-:-:S05]  /*10900*/  @!P0 IMAD.MOV.U32 R11, RZ, RZ, R17 ;  /* 0x000000ffff0b8224 */ /* 0x000fca00078e0011 */
[----:B------:R1:W3:Y:S02]  /*10910*/  @!P0 LDG.E.U8 R3, desc[UR22][R10.64] ;  /* 0x000000160a038981 */ /* 0x0002e4000c1e1100 */
[----:B-1----:R-:W-:Y:S02]  /*10920*/  @!P4 IMAD.MOV.U32 R10, RZ, RZ, R21 ;  /* 0x000000ffff0ac224 */ /* 0x002fe400078e0015 */
[----:B------:R-:W-:-:S05]  /*10930*/  @!P4 IMAD.MOV.U32 R11, RZ, RZ, R20 ;  /* 0x000000ffff0bc224 */ /* 0x000fca00078e0014 */
[----:B------:R-:W2:Y:S01]  /*10940*/  @!P4 LDG.E.U8 R2, desc[UR22][R10.64] ;  /* 0x000000160a02c981 */ /* 0x000ea2000c1e1100 */
[----:B------:R-:W-:-:S05]  /*10950*/  VIADD R92, R24, 0xffffffc8 ;  /* 0xffffffc8185c7836 */ /* 0x000fca0000000000 */
[----:B------:R-:W-:Y:S01]  /*10960*/  ISETP.GE.U32.AND P6, PT, R92, 0x7fffff89, PT ;  /* 0x7fffff895c00780c */ /* 0x000fe20003fc6070 */
[----:B------:R-:W-:Y:S01]  /*10970*/  STL [R1+0x630], R12 ;  /* 0x0006300c01007387 */ /* 0x000fe20000100800 */
[----:B------:R-:W-:-:S03]  /*10980*/  PRMT R0, RZ, 0x7610, R0 ;  /* 0x00007610ff007816 */ /* 0x000fc60000000000 */
[----:B--2---:R4:W-:Y:S04]  /*10990*/  STL [R1+0x60c], R2 ;  /* 0x00060c0201007387 */ /* 0x0049e80000100800 */
[----:B---3--:R1:W-:Y:S04]  /*109a0*/  STL [R1+0x610], R3 ;  /* 0x0006100301007387 */ /* 0x0083e80000100800 */
[----:B----4-:R-:W-:Y:S02]  /*109b0*/  @!P6 IMAD.MOV.U32 R2, RZ, RZ, R25 ;  /* 0x000000ffff02e224 */ /* 0x010fe400078e0019 */
[----:B-1----:R-:W-:-:S05]  /*109c0*/  @!P6 IMAD.MOV.U32 R3, RZ, RZ, R23 ;  /* 0x000000ffff03e224 */ /* 0x002fca00078e0017 */
[----:B------:R-:W2:Y:S01]  /*109d0*/  @!P6 LDG.E.U8 R0, desc[UR22][R2.64] ;  /* 0x000000160200e981 */ /* 0x000ea2000c1e1100 */
[----:B------:R-:W-:-:S05]  /*109e0*/  @!P5 IMAD.MOV R15, RZ, RZ, -R15 ;  /* 0x000000ffff0fd224 */ /* 0x000fca00078e0a0f */
[----:B------:R-:W-:Y:S04]  /*109f0*/  STL [R1+0x1098], R15 ;  /* 0x0010980f01007387 */ /* 0x000fe80000100800 */
[----:B--2---:R1:W-:Y:S04]  /*10a00*/  STL [R1+0x608], R0 ;  /* 0x0006080001007387 */ /* 0x0043e80000100800 */
[----:B------:R-:W-:Y:S01]  /*10a10*/  STL [R1+0x628], R9 ;  /* 0x0006280901007387 */ /* 0x000fe20000100800 */
[----:B-1----:R-:W-:-:S03]  /*10a20*/  LOP3.LUT R0, R14, 0x1b6, RZ, 0xfc, !PT ;  /* 0x000001b60e007812 */ /* 0x002fc600078efcff */
[----:B------:R1:W-:Y:S04]  /*10a30*/  STL [R1+0xe40], R14 ;  /* 0x000e400e01007387 */ /* 0x0003e80000100800 */
[----:B------:R2:W-:Y:S04]  /*10a40*/  STL [R1+0x90], R0 ;  /* 0x0000900001007387 */ /* 0x0005e80000100800 */
[----:B-1----:R-:W3:Y:S01]  /*10a50*/  LDL.LU R14, [R1+0x90] ;  /* 0x00009000010e7983 */ /* 0x002ee20000300800 */
[----:B------:R-:W-:Y:S01]  /*10a60*/  ISETP.GE.AND P0, PT, R19, RZ, PT ;  /* 0x000000ff1300720c */ /* 0x000fe20003f06270 */
[----:B------:R-:W1:Y:S01]  /*10a70*/  S2R R25, SR_TID.X ;  /* 0x0000000000197919 */ /* 0x000e620000002100 */
[----:B------:R-:W-:Y:S01]  /*10a80*/  ISETP.GE.AND P4, PT, R22, RZ, PT ;  /* 0x000000ff1600720c */ /* 0x000fe20003f86270 */
[----:B--2---:R-:W-:Y:S01]  /*10a90*/  VIADD R0, R24, 0x3f ;  /* 0x0000003f18007836 */ /* 0x004fe20000000000 */
[----:B------:R-:W-:-:S02]  /*10aa0*/  ISETP.NE.AND P5, PT, R5, RZ, PT ;  /* 0x000000ff0500720c */ /* 0x000fc40003fa5270 */
[----:B------:R-:W-:Y:S01]  /*10ab0*/  LOP3.LUT R92, RZ, R5, RZ, 0x33, !PT ;  /* 0x00000005ff5c7212 */ /* 0x000fe200078e33ff */
[----:B------:R2:W-:Y:S06]  /*10ac0*/  STL [R1+0x624], R7 ;  /* 0x0006240701007387 */ /* 0x0005ec0000100800 */
[----:B------:R-:W-:Y:S01]  /*10ad0*/  @!P0 IMAD.MOV R6, RZ, RZ, -R6 ;  /* 0x000000ffff068224 */ /* 0x000fe200078e0a06 */
[----:B------:R-:W-:Y:S01]  /*10ae0*/  ISETP.GT.AND P0, PT, R0, 0x3f, PT ;  /* 0x0000003f0000780c */ /* 0x000fe20003f04270 */
[----:B--2---:R-:W-:-:S03]  /*10af0*/  IMAD R7, R8, 0x3f, RZ ;  /* 0x0000003f08077824 */ /* 0x004fc600078e02ff */
[----:B------:R-:W-:Y:S01]  /*10b00*/  STL [R1+0x109c], R6 ;  /* 0x00109c0601007387 */ /* 0x000fe20000100800 */
[C---:B------:R-:W-:Y:S01]  /*10b10*/  SEL R91, R92.reuse, R91, !P5 ;  /* 0x0000005b5c5b7207 */ /* 0x040fe20006800000 */
[----:B------:R-:W-:Y:S01]  /*10b20*/  @!P4 IMAD.MOV R4, RZ, RZ, -R4 ;  /* 0x000000ffff04c224 */ /* 0x000fe200078e0a04 */
[C---:B------:R-:W-:Y:S02]  /*10b30*/  SEL R2, R92.reuse, R90, !P5 ;  /* 0x0000005a5c027207 */ /* 0x040fe40006800000 */
[----:B------:R-:W-:Y:S02]  /*10b40*/  SEL R3, R92, R88, !P5 ;  /* 0x000000585c037207 */ /* 0x000fe40006800000 */
[----:B-1----:R-:W-:-:S04]  /*10b50*/  LOP3.LUT R25, R25, 0x3f, RZ, 0xc0, !PT ;  /* 0x0000003f19197812 */ /* 0x002fc800078ec0ff */
[----:B------:R-:W-:Y:S02]  /*10b60*/  ISETP.LT.AND P0, PT, R25, R24, P0 ;  /* 0x000000181900720c */ /* 0x000fe40000701270 */
[C---:B------:R-:W-:Y:S02]  /*10b70*/  SEL R10, R92.reuse, R87, !P5 ;  /* 0x000000575c0a7207 */ /* 0x040fe40006800000 */
[C---:B------:R-:W-:Y:S02]  /*10b80*/  SEL R9, R92.reuse, R86, !P5 ;  /* 0x000000565c097207 */ /* 0x040fe40006800000 */
[C---:B------:R-:W-:Y:S02]  /*10b90*/  SEL R12, R92.reuse, R84, !P5 ;  /* 0x000000545c0c7207 */ /* 0x040fe40006800000 */
[----:B------:R-:W-:Y:S02]  /*10ba0*/  SEL R90, R92, R83, !P5 ;  /* 0x000000535c5a7207 */ /* 0x000fe40006800000 */
[----:B---3--:R-:W-:-:S05]  /*10bb0*/  IABS R5, R14 ;  /* 0x0000000e00057213 */ /* 0x008fca0000000000 */
[----:B------:R-:W-:-:S04]  /*10bc0*/  IMAD.MOV.U32 R0, RZ, RZ, R5 ;  /* 0x000000ffff007224 */ /* 0x000fc800078e0005 */
[----:B------:R-:W-:Y:S01]  /*10bd0*/  IMAD.HI.U32 R93, R13, R0, RZ ;  /* 0x000000000d5d7227 */ /* 0x000fe200078e00ff */
[----:B------:R1:W-:Y:S04]  /*10be0*/  STL [R1+0x98], R0 ;  /* 0x0000980001007387 */ /* 0x0003e80000100800 */
[----:B------:R-:W-:Y:S04]  /*10bf0*/  STL [R1+0x10a0], R7 ;  /* 0x0010a00701007387 */ /* 0x000fe80000100800 */
[----:B------:R-:W-:Y:S01]  /*10c00*/  STL [R1+0xcdc], R8 ;  /* 0x000cdc0801007387 */ /* 0x000fe20000100800 */
[----:B-1----:R-:W-:-:S03]  /*10c10*/  IMAD R0, R91, UR12, RZ ;  /* 0x0000000c5b007c24 */ /* 0x002fc6000f8e02ff */
[----:B------:R-:W-:Y:S04]  /*10c20*/  STL [R1+0xd38], R8 ;  /* 0x000d380801007387 */ /* 0x000fe80000100800 */
[----:B------:R-:W-:Y:S04]  /*10c30*/  STL [R1+0x1040], R93 ;  /* 0x0010405d01007387 */ /* 0x000fe80000100800 */
[----:B------:R-:W-:Y:S04]  /*10c40*/  STL [R1+0x103c], R14 ;  /* 0x00103c0e01007387 */ /* 0x000fe80000100800 */
[----:B------:R-:W-:Y:S04]  /*10c50*/  STL [R1+0xe38], R13 ;  /* 0x000e380d01007387 */ /* 0x000fe80000100800 */
[----:B------:R1:W-:Y:S04]  /*10c60*/  STL [R1+0x10a4], R4 ;  /* 0x0010a40401007387 */ /* 0x0003e80000100800 */
[----:B------:R-:W2:Y:S04]  /*10c70*/  LDL.LU R5, [R1+0x1b8] ;  /* 0x0001b80001057983 */ /* 0x000ea80000300800 */
[----:B------:R-:W3:Y:S04]  /*10c80*/  LDL.LU R91, [R1+0x1e0] ;  /* 0x0001e000015b7983 */ /* 0x000ee80000300800 */
[----:B------:R4:W-:Y:S04]  /*10c90*/  STL [R1+0x8c], R0 ;  /* 0x00008c0001007387 */ /* 0x0009e80000100800 */
[----:B-1----:R-:W2:Y:S04]  /*10ca0*/  LDL.LU R4, [R1+0x1e4] ;  /* 0x0001e40001047983 */ /* 0x002ea80000300800 */
[----:B------:R-:W3:Y:S04]  /*10cb0*/  LDL.LU R7, [R1+0x1e8] ;  /* 0x0001e80001077983 */ /* 0x000ee80000300800 */
[----:B------:R-:W3:Y:S04]  /*10cc0*/  LDL.LU R6, [R1+0x1c8] ;  /* 0x0001c80001067983 */ /* 0x000ee80000300800 */
[----:B------:R-:W3:Y:S04]  /*10cd0*/  LDL.LU R15, [R1+0x1d8] ;  /* 0x0001d800010f7983 */ /* 0x000ee80000300800 */
[----:B------:R-:W3:Y:S04]  /*10ce0*/  LDL.LU R16, [R1+0x1cc] ;  /* 0x0001cc0001107983 */ /* 0x000ee80000300800 */
[----:B------:R-:W3:Y:S04]  /*10cf0*/  LDL.LU R17, [R1+0x1d4] ;  /* 0x0001d40001117983 */ /* 0x000ee80000300800 */
[----:B------:R-:W3:Y:S04]  /*10d00*/  LDL.LU R18, [R1+0x1d0] ;  /* 0x0001d00001127983 */ /* 0x000ee80000300800 */
[----:B------:R-:W3:Y:S01]  /*10d10*/  LDL.LU R19, [R1+0x74] ;  /* 0x0000740001137983 */ /* 0x000ee20000300800 */
[----:B----4-:R-:W-:-:S03]  /*10d20*/  SEL R0, R92, R89, !P5 ;  /* 0x000000595c007207 */ /* 0x010fc60006800000 */
[----:B------:R-:W4:Y:S04]  /*10d30*/  LDL.LU R20, [R1+0x70] ;  /* 0x0000700001147983 */ /* 0x000f280000300800 */
[----:B------:R-:W4:Y:S04]  /*10d40*/  LDL.LU R21, [R1+0xb8] ;  /* 0x0000b80001157983 */ /* 0x000f280000300800 */
[----:B------:R-:W4:Y:S04]  /*10d50*/  LDL.LU R22, [R1+0x88] ;  /* 0x0000880001167983 */ /* 0x000f280000300800 */
[----:B------:R-:W4:Y:S04]  /*10d60*/  LDL.LU R23, [R1+0xfc] ;  /* 0x0000fc0001177983 */ /* 0x000f280000300800 */
[----:B------:R-:W4:Y:S04]  /*10d70*/  LDL.LU R24, [R1+0xf4] ;  /* 0x0000f40001187983 */ /* 0x000f280000300800 */
[----:B------:R-:W4:Y:S04]  /*10d80*/  LDL.LU R25, [R1+0x1a8] ;  /* 0x0001a80001197983 */ /* 0x000f280000300800 */
[----:B------:R1:W-:Y:S04]  /*10d90*/  STL [R1+0x10a8], R2 ;  /* 0x0010a80201007387 */ /* 0x0003e80000100800 */
[----:B-1----:R-:W4:Y:S04]  /*10da0*/  LDL.LU R2, [R1+0x1dc] ;  /* 0x0001dc0001027983 */ /* 0x002f280000300800 */
[----:B------:R1:W-:Y:S04]  /*10db0*/  STL [R1+0x10ac], R0 ;  /* 0x0010ac0001007387 */ /* 0x0003e80000100800 */
[----:B-1----:R-:W4:Y:S04]  /*10dc0*/  LDL.LU R0, [R1+0x1c4] ;  /* 0x0001c40001007983 */ /* 0x002f280000300800 */
[----:B------:R1:W-:Y:S04]  /*10dd0*/  STL [R1+0x10b0], R3 ;  /* 0x0010b00301007387 */ /* 0x0003e80000100800 */
[----:B-1----:R-:W4:Y:S04]  /*10de0*/  LDL.LU R3, [R1+0x1c0] ;  /* 0x0001c00001037983 */ /* 0x002f280000300800 */
[----:B------:R-:W4:Y:S01]  /*10df0*/  LDL.LU R87, [R1+0x1f4] ;  /* 0x0001f40001577983 */ /* 0x000f220000300800 */
[----:B------:R-:W-:-:S03]  /*10e00*/  SEL R13, R92, R85, !P5 ;  /* 0x000000555c0d7207 */ /* 0x000fc60006800000 */
[----:B------:R1:W-:Y:S04]  /*10e10*/  STL [R1+0x10b4], R10 ;  /* 0x0010b40a01007387 */ /* 0x0003e80000100800 */
[----:B-1----:R-:W4:Y:S04]  /*10e20*/  LDL.LU R10, [R1+0x1f0] ;  /* 0x0001f000010a7983 */ /* 0x002f280000300800 */
[----:B------:R1:W-:Y:S04]  /*10e30*/  STL [R1+0x10b8], R9 ;  /* 0x0010b80901007387 */ /* 0x0003e80000100800 */
[----:B-1----:R-:W4:Y:S04]  /*10e40*/  LDL.LU R9, [R1+0x1ec] ;  /* 0x0001ec0001097983 */ /* 0x002f280000300800 */
[----:B------:R1:W-:Y:S04]  /*10e50*/  STL [R1+0x10bc], R13 ;  /* 0x0010bc0d01007387 */ /* 0x0003e80000100800 */
[----:B-1----:R-:W4:Y:S04]  /*10e60*/  LDL.LU R13, [R1+0x1bc] ;  /* 0x0001bc00010d7983 */ /* 0x002f280000300800 */
[----:B------:R1:W-:Y:S04]  /*10e70*/  STL [R1+0x10c0], R12 ;  /* 0x0010c00c01007387 */ /* 0x0003e80000100800 */
[----:B-1----:R-:W4:Y:S04]  /*10e80*/  LDL.LU R12, [R1+0x1b4] ;  /* 0x0001b400010c7983 */ /* 0x002f280000300800 */
[----:B------:R1:W-:Y:S04]  /*10e90*/  STL [R1+0x10c4], R90 ;  /* 0x0010c45a01007387 */ /* 0x0003e80000100800 */
[----:B-1----:R-:W4:Y:S01]  /*10ea0*/  LDL.LU R90, [R1+0x1b0] ;  /* 0x0001b000015a7983 */ /* 0x002f220000300800 */
[----:B------:R-:W-:-:S02]  /*10eb0*/  SEL R89, R92, R82, !P5 ;  /* 0x000000525c597207 */ /* 0x000fc40006800000 */
[C---:B------:R-:W-:Y:S02]  /*10ec0*/  SEL R88, R92.reuse, R81, !P5 ;  /* 0x000000515c587207 */ /* 0x040fe40006800000 */
[C---:B------:R-:W-:Y:S02]  /*10ed0*/  SEL R93, R92.reuse, R80, !P5 ;  /* 0x000000505c5d7207 */ /* 0x040fe40006800000 */
[C---:B------:R-:W-:Y:S01]  /*10ee0*/  SEL R86, R92.reuse, R79, !P5 ;  /* 0x0000004f5c567207 */ /* 0x040fe20006800000 */
[----:B------:R-:W-:Y:S01]  /*10ef0*/  STL [R1+0x10c8], R89 ;  /* 0x0010c85901007387 */ /* 0x000fe20000100800 */
[C---:B------:R-:W-:Y:S02]  /*10f00*/  SEL R85, R92.reuse, R78, !P5 ;  /* 0x0000004e5c557207 */ /* 0x040fe40006800000 */
[C---:B------:R-:W-:Y:S01]  /*10f10*/  SEL R8, R92.reuse, R77, !P5 ;  /* 0x0000004d5c087207 */ /* 0x040fe20006800000 */
[----:B------:R-:W-:Y:S01]  /*10f20*/  STL [R1+0x10cc], R88 ;  /* 0x0010cc5801007387 */ /* 0x000fe20000100800 */
[----:B------:R-:W-:-:S02]  /*10f30*/  SEL R78, R92, R69, !P5 ;  /* 0x000000455c4e7207 */ /* 0x000fc40006800000 */
[C---:B------:R-:W-:Y:S01]  /*10f40*/  SEL R69, R92.reuse, R60, !P5 ;  /* 0x0000003c5c457207 */ /* 0x040fe20006800000 */
[----:B------:R-:W-:Y:S01]  /*10f50*/  STL [R1+0x1048], R93 ;  /* 0x0010485d01007387 */ /* 0x000fe20000100800 */
        /* <DEDUP_REMOVED lines=8> */
[----:B------:R1:W-:Y:S01]  /*10fe0*/  STL [R1+0x1044], R8 ;  /* 0x0010440801007387 */ /* 0x0003e20000100800 */
[C---:B------:R-:W-:Y:S02]  /*10ff0*/  SEL R71, R92.reuse, R62, !P5 ;  /* 0x0000003e5c477207 */ /* 0x040fe40006800000 */
[C---:B------:R-:W-:Y:S01]  /*11000*/  SEL R62, R92.reuse, R53, !P5 ;  /* 0x000000355c3e7207 */ /* 0x040fe20006800000 */
[----:B------:R-:W-:Y:S01]  /*11010*/  STL [R1+0x10d8], R84 ;  /* 0x0010d85401007387 */ /* 0x000fe20000100800 */
[C---:B------:R-:W-:Y:S02]  /*11020*/  SEL R53, R92.reuse, R44, !P5 ;  /* 0x0000002c5c357207 */ /* 0x040fe40006800000 */
[C---:B------:R-:W-:Y:S01]  /*11030*/  SEL R44, R92.reuse, R36, !P5 ;  /* 0x000000245c2c7207 */ /* 0x040fe20006800000 */
[----:B------:R-:W-:Y:S04]  /*11040*/  STL [R1+0x104c], R14 ;  /* 0x00104c0e01007387 */ /* 0x000fe80000100800 */
[----:B------:R-:W-:Y:S01]  /*11050*/  STL [R1+0x1050], R11 ;  /* 0x0010500b01007387 */ /* 0x000fe20000100800 */
[----:B------:R-:W-:-:S02]  /*11060*/  SEL R83, R92, R75, !P5 ;  /* 0x0000004b5c537207 */ /* 0x000fc40006800000 */
[C---:B------:R-:W-:Y:S02]  /*11070*/  SEL R75, R92.reuse, R66, !P5 ;  /* 0x000000425c4b7207 */ /* 0x040fe40006800000 */
[C---:B------:R-:W-:Y:S02]  /*11080*/  SEL R76, R92.reuse, R67, !P5 ;  /* 0x000000435c4c7207 */ /* 0x040fe40006800000 */
[C---:B------:R-:W-:Y:S02]  /*11090*/  SEL R66, R92.reuse, R57, !P5 ;  /* 0x000000395c427207 */ /* 0x040fe40006800000 */
[C---:B------:R-:W-:Y:S02]  /*110a0*/  SEL R67, R92.reuse, R58, !P5 ;  /* 0x0000003a5c437207 */ /* 0x040fe40006800000 */
[C---:B------:R-:W-:Y:S02]  /*110b0*/  SEL R57, R92.reuse, R48, !P5 ;  /* 0x000000305c397207 */ /* 0x040fe40006800000 */
        /* <DEDUP_REMOVED lines=33> */
[C---:B--2---:R-:W-:Y:S02]  /*112d0*/  SEL R41, R92.reuse, R4, !P5 ;  /* 0x000000045c297207 */ /* 0x044fe40006800000 */
[C---:B---3--:R-:W-:Y:S02]  /*112e0*/  SEL R46, R92.reuse, R6, !P5 ;  /* 0x000000065c2e7207 */ /* 0x048fe40006800000 */
[C---:B----4-:R-:W-:Y:S02]  /*112f0*/  SEL R36, R92.reuse, R2, !P5 ;  /* 0x000000025c247207 */ /* 0x050fe40006800000 */
[----:B------:R-:W-:-:S02]  /*11300*/  SEL R2, R92, R7, !P5 ;  /* 0x000000075c027207 */ /* 0x000fc40006800000 */
[C---:B------:R-:W-:Y:S02]  /*11310*/  SEL R34, R92.reuse, R3, !P5 ;  /* 0x000000035c227207 */ /* 0x040fe40006800000 */
[C---:B------:R-:W-:Y:S02]  /*11320*/  SEL R3, R92.reuse, R0, !P5 ;  /* 0x000000005c037207 */ /* 0x040fe40006800000 */
[C---:B-1----:R-:W-:Y:S02]  /*11330*/  SEL R8, R92.reuse, R87, !P5 ;  /* 0x000000575c087207 */ /* 0x042fe40006800000 */
[----:B------:R-:W-:-:S03]  /*11340*/  SEL R0, R92, R91, !P5 ;  /* 0x0000005b5c007207 */ /* 0x000fc60006800000 */
[----:B------:R-:W-:Y:S04]  /*11350*/  STL [R1+0xa0], R8 ;  /* 0x0000a00801007387 */ /* 0x000fe80000100800 */
[----:B------:R-:W-:Y:S04]  /*11360*/  STL [R1+0xa4], R3 ;  /* 0x0000a40301007387 */ /* 0x000fe80000100800 */
[----:B------:R1:W-:Y:S04]  /*11370*/  STL [R1+0xa8], R0 ;  /* 0x0000a80001007387 */ /* 0x0003e80000100800 */
[----:B------:R2:W-:Y:S01]  /*11380*/  STL [R1+0xac], R2 ;  /* 0x0000ac0201007387 */ /* 0x0005e20000100800 */
[----:B-1----:R-:W-:-:S02]  /*11390*/  SEL R0, R92, R15, !P5 ;  /* 0x0000000f5c007207 */ /* 0x002fc40006800000 */
[----:B--2---:R-:W-:-:S03]  /*113a0*/  SEL R2, R92, R17, !P5 ;  /* 0x000000115c027207 */ /* 0x004fc60006800000 */
[----:B------:R1:W-:Y:S04]  /*113b0*/  STL [R1+0xb4], R0 ;  /* 0x0000b40001007387 */ /* 0x0003e80000100800 */
[----:B------:R2:W-:Y:S01]  /*113c0*/  STL [R1+0xc0], R2 ;  /* 0x0000c00201007387 */ /* 0x0005e20000100800 */
[C---:B-1----:R-:W-:Y:S02]  /*113d0*/  SEL R0, R92.reuse, R19, !P5 ;  /* 0x000000135c007207 */ /* 0x042fe40006800000 */
[----:B--2---:R-:W-:-:S03]  /*113e0*/  SEL R2, R92, R21, !P5 ;  /* 0x000000155c027207 */ /* 0x004fc60006800000 */
[----:B------:R1:W-:Y:S01]  /*113f0*/  STL [R1+0xc8], R0 ;  /* 0x0000c80001007387 */ /* 0x0003e20000100800 */
[----:B------:R-:W-:-:S03]  /*11400*/  SEL R3, R92, R23, !P5 ;  /* 0x000000175c037207 */ /* 0x000fc60006800000 */
[----:B------:R2:W-:Y:S01]  /*11410*/  STL [R1+0xb8], R2 ;  /* 0x0000b80201007387 */ /* 0x0005e20000100800 */
[C---:B-1----:R-:W-:Y:S02]  /*11420*/  SEL R0, R92.reuse, R22, !P5 ;  /* 0x000000165c007207 */ /* 0x042fe40006800000 */
[----:B--2---:R-:W-:-:S03]  /*11430*/  SEL R2, R92, R24, !P5 ;  /* 0x000000185c027207 */ /* 0x004fc60006800000 */
[----:B------:R1:W-:Y:S04]  /*11440*/  STL [R1+0x1c], R0 ;  /* 0x00001c0001007387 */ /* 0x0003e80000100800 */
[----:B------:R2:W-:Y:S04]  /*11450*/  STL [R1+0x88], R3 ;  /* 0x0000880301007387 */ /* 0x0005e80000100800 */
[----:B------:R-:W3:Y:S01]  /*11460*/  LDL.LU R84, [R1+0x194] ;  /* 0x0001940001547983 */ /* 0x000ee20000300800 */
[----:B-1----:R-:W-:-:S03]  /*11470*/  SEL R0, R92, R25, !P5 ;  /* 0x000000195c007207 */ /* 0x002fc60006800000 */
[----:B------:R-:W-:Y:S04]  /*11480*/  STL [R1+0x48], R2 ;  /* 0x0000480201007387 */ /* 0x000fe80000100800 */
[----:B------:R-:W4:Y:S04]  /*11490*/  LDL.LU R85, [R1+0x19c] ;  /* 0x00019c0001557983 */ /* 0x000f280000300800 */
[----:B------:R1:W-:Y:S04]  /*114a0*/  STL [R1+0xd4], R0 ;  /* 0x0000d40001007387 */ /* 0x0003e80000100800 */
[----:B------:R-:W4:Y:S01]  /*114b0*/  LDL.LU R86, [R1+0x18c] ;  /* 0x00018c0001567983 */ /* 0x000f220000300800 */
[----:B------:R-:W-:-:S03]  /*114c0*/  SEL R27, R92, R90, !P5 ;  /* 0x0000005a5c1b7207 */ /* 0x000fc60006800000 */
        /* <DEDUP_REMOVED lines=8> */
[----:B------:R-:W4:Y:S04]  /*11550*/  LDL.LU R13, [R1+0xec] ;  /* 0x0000ec00010d7983 */ /* 0x000f280000300800 */
[----:B------:R-:W4:Y:S04]  /*11560*/  LDL.LU R9, [R1+0xe4] ;  /* 0x0000e40001097983 */ /* 0x000f280000300800 */
[----:B------:R-:W4:Y:S04]  /*11570*/  LDL.LU R10, [R1+0xe0] ;  /* 0x0000e000010a7983 */ /* 0x000f280000300800 */
[----:B--2---:R-:W2:Y:S04]  /*11580*/  LDL.LU R3, [R1+0xcc] ;  /* 0x0000cc0001037983 */ /* 0x004ea80000300800 */
[----:B-1----:R-:W2:Y:S04]  /*11590*/  LDL.LU R0, [R1+0xd0] ;  /* 0x0000d00001007983 */ /* 0x002ea80000300800 */
[----:B------:R-:W2:Y:S04]  /*115a0*/  LDL.LU R2, [R1+0xb0] ;  /* 0x0000b00001027983 */ /* 0x000ea80000300800 */
[----:B------:R-:W2:Y:S04]  /*115b0*/  LDL.LU R4, [R1+0x9c] ;  /* 0x00009c0001047983 */ /* 0x000ea80000300800 */
[----:B------:R-:W2:Y:S04]  /*115c0*/  LDL.LU R7, [R1+0x94] ;  /* 0x0000940001077983 */ /* 0x000ea80000300800 */
[----:B------:R-:W2:Y:S04]  /*115d0*/  LDL.LU R6, [R1+0x84] ;  /* 0x0000840001067983 */ /* 0x000ea80000300800 */
[----:B------:R-:W2:Y:S04]  /*115e0*/  LDL.LU R15, [R1+0x6c] ;  /* 0x00006c00010f7983 */ /* 0x000ea80000300800 */
[----:B------:R-:W2:Y:S04]  /*115f0*/  LDL.LU R25, [R1+0x68] ;  /* 0x0000680001197983 */ /* 0x000ea80000300800 */
[----:B------:R-:W2:Y:S04]  /*11600*/  LDL.LU R24, [R1+0x5c] ;  /* 0x00005c0001187983 */ /* 0x000ea80000300800 */
[----:B------:R-:W2:Y:S01]  /*11610*/  LDL.LU R23, [R1+0x58] ;  /* 0x0000580001177983 */ /* 0x000ea20000300800 */
[----:B------:R-:W-:-:S03]  /*11620*/  SEL R91, R92, R20, !P5 ;  /* 0x000000145c5b7207 */ /* 0x000fc60006800000 */
        /* <DEDUP_REMOVED lines=10> */
[----:B------:R-:W2:Y:S04]  /*116d0*/  LDL.LU R14, [R1+0x2c] ;  /* 0x00002c00010e7983 */ /* 0x000ea80000300800 */
[----:B------:R-:W2:Y:S04]  /*116e0*/  LDL.LU R8, [R1+0x28] ;  /* 0x0000280001087983 */ /* 0x000ea80000300800 */
[----:B------:R-:W2:Y:S01]  /*116f0*/  LDL.LU R93, [R1+0x24] ;  /* 0x00002400015d7983 */ /* 0x000ea20000300800 */
[----:B---3--:R-:W-:-:S05]  /*11700*/  SEL R84, R92, R84, !P5 ;  /* 0x000000545c547207 */ /* 0x008fca0006800000 */
[----:B------:R1:W-:Y:S01]  /*11710*/  STL [R1+0x4c], R84 ;  /* 0x00004c5401007387 */ /* 0x0003e20000100800 */
[----:B----4-:R-:W-:-:S03]  /*11720*/  SEL R85, R92, R85, !P5 ;  /* 0x000000555c557207 */ /* 0x010fc60006800000 */
[----:B-1----:R-:W3:Y:S01]  /*11730*/  LDL.LU R84, [R1+0x10d8] ;  /* 0x0010d80001547983 */ /* 0x002ee20000300800 */
[----:B------:R-:W-:-:S03]  /*11740*/  SEL R86, R92, R86, !P5 ;  /* 0x000000565c567207 */ /* 0x000fc60006800000 */
[----:B------:R1:W-:Y:S01]  /*11750*/  STL [R1+0xdc], R85 ;  /* 0x0000dc5501007387 */ /* 0x0003e20000100800 */
[C---:B------:R-:W-:Y:S02]  /*11760*/  SEL R88, R92.reuse, R88, !P5 ;  /* 0x000000585c587207 */ /* 0x040fe40006800000 */
[C---:B------:R-:W-:Y:S01]  /*11770*/  SEL R89, R92.reuse, R89, !P5 ;  /* 0x000000595c597207 */ /* 0x040fe20006800000 */
[----:B-1----:R-:W4:Y:S01]  /*11780*/  LDL.LU R85, [R1+0x10d4] ;  /* 0x0010d40001557983 */ /* 0x002f220000300800 */
[----:B------:R-:W-:-:S03]  /*11790*/  SEL R90, R92, R90, !P5 ;  /* 0x0000005a5c5a7207 */ /* 0x000fc60006800000 */
[----:B------:R1:W-:Y:S01]  /*117a0*/  STL [R1+0x60], R86 ;  /* 0x0000605601007387 */ /* 0x0003e20000100800 */
[C---:B------:R-:W-:Y:S02]  /*117b0*/  SEL R12, R92.reuse, R12, !P5 ;  /* 0x0000000c5c0c7207 */ /* 0x040fe40006800000 */
[C---:B------:R-:W-:Y:S01]  /*117c0*/  SEL R13, R92.reuse, R13, !P5 ;  /* 0x0000000d5c0d7207 */ /* 0x040fe20006800000 */
[----:B-1----:R-:W3:Y:S04]  /*117d0*/  LDL.LU R86, [R1+0x10d0] ;  /* 0x0010d00001567983 */ /* 0x002ee80000300800 */
[----:B------:R1:W-:Y:S01]  /*117e0*/  STL [R1+0xf0], R88 ;  /* 0x0000f05801007387 */ /* 0x0003e20000100800 */
[C---:B------:R-:W-:Y:S02]  /*117f0*/  SEL R9, R92.reuse, R9, !P5 ;  /* 0x000000095c097207 */ /* 0x040fe40006800000 */
[C---:B------:R-:W-:Y:S01]  /*11800*/  SEL R10, R92.reuse, R10, !P5 ;  /* 0x0000000a5c0a7207 */ /* 0x040fe20006800000 */
[----:B-1----:R-:W3:Y:S04]  /*11810*/  LDL.LU R88, [R1+0x10cc] ;  /* 0x0010cc0001587983 */ /* 0x002ee80000300800 */
[----:B------:R1:W-:Y:S01]  /*11820*/  STL [R1+0x64], R89 ;  /* 0x0000645901007387 */ /* 0x0003e20000100800 */
[----:B--2---:R-:W-:-:S03]  /*11830*/  SEL R3, R92, R3, !P5 ;  /* 0x000000035c037207 */ /* 0x004fc60006800000 */
[----:B-1----:R-:W2:Y:S04]  /*11840*/  LDL.LU R89, [R1+0x10c8] ;  /* 0x0010c80001597983 */ /* 0x002ea80000300800 */
[----:B------:R1:W-:Y:S01]  /*11850*/  STL [R1+0xbc], R90 ;  /* 0x0000bc5a01007387 */ /* 0x0003e20000100800 */
[----:B------:R-:W-:-:S03]  /*11860*/  SEL R0, R92, R0, !P5 ;  /* 0x000000005c007207 */ /* 0x000fc60006800000 */
        /* <DEDUP_REMOVED lines=33> */
[----:B-1----:R-:W3:Y:S04]  /*11a80*/  LDL.LU R15, [R1+0x1098] ;  /* 0x00109800010f7983 */ /* 0x002ee80000300800 */
[----:B------:R1:W-:Y:S01]  /*11a90*/  STL [R1+0x68], R25 ;  /* 0x0000681901007387 */ /* 0x0003e20000100800 */
[----:B------:R-:W-:-:S03]  /*11aa0*/  SEL R19, R92, R19, !P5 ;  /* 0x000000135c137207 */ /* 0x000fc60006800000 */
[----:B-1----:R-:W3:Y:S04]  /*11ab0*/  LDL.LU R25, [R1+0x1094] ;  /* 0x0010940001197983 */ /* 0x002ee80000300800 */
[----:B------:R1:W-:Y:S01]  /*11ac0*/  STL [R1+0x5c], R24 ;  /* 0x00005c1801007387 */ /* 0x0003e20000100800 */
[----:B------:R-:W-:-:S03]  /*11ad0*/  SEL R18, R92, R18, !P5 ;  /* 0x000000125c127207 */ /* 0x000fc60006800000 */
[----:B-1----:R-:W4:Y:S04]  /*11ae0*/  LDL.LU R24, [R1+0x1090] ;  /* 0x0010900001187983 */ /* 0x002f280000300800 */
[----:B------:R1:W-:Y:S01]  /*11af0*/  STL [R1+0x94], R23 ;  /* 0x0000941701007387 */ /* 0x0003e20000100800 */
[----:B------:R-:W-:-:S03]  /*11b00*/  SEL R17, R92, R17, !P5 ;  /* 0x000000115c117207 */ /* 0x000fc60006800000 */
[----:B-1----:R-:W4:Y:S04]  /*11b10*/  LDL.LU R23, [R1+0x108c] ;  /* 0x00108c0001177983 */ /* 0x002f280000300800 */
[----:B------:R1:W-:Y:S04]  /*11b20*/  STL [R1+0x54], R22 ;  /* 0x0000541601007387 */ /* 0x0003e80000100800 */
[----:B-1----:R-:W4:Y:S04]  /*11b30*/  LDL.LU R22, [R1+0x1088] ;  /* 0x0010880001167983 */ /* 0x002f280000300800 */
[----:B------:R1:W-:Y:S04]  /*11b40*/  STL [R1+0xb0], R21 ;  /* 0x0000b01501007387 */ /* 0x0003e80000100800 */
        /* <DEDUP_REMOVED lines=12> */
[----:B------:R-:W-:-:S05]  /*11c10*/  SEL R11, R92, R11, !P5 ;  /* 0x0000000b5c0b7207 */ /* 0x000fca0006800000 */
[----:B------:R1:W-:Y:S02]  /*11c20*/  STL [R1+0xe4], R11 ;  /* 0x0000e40b01007387 */ /* 0x0003e40000100800 */
[C---:B-1----:R-:W-:Y:S02]  /*11c30*/  SEL R11, R92.reuse, R14, !P5 ;  /* 0x0000000e5c0b7207 */ /* 0x042fe40006800000 */
[C---:B------:R-:W-:Y:S02]  /*11c40*/  SEL R14, R92.reuse, R8, !P5 ;  /* 0x000000085c0e7207 */ /* 0x040fe40006800000 */
[C---:B------:R-:W-:Y:S01]  /*11c50*/  SEL R8, R92.reuse, R93, !P5 ;  /* 0x0000005d5c087207 */ /* 0x040fe20006800000 */
[----:B------:R3:W-:Y:S04]  /*11c60*/  STL [R1+0x2c], R11 ;  /* 0x00002c0b01007387 */ /* 0x0007e80000100800 */
[----:B------:R4:W-:Y:S04]  /*11c70*/  STL [R1+0xec], R14 ;  /* 0x0000ec0e01007387 */ /* 0x0009e80000100800 */
[----:B------:R1:W-:Y:S01]  /*11c80*/  STL [R1+0x24], R8 ;  /* 0x0000240801007387 */ /* 0x0003e20000100800 */
[----:B--2---:R-:W-:-:S02]  /*11c90*/  SEL R6, R92, R6, !P5 ;  /* 0x000000065c067207 */ /* 0x004fc40006800000 */
[----:B---3--:R-:W-:-:S05]  /*11ca0*/  SEL R11, R92, R25, !P5 ;  /* 0x000000195c0b7207 */ /* 0x008fca0006800000 */
[----:B------:R2:W-:Y:S01]  /*11cb0*/  STL [R1+0xf4], R11 ;  /* 0x0000f40b01007387 */ /* 0x0005e20000100800 */
[----:B----4-:R-:W-:-:S05]  /*11cc0*/  SEL R14, R92, R24, !P5 ;  /* 0x000000185c0e7207 */ /* 0x010fca0006800000 */
[----:B------:R3:W-:Y:S01]  /*11cd0*/  STL [R1+0x28], R14 ;  /* 0x0000280e01007387 */ /* 0x0007e20000100800 */
[----:B-1----:R-:W-:-:S05]  /*11ce0*/  SEL R8, R92, R23, !P5 ;  /* 0x000000175c087207 */ /* 0x002fca0006800000 */
[----:B------:R1:W-:Y:S01]  /*11cf0*/  STL [R1+0xf8], R8 ;  /* 0x0000f80801007387 */ /* 0x0003e20000100800 */
[----:B--2---:R-:W-:-:S05]  /*11d00*/  SEL R11, R92, R22, !P5 ;  /* 0x000000165c0b7207 */ /* 0x004fca0006800000 */
[----:B------:R2:W-:Y:S01]  /*11d10*/  STL [R1+0x30], R11 ;  /* 0x0000300b01007387 */ /* 0x0005e20000100800 */
[----:B---3--:R-:W-:-:S05]  /*11d20*/  SEL R14, R92, R21, !P5 ;  /* 0x000000155c0e7207 */ /* 0x008fca0006800000 */
[----:B------:R-:W-:Y:S01]  /*11d30*/  STL [R1+0xfc], R14 ;  /* 0x0000fc0e01007387 */ /* 0x000fe20000100800 */
[C---:B-1----:R-:W-:Y:S02]  /*11d40*/  SEL R8, R92.reuse, R20, !P5 ;  /* 0x000000145c087207 */ /* 0x042fe40006800000 */
[C---:B------:R-:W-:Y:S02]  /*11d50*/  SEL R93, R92.reuse, R15, !P5 ;  /* 0x0000000f5c5d7207 */ /* 0x040fe40006800000 */
[----:B--2---:R-:W-:-:S05]  /*11d60*/  SEL R11, R92, R19, !P5 ;  /* 0x000000135c0b7207 */ /* 0x004fca0006800000 */
[----:B------:R-:W-:Y:S04]  /*11d70*/  STL [R1+0x1054], R11 ;  /* 0x0010540b01007387 */ /* 0x000fe80000100800 */
[----:B------:R1:W-:Y:S02]  /*11d80*/  STL [R1+0x38], R8 ;  /* 0x0000380801007387 */ /* 0x0003e40000100800 */
[C---:B-1----:R-:W-:Y:S02]  /*11d90*/  SEL R8, R92.reuse, R18, !P5 ;  /* 0x000000125c087207 */ /* 0x042fe40006800000 */
[----:B------:R-:W-:-:S05]  /*11da0*/  SEL R14, R92, R17, !P5 ;  /* 0x000000115c0e7207 */ /* 0x000fca0006800000 */
[----:B------:R-:W-:Y:S04]  /*11db0*/  STL [R1+0x1058], R14 ;  /* 0x0010580e01007387 */ /* 0x000fe80000100800 */
[----:B------:R1:W-:Y:S04]  /*11dc0*/  STL [R1+0x40], R8 ;  /* 0x0000400801007387 */ /* 0x0003e80000100800 */
[----:B------:R2:W-:Y:S01]  /*11dd0*/  STL [R1+0x105c], R93 ;  /* 0x00105c5d01007387 */ /* 0x0005e20000100800 */
[----:B-1----:R-:W-:-:S05]  /*11de0*/  SEL R8, R92, R16, !P5 ;  /* 0x000000105c087207 */ /* 0x002fca0006800000 */
[----:B------:R1:W-:Y:S01]  /*11df0*/  STL [R1+0x50], R8 ;  /* 0x0000500801007387 */ /* 0x0003e20000100800 */
[----:B--2---:R-:W-:-:S03]  /*11e00*/  IMAD R93, R2, UR12, RZ ;  /* 0x0000000c025d7c24 */ /* 0x004fc6000f8e02ff */
[----:B------:R-:W-:Y:S04]  /*11e10*/  STL [R1+0xe3c], R92 ;  /* 0x000e3c5c01007387 */ /* 0x000fe80000100800 */
[----:B------:R2:W-:Y:S04]  /*11e20*/  STL [R1+0x58], R6 ;  /* 0x0000580601007387 */ /* 0x0005e80000100800 */
[----:B------:R-:W3:Y:S01]  /*11e30*/  LDL.LU R2, [R1+0x106c] ;  /* 0x00106c0001027983 */ /* 0x000ee20000300800 */
[----:B-1----:R-:W-:Y:S01]  /*11e40*/  SEL R8, R92, R4, !P5 ;  /* 0x000000045c087207 */ /* 0x002fe20006800000 */
[----:B------:R-:W-:-:S02]  /*11e50*/  IMAD R4, R3, UR12, RZ ;  /* 0x0000000c03047c24 */ /* 0x000fc4000f8e02ff */
[----:B------:R-:W4:Y:S01]  /*11e60*/  LDL.LU R3, [R1+0x1068] ;  /* 0x0010680001037983 */ /* 0x000f220000300800 */
[----:B------:R-:W-:-:S03]  /*11e70*/  IMAD R14, R10, UR12, RZ ;  /* 0x0000000c0a0e7c24 */ /* 0x000fc6000f8e02ff */
[----:B------:R-:W4:Y:S04]  /*11e80*/  LDL.LU R10, [R1+0x1064] ;  /* 0x00106400010a7983 */ /* 0x000f280000300800 */
[----:B------:R-:W-:Y:S04]  /*11e90*/  STL [R1+0xf1c], R89 ;  /* 0x000f1c5901007387 */ /* 0x000fe80000100800 */
        /* <DEDUP_REMOVED lines=29> */
[----:B------:R-:W-:Y:S01]  /*12070*/  STL [R1+0x1010], R89 ;  /* 0x0010105901007387 */ /* 0x000fe20000100800 */
[----:B------:R-:W-:-:S03]  /*12080*/  IMAD R11, R12, UR12, RZ ;  /* 0x0000000c0c0b7c24 */ /* 0x000fc6000f8e02ff */
[----:B------:R-:W-:Y:S04]  /*12090*/  STL [R1+0x1018], R89 ;  /* 0x0010185901007387 */ /* 0x000fe80000100800 */
[----:B------:R-:W-:Y:S04]  /*120a0*/  STL [R1+0x1020], R89 ;  /* 0x0010205901007387 */ /* 0x000fe80000100800 */
[----:B------:R-:W-:Y:S04]  /*120b0*/  STL [R1+0x1028], R89 ;  /* 0x0010285901007387 */ /* 0x000fe80000100800 */
[----:B------:R-:W-:Y:S04]  /*120c0*/  STL [R1+0x1030], R89 ;  /* 0x0010305901007387 */ /* 0x000fe80000100800 */
[----:B------:R-:W-:Y:S04]  /*120d0*/  STL [R1+0xf20], R86 ;  /* 0x000f205601007387 */ /* 0x000fe80000100800 */
[----:B------:R-:W-:Y:S01]  /*120e0*/  STL [R1+0xf10], R82 ;  /* 0x000f105201007387 */ /* 0x000fe20000100800 */
[----:B--2---:R-:W-:-:S03]  /*120f0*/  IMAD R6, R13, UR12, RZ ;  /* 0x0000000c0d067c24 */ /* 0x004fc6000f8e02ff */
[----:B------:R-:W-:Y:S01]  /*12100*/  STL [R1+0xf04], R79 ;  /* 0x000f044f01007387 */ /* 0x000fe20000100800 */
[----:B---3--:R-:W-:-:S03]  /*12110*/  IADD3 R12, P4, PT, R7, R2, RZ ;  /* 0x00000002070c7210 */ /* 0x008fc60007f9e0ff */
[----:B------:R-:W-:Y:S04]  /*12120*/  STL [R1+0xce0], R2 ;  /* 0x000ce00201007387 */ /* 0x000fe80000100800 */
[----:B------:R1:W-:Y:S01]  /*12130*/  STL [R1+0xd40], R2 ;  /* 0x000d400201007387 */ /* 0x0003e20000100800 */
[----:B----4-:R-:W-:-:S03]  /*12140*/  LEA.HI.X.SX32 R13, R7, R3, 0x1, P4 ;  /* 0x00000003070d7211 */ /* 0x010fc600020f0eff */
[----:B------:R-:W-:Y:S04]  /*12150*/  STL [R1+0x190], R12 ;  /* 0x0001900c01007387 */ /* 0x000fe80000100800 */
[----:B------:R-:W-:Y:S04]  /*12160*/  STL [R1+0xe44], R12 ;  /* 0x000e440c01007387 */ /* 0x000fe80000100800 */
[----:B------:R-:W2:Y:S04]  /*12170*/  LDL.LU R7, [R1+0x1060] ;  /* 0x0010600001077983 */ /* 0x000ea80000300800 */
[----:B------:R-:W1:Y:S04]  /*12180*/  LDL.LU R25, [R1+0x8c] ;  /* 0x00008c0001197983 */ /* 0x000e680000300800 */
        /* <DEDUP_REMOVED lines=43> */
[----:B------:R-:W-:-:S03]  /*12440*/  SEL R5, R92, R5, !P5 ;  /* 0x000000055c057207 */ /* 0x000fc60006800000 */
[----:B------:R-:W-:Y:S04]  /*12450*/  STL [R1+0xfe4], R3 ;  /* 0x000fe40301007387 */ /* 0x000fe80000100800 */
[----:B------:R-:W-:Y:S04]  /*12460*/  STL [R1+0xfec], R3 ;  /* 0x000fec0301007387 */ /* 0x000fe80000100800 */
[----:B------:R-:W-:Y:S04]  /*12470*/  STL [R1+0xff4], R3 ;  /* 0x000ff40301007387 */ /* 0x000fe80000100800 */
[----:B------:R-:W-:Y:S01]  /*12480*/  STL [R1+0xffc], R3 ;  /* 0x000ffc0301007387 */ /* 0x000fe20000100800 */
[----:B------:R-:W-:-:S03]  /*12490*/  IMAD R20, R77, UR12, RZ ;  /* 0x0000000c4d147c24 */ /* 0x000fc6000f8e02ff */
[----:B------:R-:W-:Y:S01]  /*124a0*/  STL [R1+0x1004], R3 ;  /* 0x0010040301007387 */ /* 0x000fe20000100800 */
[----:B------:R-:W-:-:S03]  /*124b0*/  IMAD R77, R5, UR12, RZ ;  /* 0x0000000c054d7c24 */ /* 0x000fc6000f8e02ff */
[----:B------:R-:W-:Y:S01]  /*124c0*/  STL [R1+0x100c], R3 ;  /* 0x00100c0301007387 */ /* 0x000fe20000100800 */
[----:B------:R-:W-:-:S03]  /*124d0*/  IADD3 R5, P4, PT, R4, R10, RZ ;  /* 0x0000000a04057210 */ /* 0x000fc60007f9e0ff */
[----:B------:R-:W-:Y:S04]  /*124e0*/  STL [R1+0x1014], R3 ;  /* 0x0010140301007387 */ /* 0x000fe80000100800 */
[----:B------:R-:W-:Y:S04]  /*124f0*/  STL [R1+0x101c], R3 ;  /* 0x00101c0301007387 */ /* 0x000fe80000100800 */
[----:B------:R-:W-:Y:S04]  /*12500*/  STL [R1+0x1024], R3 ;  /* 0x0010240301007387 */ /* 0x000fe80000100800 */
[----:B------:R-:W-:Y:S01]  /*12510*/  STL [R1+0x102c], R3 ;  /* 0x00102c0301007387 */ /* 0x000fe20000100800 */
[----:B------:R-:W-:-:S03]  /*12520*/  IMAD R15, R89, UR12, RZ ;  /* 0x0000000c590f7c24 */ /* 0x000fc6000f8e02ff */
[----:B------:R-:W-:Y:S01]  /*12530*/  STL [R1+0x1034], R3 ;  /* 0x0010340301007387 */ /* 0x000fe20000100800 */
[----:B------:R-:W-:Y:S02]  /*12540*/  IMAD R16, R86, UR12, RZ ;  /* 0x0000000c56107c24 */ /* 0x000fe4000f8e02ff */
[----:B------:R-:W-:Y:S02]  /*12550*/  IMAD R18, R82, UR12, RZ ;  /* 0x0000000c52127c24 */ /* 0x000fe4000f8e02ff */
[----:B------:R-:W-:Y:S02]  /*12560*/  IMAD R17, R84, UR12, RZ ;  /* 0x0000000c54117c24 */ /* 0x000fe4000f8e02ff */
[----:B------:R-:W-:Y:S02]  /*12570*/  IMAD R19, R79, UR12, RZ ;  /* 0x0000000c4f137c24 */ /* 0x000fe4000f8e02ff */
[----:B------:R-:W-:Y:S01]  /*12580*/  IMAD R21, R75, UR12, RZ ;  /* 0x0000000c4b157c24 */ /* 0x000fe2000f8e02ff */
[----:B-1----:R-:W-:-:S05]  /*12590*/  IADD3 R2, P6, PT, R25, R10, RZ ;  /* 0x0000000a19027210 */ /* 0x002fca0007fde0ff */
[----:B------:R1:W-:Y:S01]  /*125a0*/  STL [R1+0x198], R2 ;  /* 0x0001980201007387 */ /* 0x0003e20000100800 */
[----:B--2---:R-:W-:-:S03]  /*125b0*/  LEA.HI.X.SX32 R4, R4, R7, 0x1, P4 ;  /* 0x0000000704047211 */ /* 0x004fc600020f0eff */
[----:B------:R2:W-:Y:S01]  /*125c0*/  STL [R1+0x1b8], R5 ;  /* 0x0001b80501007387 */ /* 0x0005e20000100800 */
[----:B-1----:R-:W-:Y:S02]  /*125d0*/  LEA.HI.X.SX32 R2, R25, R7, 0x1, P6 ;  /* 0x0000000719027211 */ /* 0x002fe400030f0eff */
[----:B--2---:R-:W-:-:S03]  /*125e0*/  IADD3 R5, P6, PT, R6, R10, RZ ;  /* 0x0000000a06057210 */ /* 0x004fc60007fde0ff */
[----:B------:R1:W-:Y:S04]  /*125f0*/  STL [R1+0x194], R2 ;  /* 0x0001940201007387 */ /* 0x0003e80000100800 */
[----:B------:R-:W-:Y:S04]  /*12600*/  STL [R1+0x1d8], R5 ;  /* 0x0001d80501007387 */ /* 0x000fe80000100800 */
[----:B------:R-:W2:Y:S01]  /*12610*/  LDL.LU R82, [R1+0x1c] ;  /* 0x00001c0001527983 */ /* 0x000ea20000300800 */
[----:B-1----:R-:W-:-:S03]  /*12620*/  IADD3 R2, P4, PT, R15, R10, RZ ;  /* 0x0000000a0f027210 */ /* 0x002fc60007f9e0ff */
[----:B------:R-:W-:Y:S04]  /*12630*/  STL [R1+0x1b4], R4 ;  /* 0x0001b40401007387 */ /* 0x000fe80000100800 */
[----:B------:R1:W-:Y:S02]  /*12640*/  STL [R1+0x1f8], R2 ;  /* 0x0001f80201007387 */ /* 0x0003e40000100800 */
[----:B-1----:R-:W-:Y:S02]  /*12650*/  LEA.HI.X.SX32 R2, R6, R7, 0x1, P6 ;  /* 0x0000000706027211 */ /* 0x002fe400030f0eff */
[----:B------:R-:W-:-:S03]  /*12660*/  IADD3 R5, P6, PT, R16, R10, RZ ;  /* 0x0000000a10057210 */ /* 0x000fc60007fde0ff */
[----:B------:R1:W-:Y:S01]  /*12670*/  STL [R1+0x1d4], R2 ;  /* 0x0001d40201007387 */ /* 0x0003e20000100800 */
[----:B------:R-:W-:-:S03]  /*12680*/  LEA.HI.X.SX32 R4, R15, R7, 0x1, P4 ;  /* 0x000000070f047211 */ /* 0x000fc600020f0eff */
[----:B------:R-:W-:Y:S04]  /*12690*/  STL [R1+0x218], R5 ;  /* 0x0002180501007387 */ /* 0x000fe80000100800 */
[----:B------:R-:W3:Y:S01]  /*126a0*/  LDL.LU R25, [R1+0x48] ;  /* 0x0000480001197983 */ /* 0x000ee20000300800 */
[----:B-1----:R-:W-:-:S03]  /*126b0*/  IADD3 R2, P4, PT, R17, R10, RZ ;  /* 0x0000000a11027210 */ /* 0x002fc60007f9e0ff */
[----:B------:R1:W-:Y:S04]  /*126c0*/  STL [R1+0x1f4], R4 ;  /* 0x0001f40401007387 */ /* 0x0003e80000100800 */
[----:B------:R4:W-:Y:S01]  /*126d0*/  STL [R1+0x238], R2 ;  /* 0x0002380201007387 */ /* 0x0009e20000100800 */
[-C--:B-1----:R-:W-:Y:S02]  /*126e0*/  LEA.HI.X.SX32 R4, R17, R7.reuse, 0x1, P4 ;  /* 0x0000000711047211 */ /* 0x082fe400020f0eff */
[----:B----4-:R-:W-:Y:S02]  /*126f0*/  LEA.HI.X.SX32 R2, R16, R7, 0x1, P6 ;  /* 0x0000000710027211 */ /* 0x010fe400030f0eff */
[----:B------:R-:W-:-:S03]  /*12700*/  IADD3 R5, P6, PT, R18, R10, RZ ;  /* 0x0000000a12057210 */ /* 0x000fc60007fde0ff */
[----:B------:R1:W-:Y:S04]  /*12710*/  STL [R1+0x214], R2 ;  /* 0x0002140201007387 */ /* 0x0003e80000100800 */
[----:B------:R-:W-:Y:S01]  /*12720*/  STL [R1+0x278], R5 ;  /* 0x0002780501007387 */ /* 0x000fe20000100800 */
[----:B-1----:R-:W-:-:S03]  /*12730*/  IADD3 R2, P4, PT, R19, R10, RZ ;  /* 0x0000000a13027210 */ /* 0x002fc60007f9e0ff */
[----:B------:R1:W-:Y:S04]  /*12740*/  STL [R1+0x234], R4 ;  /* 0x0002340401007387 */ /* 0x0003e80000100800 */
[----:B------:R-:W-:Y:S04]  /*12750*/  STL [R1+0xf08], R80 ;  /* 0x000f085001007387 */ /* 0x000fe80000100800 */
[----:B------:R4:W-:Y:S04]  /*12760*/  STL [R1+0x298], R2 ;  /* 0x0002980201007387 */ /* 0x0009e80000100800 */
[----:B------:R-:W2:Y:S01]  /*12770*/  LDL.LU R86, [R1+0x4c] ;  /* 0x00004c0001567983 */ /* 0x000ea20000300800 */
[----:B-1----:R-:W-:-:S02]  /*12780*/  LEA.HI.X.SX32 R4, R19, R7, 0x1, P4 ;  /* 0x0000000713047211 */ /* 0x002fc400020f0eff */
[----:B----4-:R-:W-:Y:S02]  /*12790*/  LEA.HI.X.SX32 R2, R18, R7, 0x1, P6 ;  /* 0x0000000712027211 */ /* 0x010fe400030f0eff */
[----:B------:R-:W-:-:S03]  /*127a0*/  IADD3 R5, P6, PT, R20, R10, RZ ;  /* 0x0000000a14057210 */ /* 0x000fc60007fde0ff */
[----:B------:R1:W-:Y:S04]  /*127b0*/  STL [R1+0x274], R2 ;  /* 0x0002740201007387 */ /* 0x0003e80000100800 */
[----:B------:R-:W-:Y:S01]  /*127c0*/  STL [R1+0x2b8], R5 ;  /* 0x0002b80501007387 */ /* 0x000fe20000100800 */
[----:B-1----:R-:W-:-:S03]  /*127d0*/  IADD3 R2, P4, PT, R21, R10, RZ ;  /* 0x0000000a15027210 */ /* 0x002fc60007f9e0ff */
[----:B------:R-:W-:Y:S04]  /*127e0*/  STL [R1+0x294], R4 ;  /* 0x0002940401007387 */ /* 0x000fe80000100800 */
[----:B------:R-:W-:Y:S04]  /*127f0*/  STL [R1+0xf24], R87 ;  /* 0x000f245701007387 */ /* 0x000fe80000100800 */
[----:B------:R1:W-:Y:S04]  /*12800*/  STL [R1+0x2d8], R2 ;  /* 0x0002d80201007387 */ /* 0x0003e80000100800 */
[----:B------:R-:W4:Y:S01]  /*12810*/  LDL.LU R92, [R1+0x60] ;  /* 0x00006000015c7983 */ /* 0x000f220000300800 */
[----:B------:R-:W-:Y:S01]  /*12820*/  IMAD R22, R73, UR12, RZ ;  /* 0x0000000c49167c24 */ /* 0x000fe2000f8e02ff */
[----:B-1----:R-:W-:Y:S01]  /*12830*/  LEA.HI.X.SX32 R2, R20, R7, 0x1, P6 ;  /* 0x0000000714027211 */ /* 0x002fe200030f0eff */
[----:B------:R-:W-:-:S03]  /*12840*/  IMAD R23, R71, UR12, RZ ;  /* 0x0000000c47177c24 */ /* 0x000fc6000f8e02ff */
[----:B------:R-:W-:Y:S01]  /*12850*/  IADD3 R4, P6, PT, R22, R10, RZ ;  /* 0x0000000a16047210 */ /* 0x000fe20007fde0ff */
[----:B------:R1:W-:Y:S01]  /*12860*/  STL [R1+0x2b4], R2 ;  /* 0x0002b40201007387 */ /* 0x0003e20000100800 */
[----:B------:R-:W-:-:S03]  /*12870*/  IMAD R69, R69, UR12, RZ ;  /* 0x0000000c45457c24 */ /* 0x000fc6000f8e02ff */
[----:B------:R0:W-:Y:S01]  /*12880*/  STL [R1+0x2f8], R4 ;  /* 0x0002f80401007387 */ /* 0x0001e20000100800 */
[----:B-1----:R-:W-:Y:S01]  /*12890*/  LEA.HI.X.SX32 R2, R21, R7, 0x1, P4 ;  /* 0x0000000715027211 */ /* 0x002fe200020f0eff */
[----:B------:R-:W-:Y:S01]  /*128a0*/  IMAD R67, R67, UR12, RZ ;  /* 0x0000000c43437c24 */ /* 0x000fe2000f8e02ff */
[----:B0-----:R-:W-:-:S03]  /*128b0*/  IADD3 R4, P4, PT, R23, R10, RZ ;  /* 0x0000000a17047210 */ /* 0x001fc60007f9e0ff */
[----:B------:R0:W-:Y:S01]  /*128c0*/  STL [R1+0x2d4], R2 ;  /* 0x0002d40201007387 */ /* 0x0001e20000100800 */
[----:B------:R-:W-:-:S03]  /*128d0*/  IMAD R65, R65, UR12, RZ ;  /* 0x0000000c41417c24 */ /* 0x000fc6000f8e02ff */
[----:B------:R1:W-:Y:S01]  /*128e0*/  STL [R1+0x318], R4 ;  /* 0x0003180401007387 */ /* 0x0003e20000100800 */
[-C--:B0-----:R-:W-:Y:S02]  /*128f0*/  LEA.HI.X.SX32 R2, R22, R7.reuse, 0x1, P6 ;  /* 0x0000000716027211 */ /* 0x081fe400030f0eff */
[-C--:B------:R-:W-:Y:S02]  /*12900*/  IADD3 R5, P6, PT, R69, R10.reuse, RZ ;  /* 0x0000000a45057210 */ /* 0x080fe40007fde0ff */
[----:B-1----:R-:W-:Y:S01]  /*12910*/  LEA.HI.X.SX32 R4, R23, R7, 0x1, P4 ;  /* 0x0000000717047211 */ /* 0x002fe200020f0eff */
[----:B------:R0:W-:Y:S04]  /*12920*/  STL [R1+0x2f4], R2 ;  /* 0x0002f40201007387 */ /* 0x0001e80000100800 */
[----:B------:R1:W-:Y:S04]  /*12930*/  STL [R1+0x338], R5 ;  /* 0x0003380501007387 */ /* 0x0003e80000100800 */
[----:B------:R-:W4:Y:S01]  /*12940*/  LDL.LU R84, [R1+0x64] ;  /* 0x0000640001547983 */ /* 0x000f220000300800 */
[----:B0-----:R-:W-:-:S03]  /*12950*/  IADD3 R2, P4, PT, R67, R10, RZ ;  /* 0x0000000a43027210 */ /* 0x001fc60007f9e0ff */
[----:B------:R0:W-:Y:S01]  /*12960*/  STL [R1+0x314], R4 ;  /* 0x0003140401007387 */ /* 0x0001e20000100800 */
[----:B-1----:R-:W-:-:S03]  /*12970*/  LEA.HI.X.SX32 R5, R69, R7, 0x1, P6 ;  /* 0x0000000745057211 */ /* 0x002fc600030f0eff */
[----:B------:R1:W-:Y:S01]  /*12980*/  STL [R1+0x358], R2 ;  /* 0x0003580201007387 */ /* 0x0003e20000100800 */
[----:B------:R-:W-:-:S03]  /*12990*/  IMAD R63, R63, UR12, RZ ;  /* 0x0000000c3f3f7c24 */ /* 0x000fc6000f8e02ff */
[----:B------:R-:W-:Y:S01]  /*129a0*/  STL [R1+0x334], R5 ;  /* 0x0003340501007387 */ /* 0x000fe20000100800 */
[----:B0-----:R-:W-:Y:S02]  /*129b0*/  LEA.HI.X.SX32 R4, R67, R7, 0x1, P4 ;  /* 0x0000000743047211 */ /* 0x001fe400020f0eff */
[-C--:B-1----:R-:W-:Y:S01]  /*129c0*/  IADD3 R2, P6, PT, R65, R10.reuse, RZ ;  /* 0x0000000a41027210 */ /* 0x082fe20007fde0ff */
[----:B------:R-:W-:Y:S04]  /*129d0*/  STL [R1+0xef4], R67 ;  /* 0x000ef44301007387 */ /* 0x000fe80000100800 */
[----:B------:R0:W-:Y:S04]  /*129e0*/  STL [R1+0x378], R2 ;  /* 0x0003780201007387 */ /* 0x0001e80000100800 */
[----:B------:R-:W-:Y:S01]  /*129f0*/  STL [R1+0x354], R4 ;  /* 0x0003540401007387 */ /* 0x000fe20000100800 */
[----:B------:R-:W-:Y:S01]  /*12a00*/  IMAD R61, R61, UR12, RZ ;  /* 0x0000000c3d3d7c24 */ /* 0x000fe2000f8e02ff */
[----:B0-----:R-:W-:Y:S01]  /*12a10*/  IADD3 R2, P4, PT, R63, R10, RZ ;  /* 0x0000000a3f027210 */ /* 0x001fe20007f9e0ff */
[----:B------:R-:W-:-:S02]  /*12a20*/  IMAD R59, R59, UR12, RZ ;  /* 0x0000000c3b3b7c24 */ /* 0x000fc4000f8e02ff */
[----:B------:R-:W-:Y:S02]  /*12a30*/  IMAD R57, R57, UR12, RZ ;  /* 0x0000000c39397c24 */ /* 0x000fe4000f8e02ff */
[----:B------:R-:W-:Y:S02]  /*12a40*/  IMAD R55, R55, UR12, RZ ;  /* 0x0000000c37377c24 */ /* 0x000fe4000f8e02ff */
[----:B---3--:R-:W-:Y:S02]  /*12a50*/  IMAD R16, R25, UR24, RZ ;  /* 0x0000001819107c24 */ /* 0x008fe4000f8e02ff */
[----:B------:R-:W3:Y:S04]  /*12a60*/  LDL.LU R25, [R1+0x70] ;  /* 0x0000700001197983 */ /* 0x000ee80000300800 */
[----:B------:R0:W-:Y:S04]  /*12a70*/  STL [R1+0x398], R2 ;  /* 0x0003980201007387 */ /* 0x0001e80000100800 */
[----:B------:R-:W-:Y:S01]  /*12a80*/  STL [R1+0xef0], R65 ;  /* 0x000ef04101007387 */ /* 0x000fe20000100800 */
[----:B0-----:R-:W-:-:S02]  /*12a90*/  LEA.HI.X.SX32 R2, R65, R7, 0x1, P6 ;  /* 0x0000000741027211 */ /* 0x001fc400030f0eff */
[----:B------:R-:W-:-:S03]  /*12aa0*/  IADD3 R4, P6, PT, R61, R10, RZ ;  /* 0x0000000a3d047210 */ /* 0x000fc60007fde0ff */
[----:B------:R0:W-:Y:S04]  /*12ab0*/  STL [R1+0x374], R2 ;  /* 0x0003740201007387 */ /* 0x0001e80000100800 */
[----:B------:R-:W-:Y:S04]  /*12ac0*/  STL [R1+0xee8], R63 ;  /* 0x000ee83f01007387 */ /* 0x000fe80000100800 */
[----:B------:R1:W-:Y:S01]  /*12ad0*/  STL [R1+0x3b8], R4 ;  /* 0x0003b80401007387 */ /* 0x0003e20000100800 */
[----:B0-----:R-:W-:Y:S02]  /*12ae0*/  LEA.HI.X.SX32 R2, R63, R7, 0x1, P4 ;  /* 0x000000073f027211 */ /* 0x001fe400020f0eff */
[----:B-1----:R-:W-:-:S03]  /*12af0*/  IADD3 R4, P4, PT, R59, R10, RZ ;  /* 0x0000000a3b047210 */ /* 0x002fc60007f9e0ff */
[----:B------:R0:W-:Y:S04]  /*12b00*/  STL [R1+0x394], R2 ;  /* 0x0003940201007387 */ /* 0x0001e80000100800 */
[----:B------:R1:W-:Y:S01]  /*12b10*/  STL [R1+0x3d8], R4 ;  /* 0x0003d80401007387 */ /* 0x0003e20000100800 */
[----:B--2---:R-:W-:-:S03]  /*12b20*/  IMAD R15, R86, UR26, RZ ;  /* 0x0000001a560f7c24 */ /* 0x004fc6000f8e02ff */
[----:B------:R-:W2:Y:S01]  /*12b30*/  LDL.LU R86, [R1+0x74] ;  /* 0x0000740001567983 */ /* 0x000ea20000300800 */
[----:B0-----:R-:W-:-:S03]  /*12b40*/  LEA.HI.X.SX32 R2, R61, R7, 0x1, P6 ;  /* 0x000000073d027211 */ /* 0x001fc600030f0eff */
[----:B------:R-:W-:Y:S01]  /*12b50*/  STL [R1+0xe50], R61 ;  /* 0x000e503d01007387 */ /* 0x000fe20000100800 */
[----:B-1----:R-:W-:-:S03]  /*12b60*/  IADD3 R4, P6, PT, R57, R10, RZ ;  /* 0x0000000a39047210 */ /* 0x002fc60007fde0ff */
[----:B------:R0:W-:Y:S04]  /*12b70*/  STL [R1+0x3b4], R2 ;  /* 0x0003b40201007387 */ /* 0x0001e80000100800 */
[----:B------:R-:W-:Y:S04]  /*12b80*/  STL [R1+0xe54], R59 ;  /* 0x000e543b01007387 */ /* 0x000fe80000100800 */
[----:B------:R1:W-:Y:S01]  /*12b90*/  STL [R1+0x3f8], R4 ;  /* 0x0003f80401007387 */ /* 0x0003e20000100800 */
[----:B0-----:R-:W-:Y:S02]  /*12ba0*/  LEA.HI.X.SX32 R2, R59, R7, 0x1, P4 ;  /* 0x000000073b027211 */ /* 0x001fe400020f0eff */
[----:B-1----:R-:W-:-:S03]  /*12bb0*/  IADD3 R4, P4, PT, R55, R10, RZ ;  /* 0x0000000a37047210 */ /* 0x002fc60007f9e0ff */
[----:B------:R0:W-:Y:S04]  /*12bc0*/  STL [R1+0x3d4], R2 ;  /* 0x0003d40201007387 */ /* 0x0001e80000100800 */
[----:B------:R1:W-:Y:S01]  /*12bd0*/  STL [R1+0x418], R4 ;  /* 0x0004180401007387 */ /* 0x0003e20000100800 */
[----:B----4-:R-:W-:-:S03]  /*12be0*/  IMAD R6, R92, UR28, RZ ;  /* 0x0000001c5c067c24 */ /* 0x010fc6000f8e02ff */
[----:B------:R-:W4:Y:S01]  /*12bf0*/  LDL.LU R92, [R1+0x78] ;  /* 0x00007800015c7983 */ /* 0x000f220000300800 */
[----:B------:R-:W-:Y:S01]  /*12c00*/  IMAD R53, R53, UR12, RZ ;  /* 0x0000000c35357c24 */ /* 0x000fe2000f8e02ff */
[-C--:B0-----:R-:W-:Y:S01]  /*12c10*/  LEA.HI.X.SX32 R2, R57, R7.reuse, 0x1, P6 ;  /* 0x0000000739027211 */ /* 0x081fe200030f0eff */
[----:B------:R-:W-:Y:S01]  /*12c20*/  IMAD R51, R51, UR12, RZ ;  /* 0x0000000c33337c24 */ /* 0x000fe2000f8e02ff */
[----:B------:R-:W-:Y:S02]  /*12c30*/  STL [R1+0xe58], R57 ;  /* 0x000e583901007387 */ /* 0x000fe40000100800 */
[----:B-1----:R-:W-:Y:S02]  /*12c40*/  IADD3 R4, P6, PT, R53, R10, RZ ;  /* 0x0000000a35047210 */ /* 0x002fe40007fde0ff */
[----:B------:R0:W-:Y:S04]  /*12c50*/  STL [R1+0x3f4], R2 ;  /* 0x0003f40201007387 */ /* 0x0001e80000100800 */
[----:B------:R-:W-:Y:S04]  /*12c60*/  STL [R1+0xe5c], R55 ;  /* 0x000e5c3701007387 */ /* 0x000fe80000100800 */
[----:B------:R1:W-:Y:S01]  /*12c70*/  STL [R1+0x438], R4 ;  /* 0x0004380401007387 */ /* 0x0003e20000100800 */
[----:B0-----:R-:W-:Y:S01]  /*12c80*/  LEA.HI.X.SX32 R2, R55, R7, 0x1, P4 ;  /* 0x0000000737027211 */ /* 0x001fe200020f0eff */
[----:B------:R-:W-:-:S04]  /*12c90*/  IMAD R49, R49, UR12, RZ ;  /* 0x0000000c31317c24 */ /* 0x000fc8000f8e02ff */
[----:B------:R0:W-:Y:S01]  /*12ca0*/  STL [R1+0x414], R2 ;  /* 0x0004140201007387 */ /* 0x0001e20000100800 */
[----:B-1----:R-:W-:Y:S01]  /*12cb0*/  IADD3 R4, P4, PT, R51, R10, RZ ;  /* 0x0000000a33047210 */ /* 0x002fe20007f9e0ff */
[----:B------:R-:W-:-:S04]  /*12cc0*/  IMAD R17, R82, UR20, RZ ;  /* 0x0000001452117c24 */ /* 0x000fc8000f8e02ff */
[----:B------:R1:W-:Y:S01]  /*12cd0*/  STL [R1+0x458], R4 ;  /* 0x0004580401007387 */ /* 0x0003e20000100800 */
[----:B0-----:R-:W-:-:S03]  /*12ce0*/  LEA.HI.X.SX32 R2, R53, R7, 0x1, P6 ;  /* 0x0000000735027211 */ /* 0x001fc600030f0eff */
[----:B------:R-:W4:Y:S01]  /*12cf0*/  LDL.LU R82, [R1+0x7c] ;  /* 0x00007c0001527983 */ /* 0x000f220000300800 */
[----:B------:R-:W-:-:S03]  /*12d00*/  IMAD R47, R47, UR12, RZ ;  /* 0x0000000c2f2f7c24 */ /* 0x000fc6000f8e02ff */
[----:B------:R-:W-:Y:S04]  /*12d10*/  STL [R1+0xee0], R53 ;  /* 0x000ee03501007387 */ /* 0x000fe80000100800 */
[----:B------:R0:W-:Y:S01]  /*12d20*/  STL [R1+0x434], R2 ;  /* 0x0004340201007387 */ /* 0x0001e20000100800 */
[----:B-1----:R-:W-:-:S03]  /*12d30*/  LEA.HI.X.SX32 R4, R51, R7, 0x1, P4 ;  /* 0x0000000733047211 */ /* 0x002fc600020f0eff */
[----:B------:R-:W-:Y:S01]  /*12d40*/  STL [R1+0xed8], R51 ;  /* 0x000ed83301007387 */ /* 0x000fe20000100800 */
[----:B0-----:R-:W-:-:S05]  /*12d50*/  IADD3 R2, P6, PT, R49, R10, RZ ;  /* 0x0000000a31027210 */ /* 0x001fca0007fde0ff */
[----:B------:R0:W-:Y:S01]  /*12d60*/  STL [R1+0x478], R2 ;  /* 0x0004780201007387 */ /* 0x0001e20000100800 */
[----:B------:R-:W-:-:S03]  /*12d70*/  IMAD R44, R44, UR12, RZ ;  /* 0x0000000c2c2c7c24 */ /* 0x000fc6000f8e02ff */
[----:B------:R3:W-:Y:S01]  /*12d80*/  STL [R1+0x454], R4 ;  /* 0x0004540401007387 */ /* 0x0007e20000100800 */
[----:B0-----:R-:W-:Y:S01]  /*12d90*/  IADD3 R2, P4, PT, R47, R10, RZ ;  /* 0x0000000a2f027210 */ /* 0x001fe20007f9e0ff */
[----:B------:R-:W-:Y:S02]  /*12da0*/  IMAD R42, R42, UR12, RZ ;  /* 0x0000000c2a2a7c24 */ /* 0x000fe4000f8e02ff */
[----:B------:R-:W-:Y:S02]  /*12db0*/  IMAD R5, R84, UR30, RZ ;  /* 0x0000001e54057c24 */ /* 0x000fe4000f8e02ff */
[----:B------:R-:W-:Y:S02]  /*12dc0*/  IMAD R73, R32, UR12, RZ ;  /* 0x0000000c20497c24 */ /* 0x000fe4000f8e02ff */
[----:B------:R-:W-:Y:S02]  /*12dd0*/  IMAD R39, R39, UR12, RZ ;  /* 0x0000000c27277c24 */ /* 0x000fe4000f8e02ff */
[----:B------:R-:W-:-:S02]  /*12de0*/  IMAD R37, R37, UR12, RZ ;  /* 0x0000000c25257c24 */ /* 0x000fc4000f8e02ff */
        /* <DEDUP_REMOVED lines=8> */
[----:B------:R-:W3:Y:S01]  /*12e70*/  LDL.LU R84, [R1+0x6c] ;  /* 0x00006c0001547983 */ /* 0x000ee20000300800 */
[----:B0-----:R-:W-:-:S03]  /*12e80*/  LEA.HI.X.SX32 R2, R47, R7, 0x1, P4 ;  /* 0x000000072f027211 */ /* 0x001fc600020f0eff */
[----:B------:R0:W-:Y:S04]  /*12e90*/  STL [R1+0x4b8], R12 ;  /* 0x0004b80c01007387 */ /* 0x0001e80000100800 */
[----:B------:R-:W-:Y:S04]  /*12ea0*/  STL [R1+0xec8], R47 ;  /* 0x000ec82f01007387 */ /* 0x000fe80000100800 */
[----:B------:R1:W-:Y:S01]  /*12eb0*/  STL [R1+0x494], R2 ;  /* 0x0004940201007387 */ /* 0x0003e20000100800 */
[----:B0-----:R-:W-:-:S05]  /*12ec0*/  IADD3 R12, P4, PT, R42, R10, RZ ;  /* 0x0000000a2a0c7210 */ /* 0x001fca0007f9e0ff */
[----:B------:R0:W-:Y:S01]  /*12ed0*/  STL [R1+0x4d8], R12 ;  /* 0x0004d80c01007387 */ /* 0x0001e20000100800 */
[----:B-1----:R-:W-:-:S03]  /*12ee0*/  LEA.HI.X.SX32 R2, R44, R7, 0x1, P6 ;  /* 0x000000072c027211 */ /* 0x002fc600030f0eff */
[----:B------:R-:W-:Y:S01]  /*12ef0*/  STL [R1+0xebc], R44 ;  /* 0x000ebc2c01007387 */ /* 0x000fe20000100800 */
[----:B--2---:R-:W-:-:S03]  /*12f00*/  IMAD R32, R86, UR34, RZ ;  /* 0x0000002256207c24 */ /* 0x004fc6000f8e02ff */
[----:B------:R1:W-:Y:S04]  /*12f10*/  STL [R1+0x4b4], R2 ;  /* 0x0004b40201007387 */ /* 0x0003e80000100800 */
[----:B------:R-:W2:Y:S01]  /*12f20*/  LDL.LU R86, [R1+0x5c] ;  /* 0x00005c0001567983 */ /* 0x000ea20000300800 */
[----:B0-----:R-:W-:Y:S02]  /*12f30*/  IADD3 R12, P6, PT, R39, R10, RZ ;  /* 0x0000000a270c7210 */ /* 0x001fe40007fde0ff */
[----:B-1----:R-:W-:-:S03]  /*12f40*/  LEA.HI.X.SX32 R2, R42, R7, 0x1, P4 ;  /* 0x000000072a027211 */ /* 0x002fc600020f0eff */
[----:B------:R0:W-:Y:S04]  /*12f50*/  STL [R1+0x4f8], R12 ;  /* 0x0004f80c01007387 */ /* 0x0001e80000100800 */
[----:B------:R-:W-:Y:S04]  /*12f60*/  STL [R1+0xeb4], R42 ;  /* 0x000eb42a01007387 */ /* 0x000fe80000100800 */
[----:B------:R1:W-:Y:S01]  /*12f70*/  STL [R1+0x4d4], R2 ;  /* 0x0004d40201007387 */ /* 0x0003e20000100800 */
[----:B0-----:R-:W-:-:S05]  /*12f80*/  IADD3 R12, P4, PT, R37, R10, RZ ;  /* 0x0000000a250c7210 */ /* 0x001fca0007f9e0ff */
[----:B------:R0:W-:Y:S01]  /*12f90*/  STL [R1+0x518], R12 ;  /* 0x0005180c01007387 */ /* 0x0001e20000100800 */
[----:B-1----:R-:W-:-:S03]  /*12fa0*/  LEA.HI.X.SX32 R2, R39, R7, 0x1, P6 ;  /* 0x0000000727027211 */ /* 0x002fc600030f0eff */
[----:B------:R-:W-:Y:S01]  /*12fb0*/  STL [R1+0xea8], R39 ;  /* 0x000ea82701007387 */ /* 0x000fe20000100800 */
[----:B----4-:R-:W-:-:S03]  /*12fc0*/  IMAD R30, R92, UR36, RZ ;  /* 0x000000245c1e7c24 */ /* 0x010fc6000f8e02ff */
[----:B------:R1:W-:Y:S04]  /*12fd0*/  STL [R1+0x4f4], R2 ;  /* 0x0004f40201007387 */ /* 0x0003e80000100800 */
[----:B------:R-:W4:Y:S01]  /*12fe0*/  LDL.LU R92, [R1+0x54] ;  /* 0x00005400015c7983 */ /* 0x000f220000300800 */
[----:B------:R-:W-:Y:S02]  /*12ff0*/  IMAD R33, R33, UR12, RZ ;  /* 0x0000000c21217c24 */ /* 0x000fe4000f8e02ff */
[----:B------:R-:W-:-:S03]  /*13000*/  IMAD R28, R28, UR12, RZ ;  /* 0x0000000c1c1c7c24 */ /* 0x000fc6000f8e02ff */
[----:B0-----:R-:W-:Y:S02]  /*13010*/  IADD3 R12, P6, PT, R33, R10, RZ ;  /* 0x0000000a210c7210 */ /* 0x001fe40007fde0ff */
[----:B-1----:R-:W-:-:S03]  /*13020*/  LEA.HI.X.SX32 R2, R37, R7, 0x1, P4 ;  /* 0x0000000725027211 */ /* 0x002fc600020f0eff */
[----:B------:R0:W-:Y:S01]  /*13030*/  STL [R1+0x538], R12 ;  /* 0x0005380c01007387 */ /* 0x0001e20000100800 */
[----:B------:R-:W-:-:S03]  /*13040*/  IMAD R26, R26, UR12, RZ ;  /* 0x0000000c1a1a7c24 */ /* 0x000fc6000f8e02ff */
[----:B------:R-:W-:Y:S04]  /*13050*/  STL [R1+0xea0], R37 ;  /* 0x000ea02501007387 */ /* 0x000fe80000100800 */
[----:B------:R1:W-:Y:S01]  /*13060*/  STL [R1+0x514], R2 ;  /* 0x0005140201007387 */ /* 0x0003e20000100800 */
[----:B0-----:R-:W-:Y:S01]  /*13070*/  LEA.HI.X.SX32 R12, R33, R7, 0x1, P6 ;  /* 0x00000007210c7211 */ /* 0x001fe200030f0eff */
[----:B------:R-:W-:Y:S01]  /*13080*/  IMAD R31, R31, UR12, RZ ;  /* 0x0000000c1f1f7c24 */ /* 0x000fe2000f8e02ff */
[----:B-1----:R-:W-:-:S05]  /*13090*/  IADD3 R2, P4, PT, R28, R10, RZ ;  /* 0x0000000a1c027210 */ /* 0x002fca0007f9e0ff */
[----:B------:R0:W-:Y:S04]  /*130a0*/  STL [R1+0x558], R2 ;  /* 0x0005580201007387 */ /* 0x0001e80000100800 */
[----:B------:R-:W-:Y:S01]  /*130b0*/  STL [R1+0xe90], R33 ;  /* 0x000e902101007387 */ /* 0x000fe20000100800 */
[----:B0-----:R-:W-:-:S03]  /*130c0*/  IADD3 R2, P6, PT, R26, R10, RZ ;  /* 0x0000000a1a027210 */ /* 0x001fc60007fde0ff */
[----:B------:R0:W-:Y:S01]  /*130d0*/  STL [R1+0x534], R12 ;  /* 0x0005340c01007387 */ /* 0x0001e20000100800 */
[----:B------:R-:W-:-:S03]  /*130e0*/  IMAD R29, R29, UR12, RZ ;  /* 0x0000000c1d1d7c24 */ /* 0x000fc6000f8e02ff */
[----:B------:R-:W4:Y:S04]  /*130f0*/  LDL.LU R79, [R1+0x44] ;  /* 0x00004400014f7983 */ /* 0x000f280000300800 */
[----:B------:R1:W-:Y:S01]  /*13100*/  STL [R1+0x578], R2 ;  /* 0x0005780201007387 */ /* 0x0003e20000100800 */
[-C--:B0-----:R-:W-:Y:S02]  /*13110*/  LEA.HI.X.SX32 R12, R28, R7.reuse, 0x1, P4 ;  /* 0x000000071c0c7211 */ /* 0x081fe400020f0eff */
[----:B------:R-:W-:Y:S02]  /*13120*/  LEA.HI.X.SX32 R13, R26, R7, 0x1, P6 ;  /* 0x000000071a0d7211 */ /* 0x000fe400030f0eff */
[----:B-1----:R-:W-:Y:S01]  /*13130*/  IADD3 R2, P4, PT, R31, R10, RZ ;  /* 0x0000000a1f027210 */ /* 0x002fe20007f9e0ff */
[----:B------:R0:W-:Y:S01]  /*13140*/  STL [R1+0x554], R12 ;  /* 0x0005540c01007387 */ /* 0x0001e20000100800 */
[----:B------:R-:W-:-:S03]  /*13150*/  IMAD R34, R34, UR12, RZ ;  /* 0x0000000c22227c24 */ /* 0x000fc6000f8e02ff */
[----:B------:R1:W-:Y:S01]  /*13160*/  STL [R1+0x598], R2 ;  /* 0x0005980201007387 */ /* 0x0003e20000100800 */
[----:B------:R-:W-:Y:S02]  /*13170*/  IMAD R71, R27, UR12, RZ ;  /* 0x0000000c1b477c24 */ /* 0x000fe4000f8e02ff */
[----:B------:R-:W-:Y:S01]  /*13180*/  IMAD R27, R82, UR38, RZ ;  /* 0x00000026521b7c24 */ /* 0x000fe2000f8e02ff */
[----:B------:R1:W-:Y:S01]  /*13190*/  STL [R1+0x574], R13 ;  /* 0x0005740d01007387 */ /* 0x0003e20000100800 */
[----:B------:R-:W-:Y:S01]  /*131a0*/  IMAD R36, R36, UR12, RZ ;  /* 0x0000000c24247c24 */ /* 0x000fe2000f8e02ff */
[----:B0-----:R-:W-:Y:S02]  /*131b0*/  LEA.HI.X.SX32 R12, R31, R7, 0x1, P4 ;  /* 0x000000071f0c7211 */ /* 0x001fe400020f0eff */
[----:B------:R-:W4:Y:S01]  /*131c0*/  LDL.LU R82, [R1+0x3c] ;  /* 0x00003c0001527983 */ /* 0x000f220000300800 */
[----:B-1----:R-:W-:-:S05]  /*131d0*/  IADD3 R2, P6, PT, R29, R10, RZ ;  /* 0x0000000a1d027210 */ /* 0x002fca0007fde0ff */
[----:B------:R0:W-:Y:S01]  /*131e0*/  STL [R1+0x5b8], R2 ;  /* 0x0005b80201007387 */ /* 0x0001e20000100800 */
[----:B------:R-:W-:Y:S01]  /*131f0*/  LEA.HI.X.SX32 R13, R29, R7, 0x1, P6 ;  /* 0x000000071d0d7211 */ /* 0x000fe200030f0eff */
[----:B------:R-:W-:Y:S02]  /*13200*/  IMAD R41, R41, UR12, RZ ;  /* 0x0000000c29297c24 */ /* 0x000fe4000f8e02ff */
[----:B------:R1:W-:Y:S01]  /*13210*/  STL [R1+0x594], R12 ;  /* 0x0005940c01007387 */ /* 0x0003e20000100800 */
[-C--:B0-----:R-:W-:Y:S02]  /*13220*/  IADD3 R2, P4, PT, R34, R10.reuse, RZ ;  /* 0x0000000a22027210 */ /* 0x081fe40007f9e0ff */
[----:B-1----:R-:W-:-:S03]  /*13230*/  IADD3 R12, P6, PT, R36, R10, RZ ;  /* 0x0000000a240c7210 */ /* 0x002fc60007fde0ff */
[----:B------:R0:W-:Y:S04]  /*13240*/  STL [R1+0x5d8], R2 ;  /* 0x0005d80201007387 */ /* 0x0001e80000100800 */
[----:B------:R-:W-:Y:S01]  /*13250*/  STL [R1+0x5b4], R13 ;  /* 0x0005b40d01007387 */ /* 0x000fe20000100800 */
[----:B0-----:R-:W-:Y:S01]  /*13260*/  LEA.HI.X.SX32 R2, R34, R7, 0x1, P4 ;  /* 0x0000000722027211 */ /* 0x001fe200020f0eff */
[----:B------:R-:W-:Y:S02]  /*13270*/  IMAD R46, R46, UR5, RZ ;  /* 0x000000052e2e7c24 */ /* 0x000fe4000f8e02ff */
[----:B------:R-:W-:Y:S02]  /*13280*/  IMAD R24, R80, UR14, RZ ;  /* 0x0000000e50187c24 */ /* 0x000fe4000f8e02ff */
[----:B------:R-:W-:-:S02]  /*13290*/  IMAD R19, R87, UR16, RZ ;  /* 0x0000001057137c24 */ /* 0x000fc4000f8e02ff */
[----:B---3--:R-:W-:Y:S02]  /*132a0*/  IMAD R23, R84, UR42, RZ ;  /* 0x0000002a54177c24 */ /* 0x008fe4000f8e02ff */
[----:B------:R-:W3:Y:S04]  /*132b0*/  LDL.LU R84, [R1+0x34] ;  /* 0x0000340001547983 */ /* 0x000ee80000300800 */
[----:B------:R0:W-:Y:S04]  /*132c0*/  STL [R1+0x5f8], R12 ;  /* 0x0005f80c01007387 */ /* 0x0001e80000100800 */
[----:B------:R-:W-:Y:S04]  /*132d0*/  STL [R1+0xe94], R34 ;  /* 0x000e942201007387 */ /* 0x000fe80000100800 */
[----:B------:R1:W-:Y:S01]  /*132e0*/  STL [R1+0x5d4], R2 ;  /* 0x0005d40201007387 */ /* 0x0003e20000100800 */
[----:B0-----:R-:W-:-:S05]  /*132f0*/  IADD3 R12, P4, PT, R41, R10, RZ ;  /* 0x0000000a290c7210 */ /* 0x001fca0007f9e0ff */
[----:B------:R0:W-:Y:S01]  /*13300*/  STL [R1+0x618], R12 ;  /* 0x0006180c01007387 */ /* 0x0001e20000100800 */
[-C--:B-1----:R-:W-:Y:S02]  /*13310*/  LEA.HI.X.SX32 R2, R36, R7.reuse, 0x1, P6 ;  /* 0x0000000724027211 */ /* 0x082fe400030f0eff */
[----:B0-----:R-:W-:Y:S01]  /*13320*/  IADD3 R12, P6, PT, R46, R10, RZ ;  /* 0x0000000a2e0c7210 */ /* 0x001fe20007fde0ff */
[----:B--2---:R-:W-:Y:S02]  /*13330*/  IMAD R22, R86, UR44, RZ ;  /* 0x0000002c56167c24 */ /* 0x004fe4000f8e02ff */
[----:B------:R-:W2:Y:S04]  /*13340*/  LDL.LU R86, [R1+0x2c] ;  /* 0x00002c0001567983 */ /* 0x000ea80000300800 */
[----:B------:R-:W-:Y:S04]  /*13350*/  STL [R1+0xe98], R36 ;  /* 0x000e982401007387 */ /* 0x000fe80000100800 */
[----:B------:R0:W-:Y:S04]  /*13360*/  STL [R1+0x5f4], R2 ;  /* 0x0005f40201007387 */ /* 0x0001e80000100800 */
[----:B------:R-:W-:Y:S01]  /*13370*/  STL [R1+0xeb0], R41 ;  /* 0x000eb02901007387 */ /* 0x000fe20000100800 */
[----:B0-----:R-:W-:-:S03]  /*13380*/  LEA.HI.X.SX32 R2, R41, R7, 0x1, P4 ;  /* 0x0000000729027211 */ /* 0x001fc600020f0eff */
[----:B------:R0:W-:Y:S04]  /*13390*/  STL [R1+0x638], R12 ;  /* 0x0006380c01007387 */ /* 0x0001e80000100800 */
[----:B------:R1:W-:Y:S01]  /*133a0*/  STL [R1+0x614], R2 ;  /* 0x0006140201007387 */ /* 0x0003e20000100800 */
[----:B0-----:R-:W-:-:S03]  /*133b0*/  IADD3 R12, P4, PT, R24, R10, RZ ;  /* 0x0000000a180c7210 */ /* 0x001fc60007f9e0ff */
[----:B-1----:R-:W2:Y:S04]  /*133c0*/  LDL.LU R2, [R1+0x24] ;  /* 0x0000240001027983 */ /* 0x002ea80000300800 */
[----:B------:R0:W-:Y:S01]  /*133d0*/  STL [R1+0x658], R12 ;  /* 0x0006580c01007387 */ /* 0x0001e20000100800 */
[----:B----4-:R-:W-:-:S03]  /*133e0*/  IMAD R21, R92, UR46, RZ ;  /* 0x0000002e5c157c24 */ /* 0x010fc6000f8e02ff */
[----:B------:R-:W-:Y:S01]  /*133f0*/  STL [R1+0xec4], R46 ;  /* 0x000ec42e01007387 */ /* 0x000fe20000100800 */
[----:B0-----:R-:W-:Y:S02]  /*13400*/  LEA.HI.X.SX32 R12, R46, R7, 0x1, P6 ;  /* 0x000000072e0c7211 */ /* 0x001fe400030f0eff */
[----:B------:R-:W-:-:S03]  /*13410*/  IADD3 R20, P6, PT, R19, R10, RZ ;  /* 0x0000000a13147210 */ /* 0x000fc60007fde0ff */
[----:B------:R0:W-:Y:S04]  /*13420*/  STL [R1+0x634], R12 ;  /* 0x0006340c01007387 */ /* 0x0001e80000100800 */
[----:B------:R-:W-:Y:S04]  /*13430*/  STL [R1+0x678], R20 ;  /* 0x0006781401007387 */ /* 0x000fe80000100800 */
[----:B------:R-:W4:Y:S01]  /*13440*/  LDL.LU R92, [R1+0x28] ;  /* 0x00002800015c7983 */ /* 0x000f220000300800 */
[----:B------:R-:W-:Y:S01]  /*13450*/  IMAD R18, R91, UR18, RZ ;  /* 0x000000125b127c24 */ /* 0x000fe2000f8e02ff */
[----:B------:R-:W-:-:S04]  /*13460*/  LEA.HI.X.SX32 R13, R24, R7, 0x1, P4 ;  /* 0x00000007180d7211 */ /* 0x000fc800020f0eff */
[CC--:B0-----:R-:W-:Y:S01]  /*13470*/  IADD3 R12, P4, PT, R18.reuse, R10.reuse, RZ ;  /* 0x0000000a120c7210 */ /* 0x0c1fe20007f9e0ff */
[----:B------:R-:W-:Y:S04]  /*13480*/  STL [R1+0x654], R13 ;  /* 0x0006540d01007387 */ /* 0x000fe80000100800 */
[----:B------:R0:W-:Y:S02]  /*13490*/  STL [R1+0x698], R12 ;  /* 0x0006980c01007387 */ /* 0x0001e40000100800 */
[-C--:B0-----:R-:W-:Y:S02]  /*134a0*/  LEA.HI.X.SX32 R12, R19, R7.reuse, 0x1, P6 ;  /* 0x00000007130c7211 */ /* 0x081fe400030f0eff */
[----:B------:R-:W-:Y:S02]  /*134b0*/  IADD3 R19, P6, PT, R17, R10, RZ ;  /* 0x0000000a11137210 */ /* 0x000fe40007fde0ff */
[----:B------:R-:W-:Y:S01]  /*134c0*/  LEA.HI.X.SX32 R13, R18, R7, 0x1, P4 ;  /* 0x00000007120d7211 */ /* 0x000fe200020f0eff */
[----:B------:R0:W-:Y:S01]  /*134d0*/  STL [R1+0x674], R12 ;  /* 0x0006740c01007387 */ /* 0x0001e20000100800 */
[----:B------:R-:W-:-:S03]  /*134e0*/  IMAD R20, R79, UR48, RZ ;  /* 0x000000304f147c24 */ /* 0x000fc6000f8e02ff */
[----:B------:R-:W-:Y:S04]  /*134f0*/  STL [R1+0x6b8], R19 ;  /* 0x0006b81301007387 */ /* 0x000fe80000100800 */
[----:B------:R-:W4:Y:S01]  /*13500*/  LDL.LU R79, [R1+0x30] ;  /* 0x00003000014f7983 */ /* 0x000f220000300800 */
[----:B0-----:R-:W-:-:S03]  /*13510*/  IADD3 R12, P4, PT, R16, R10, RZ ;  /* 0x0000000a100c7210 */ /* 0x001fc60007f9e0ff */
        /* <DEDUP_REMOVED lines=11> */
[----:B------:R0:W-:Y:S01]  /*135d0*/  STL [R1+0x718], R12 ;  /* 0x0007180c01007387 */ /* 0x0001e20000100800 */
[-C--:B------:R-:W-:Y:S02]  /*135e0*/  LEA.HI.X.SX32 R6, R6, R7.reuse, 0x1, P4 ;  /* 0x0000000706067211 */ /* 0x080fe400020f0eff */
[----:B0-----:R-:W-:Y:S02]  /*135f0*/  LEA.HI.X.SX32 R12, R15, R7, 0x1, P6 ;  /* 0x000000070f0c7211 */ /* 0x001fe400030f0eff */
[----:B------:R-:W-:-:S03]  /*13600*/  IADD3 R13, P6, PT, R5, R10, RZ ;  /* 0x0000000a050d7210 */ /* 0x000fc60007fde0ff */
[----:B------:R0:W-:Y:S01]  /*13610*/  STL [R1+0x6f4], R12 ;  /* 0x0006f40c01007387 */ /* 0x0001e20000100800 */
[----:B------:R-:W-:-:S03]  /*13620*/  LEA.HI.X.SX32 R5, R5, R7, 0x1, P6 ;  /* 0x0000000705057211 */ /* 0x000fc600030f0eff */
[----:B------:R-:W-:Y:S01]  /*13630*/  STL [R1+0x738], R13 ;  /* 0x0007380d01007387 */ /* 0x000fe20000100800 */
[----:B0-----:R-:W-:-:S04]  /*13640*/  IADD3 R12, P4, PT, R4, R10, RZ ;  /* 0x0000000a040c7210 */ /* 0x001fc80007f9e0ff */
[----:B------:R-:W-:Y:S01]  /*13650*/  LEA.HI.X.SX32 R4, R4, R7, 0x1, P4 ;  /* 0x0000000704047211 */ /* 0x000fe200020f0eff */
[----:B------:R-:W-:Y:S02]  /*13660*/  IMAD R25, R25, UR40, RZ ;  /* 0x0000002819197c24 */ /* 0x000fe4000f8e02ff */
[----:B---3--:R-:W-:Y:S02]  /*13670*/  IMAD R16, R84, UR52, RZ ;  /* 0x0000003454107c24 */ /* 0x008fe4000f8e02ff */
[----:B------:R-:W3:Y:S04]  /*13680*/  LDL.LU R84, [R1+0x40] ;  /* 0x0000400001547983 */ /* 0x000ee80000300800 */
[----:B------:R-:W-:Y:S04]  /*13690*/  STL [R1+0x714], R6 ;  /* 0x0007140601007387 */ /* 0x000fe80000100800 */
[----:B------:R0:W-:Y:S04]  /*136a0*/  STL [R1+0x758], R12 ;  /* 0x0007580c01007387 */ /* 0x0001e80000100800 */
[----:B------:R1:W-:Y:S01]  /*136b0*/  STL [R1+0x734], R5 ;  /* 0x0007340501007387 */ /* 0x0003e20000100800 */
[----:B0-----:R-:W-:-:S02]  /*136c0*/  IADD3 R12, P6, PT, R32, R10, RZ ;  /* 0x0000000a200c7210 */ /* 0x001fc40007fde0ff */
[----:B-1----:R-:W-:-:S03]  /*136d0*/  IADD3 R5, P4, PT, R30, R10, RZ ;  /* 0x0000000a1e057210 */ /* 0x002fc60007f9e0ff */
[----:B------:R0:W-:Y:S01]  /*136e0*/  STL [R1+0x778], R12 ;  /* 0x0007780c01007387 */ /* 0x0001e20000100800 */
[----:B--2---:R-:W-:-:S03]  /*136f0*/  IMAD R6, R86, UR54, RZ ;  /* 0x0000003656067c24 */ /* 0x004fc6000f8e02ff */
[----:B------:R-:W2:Y:S04]  /*13700*/  LDL.LU R86, [R1+0x50] ;  /* 0x0000500001567983 */ /* 0x000ea80000300800 */
[----:B------:R-:W-:Y:S04]  /*13710*/  STL [R1+0x754], R4 ;  /* 0x0007540401007387 */ /* 0x000fe80000100800 */
[----:B------:R1:W-:Y:S01]  /*13720*/  STL [R1+0x798], R5 ;  /* 0x0007980501007387 */ /* 0x0003e20000100800 */
[-C--:B0-----:R-:W-:Y:S02]  /*13730*/  LEA.HI.X.SX32 R12, R30, R7.reuse, 0x1, P4 ;  /* 0x000000071e0c7211 */ /* 0x081fe400020f0eff */
[----:B-1----:R-:W-:-:S05]  /*13740*/  LEA.HI.X.SX32 R5, R32, R7, 0x1, P6 ;  /* 0x0000000720057211 */ /* 0x002fca00030f0eff */
[----:B------:R0:W-:Y:S01]  /*13750*/  STL [R1+0x774], R5 ;  /* 0x0007740501007387 */ /* 0x0001e20000100800 */
[----:B------:R-:W-:Y:S01]  /*13760*/  IMAD R4, R2, UR56, RZ ;  /* 0x0000003802047c24 */ /* 0x000fe2000f8e02ff */
[----:B------:R-:W-:-:S05]  /*13770*/  IADD3 R2, P6, PT, R27, R10, RZ ;  /* 0x0000000a1b027210 */ /* 0x000fca0007fde0ff */
[----:B------:R1:W-:Y:S01]  /*13780*/  STL [R1+0x7b8], R2 ;  /* 0x0007b80201007387 */ /* 0x0003e20000100800 */
[----:B0-----:R-:W-:Y:S02]  /*13790*/  IADD3 R5, P4, PT, R25, R10, RZ ;  /* 0x0000000a19057210 */ /* 0x001fe40007f9e0ff */
[----:B------:R-:W-:Y:S01]  /*137a0*/  LEA.HI.X.SX32 R13, R27, R7, 0x1, P6 ;  /* 0x000000071b0d7211 */ /* 0x000fe200030f0eff */
[----:B-1----:R-:W2:Y:S04]  /*137b0*/  LDL.LU R2, [R1+0x58] ;  /* 0x0000580001027983 */ /* 0x002ea80000300800 */
[----:B------:R-:W-:Y:S04]  /*137c0*/  STL [R1+0x794], R12 ;  /* 0x0007940c01007387 */ /* 0x000fe80000100800 */
[----:B------:R0:W-:Y:S01]  /*137d0*/  STL [R1+0x7d8], R5 ;  /* 0x0007d80501007387 */ /* 0x0001e20000100800 */
[----:B----4-:R-:W-:-:S03]  /*137e0*/  IMAD R24, R92, UR58, RZ ;  /* 0x0000003a5c187c24 */ /* 0x010fc6000f8e02ff */
[----:B------:R1:W-:Y:S04]  /*137f0*/  STL [R1+0x7b4], R13 ;  /* 0x0007b40d01007387 */ /* 0x0003e80000100800 */
[----:B------:R-:W4:Y:S01]  /*13800*/  LDL.LU R92, [R1+0xa0] ;  /* 0x0000a000015c7983 */ /* 0x000f220000300800 */
[----:B0-----:R-:W-:Y:S02]  /*13810*/  IADD3 R5, P6, PT, R23, R10, RZ ;  /* 0x0000000a17057210 */ /* 0x001fe40007fde0ff */
[----:B------:R-:W-:-:S03]  /*13820*/  LEA.HI.X.SX32 R12, R25, R7, 0x1, P4 ;  /* 0x00000007190c7211 */ /* 0x000fc600020f0eff */
[----:B------:R0:W-:Y:S01]  /*13830*/  STL [R1+0x7f8], R5 ;  /* 0x0007f80501007387 */ /* 0x0001e20000100800 */
[----:B-1----:R-:W-:-:S03]  /*13840*/  LEA.HI.X.SX32 R13, R23, R7, 0x1, P6 ;  /* 0x00000007170d7211 */ /* 0x002fc600030f0eff */
[----:B------:R1:W-:Y:S01]  /*13850*/  STL [R1+0x7d4], R12 ;  /* 0x0007d40c01007387 */ /* 0x0003e20000100800 */
[----:B0-----:R-:W-:-:S05]  /*13860*/  IADD3 R5, P4, PT, R22, R10, RZ ;  /* 0x0000000a16057210 */ /* 0x001fca0007f9e0ff */
[----:B------:R0:W-:Y:S01]  /*13870*/  STL [R1+0x818], R5 ;  /* 0x0008180501007387 */ /* 0x0001e20000100800 */
[----:B-1----:R-:W-:-:S03]  /*13880*/  LEA.HI.X.SX32 R12, R22, R7, 0x1, P4 ;  /* 0x00000007160c7211 */ /* 0x002fc600020f0eff */
[----:B------:R1:W-:Y:S01]  /*13890*/  STL [R1+0x7f4], R13 ;  /* 0x0007f40d01007387 */ /* 0x0003e20000100800 */
[----:B------:R-:W-:-:S03]  /*138a0*/  IMAD R19, R79, UR60, RZ ;  /* 0x0000003c4f137c24 */ /* 0x000fc6000f8e02ff */
[----:B------:R-:W4:Y:S01]  /*138b0*/  LDL.LU R79, [R1+0xa4] ;  /* 0x0000a400014f7983 */ /* 0x000f220000300800 */
[----:B0-----:R-:W-:-:S05]  /*138c0*/  IADD3 R5, P6, PT, R21, R10, RZ ;  /* 0x0000000a15057210 */ /* 0x001fca0007fde0ff */
[----:B------:R0:W-:Y:S01]  /*138d0*/  STL [R1+0x838], R5 ;  /* 0x0008380501007387 */ /* 0x0001e20000100800 */
[----:B-1----:R-:W-:-:S03]  /*138e0*/  LEA.HI.X.SX32 R13, R21, R7, 0x1, P6 ;  /* 0x00000007150d7211 */ /* 0x002fc600030f0eff */
[----:B------:R1:W-:Y:S01]  /*138f0*/  STL [R1+0x814], R12 ;  /* 0x0008140c01007387 */ /* 0x0003e20000100800 */
[----:B0-----:R-:W-:-:S05]  /*13900*/  IADD3 R5, P4, PT, R20, R10, RZ ;  /* 0x0000000a14057210 */ /* 0x001fca0007f9e0ff */
[----:B------:R0:W-:Y:S01]  /*13910*/  STL [R1+0x858], R5 ;  /* 0x0008580501007387 */ /* 0x0001e20000100800 */
[----:B-1----:R-:W-:-:S03]  /*13920*/  LEA.HI.X.SX32 R12, R20, R7, 0x1, P4 ;  /* 0x00000007140c7211 */ /* 0x002fc600020f0eff */
[----:B------:R-:W-:Y:S01]  /*13930*/  STL [R1+0x834], R13 ;  /* 0x0008340d01007387 */ /* 0x000fe20000100800 */
[-C--:B0-----:R-:W-:Y:S01]  /*13940*/  IADD3 R5, P6, PT, R18, R10.reuse, RZ ;  /* 0x0000000a12057210 */ /* 0x081fe20007fde0ff */
[----:B------:R-:W-:Y:S02]  /*13950*/  IMAD R17, R82, UR62, RZ ;  /* 0x0000003e52117c24 */ /* 0x000fe4000f8e02ff */
[----:B------:R-:W4:Y:S04]  /*13960*/  LDL.LU R82, [R1+0xa8] ;  /* 0x0000a80001527983 */ /* 0x000f280000300800 */
[----:B------:R0:W-:Y:S04]  /*13970*/  STL [R1+0x878], R5 ;  /* 0x0008780501007387 */ /* 0x0001e80000100800 */
[----:B------:R1:W-:Y:S01]  /*13980*/  STL [R1+0x854], R12 ;  /* 0x0008540c01007387 */ /* 0x0003e20000100800 */
[----:B0-----:R-:W-:-:S02]  /*13990*/  IADD3 R5, P4, PT, R16, R10, RZ ;  /* 0x0000000a10057210 */ /* 0x001fc40007f9e0ff */
[----:B-1----:R-:W-:-:S03]  /*139a0*/  LEA.HI.X.SX32 R12, R18, R7, 0x1, P6 ;  /* 0x00000007120c7211 */ /* 0x002fc600030f0eff */
[----:B------:R0:W-:Y:S02]  /*139b0*/  STL [R1+0x898], R5 ;  /* 0x0008980501007387 */ /* 0x0001e40000100800 */
[----:B0-----:R-:W-:Y:S01]  /*139c0*/  IADD3 R5, P6, PT, R6, R10, RZ ;  /* 0x0000000a06057210 */ /* 0x001fe20007fde0ff */
[----:B---3--:R-:W-:Y:S02]  /*139d0*/  IMAD R15, R84, UR64, RZ ;  /* 0x00000040540f7c24 */ /* 0x008fe4000f8e02ff */
[----:B------:R-:W3:Y:S04]  /*139e0*/  LDL.LU R84, [R1+0xac] ;  /* 0x0000ac0001547983 */ /* 0x000ee80000300800 */
[----:B------:R0:W-:Y:S04]  /*139f0*/  STL [R1+0x874], R12 ;  /* 0x0008740c01007387 */ /* 0x0001e80000100800 */
[----:B------:R-:W-:Y:S01]  /*13a00*/  STL [R1+0x8b8], R5 ;  /* 0x0008b80501007387 */ /* 0x000fe20000100800 */
[----:B0-----:R-:W-:-:S02]  /*13a10*/  LEA.HI.X.SX32 R12, R16, R7, 0x1, P4 ;  /* 0x00000007100c7211 */ /* 0x001fc400020f0eff */
[----:B------:R-:W-:-:S03]  /*13a20*/  IADD3 R13, P4, PT, R4, R10, RZ ;  /* 0x0000000a040d7210 */ /* 0x000fc60007f9e0ff */
[----:B------:R0:W-:Y:S04]  /*13a30*/  STL [R1+0x894], R12 ;  /* 0x0008940c01007387 */ /* 0x0001e80000100800 */
[----:B------:R-:W-:Y:S01]  /*13a40*/  STL [R1+0x8d8], R13 ;  /* 0x0008d80d01007387 */ /* 0x000fe20000100800 */
[-C--:B0-----:R-:W-:Y:S02]  /*13a50*/  LEA.HI.X.SX32 R12, R6, R7.reuse, 0x1, P6 ;  /* 0x00000007060c7211 */ /* 0x081fe400030f0eff */
[----:B------:R-:W-:Y:S01]  /*13a60*/  IADD3 R6, P6, PT, R24, R10, RZ ;  /* 0x0000000a18067210 */ /* 0x000fe20007fde0ff */
[----:B--2---:R-:W-:Y:S02]  /*13a70*/  IMAD R5, R86, UR66, RZ ;  /* 0x0000004256057c24 */ /* 0x004fe4000f8e02ff */
[----:B------:R-:W2:Y:S04]  /*13a80*/  LDL.LU R86, [R1+0xb4] ;  /* 0x0000b40001567983 */ /* 0x000ea80000300800 */
[----:B------:R0:W-:Y:S04]  /*13a90*/  STL [R1+0x8b4], R12 ;  /* 0x0008b40c01007387 */ /* 0x0001e80000100800 */
[----:B------:R1:W-:Y:S01]  /*13aa0*/  STL [R1+0x8f8], R6 ;  /* 0x0008f80601007387 */ /* 0x0003e20000100800 */
[----:B0-----:R-:W-:-:S02]  /*13ab0*/  LEA.HI.X.SX32 R12, R4, R7, 0x1, P4 ;  /* 0x00000007040c7211 */ /* 0x001fc400020f0eff */
[----:B-1----:R-:W-:-:S03]  /*13ac0*/  IADD3 R6, P4, PT, R19, R10, RZ ;  /* 0x0000000a13067210 */ /* 0x002fc60007f9e0ff */
[----:B------:R-:W-:Y:S04]  /*13ad0*/  STL [R1+0x8d4], R12 ;  /* 0x0008d40c01007387 */ /* 0x000fe80000100800 */
[----:B------:R0:W-:Y:S02]  /*13ae0*/  STL [R1+0x918], R6 ;  /* 0x0009180601007387 */ /* 0x0001e40000100800 */
[-C--:B0-----:R-:W-:Y:S01]  /*13af0*/  LEA.HI.X.SX32 R6, R19, R7.reuse, 0x1, P4 ;  /* 0x0000000713067211 */ /* 0x081fe200020f0eff */
[----:B------:R-:W-:Y:S01]  /*13b00*/  IMAD R4, R2, UR68, RZ ;  /* 0x0000004402047c24 */ /* 0x000fe2000f8e02ff */
[----:B------:R-:W-:Y:S02]  /*13b10*/  LEA.HI.X.SX32 R2, R24, R7, 0x1, P6 ;  /* 0x0000000718027211 */ /* 0x000fe400030f0eff */
[----:B------:R-:W-:-:S03]  /*13b20*/  IADD3 R12, P6, PT, R17, R10, RZ ;  /* 0x0000000a110c7210 */ /* 0x000fc60007fde0ff */
[----:B------:R0:W-:Y:S04]  /*13b30*/  STL [R1+0x8f4], R2 ;  /* 0x0008f40201007387 */ /* 0x0001e80000100800 */
[----:B------:R1:W-:Y:S01]  /*13b40*/  STL [R1+0x938], R12 ;  /* 0x0009380c01007387 */ /* 0x0003e20000100800 */
[C---:B0-----:R-:W-:Y:S01]  /*13b50*/  IADD3 R2, P4, PT, R15.reuse, R10, RZ ;  /* 0x0000000a0f027210 */ /* 0x041fe20007f9e0ff */
[----:B----4-:R-:W-:Y:S02]  /*13b60*/  IMAD R16, R92, UR12, RZ ;  /* 0x0000000c5c107c24 */ /* 0x010fe4000f8e02ff */
[----:B------:R-:W-:Y:S04]  /*13b70*/  STL [R1+0x914], R6 ;  /* 0x0009140601007387 */ /* 0x000fe80000100800 */
[----:B------:R-:W4:Y:S04]  /*13b80*/  LDL.LU R92, [R1+0xc0] ;  /* 0x0000c000015c7983 */ /* 0x000f280000300800 */
[----:B------:R0:W-:Y:S01]  /*13b90*/  STL [R1+0x950], R2 ;  /* 0x0009500201007387 */ /* 0x0001e20000100800 */
[----:B-1----:R-:W-:-:S02]  /*13ba0*/  LEA.HI.X.SX32 R12, R15, R7, 0x1, P4 ;  /* 0x000000070f0c7211 */ /* 0x002fc400020f0eff */
[----:B0-----:R-:W-:Y:S02]  /*13bb0*/  LEA.HI.X.SX32 R2, R17, R7, 0x1, P6 ;  /* 0x0000000711027211 */ /* 0x001fe400030f0eff */
[----:B------:R-:W-:-:S03]  /*13bc0*/  IADD3 R6, P6, PT, R5, R10, RZ ;  /* 0x0000000a05067210 */ /* 0x000fc60007fde0ff */
[----:B------:R0:W-:Y:S04]  /*13bd0*/  STL [R1+0x934], R2 ;  /* 0x0009340201007387 */ /* 0x0001e80000100800 */
[----:B------:R-:W-:Y:S01]  /*13be0*/  STL [R1+0x968], R6 ;  /* 0x0009680601007387 */ /* 0x000fe20000100800 */
[----:B0-----:R-:W-:-:S03]  /*13bf0*/  IADD3 R2, P4, PT, R4, R10, RZ ;  /* 0x0000000a04027210 */ /* 0x001fc60007f9e0ff */
[----:B------:R-:W-:Y:S04]  /*13c00*/  STL [R1+0x94c], R12 ;  /* 0x00094c0c01007387 */ /* 0x000fe80000100800 */
[----:B------:R0:W-:Y:S04]  /*13c10*/  STL [R1+0x980], R2 ;  /* 0x0009800201007387 */ /* 0x0001e80000100800 */
[----:B0-----:R-:W4:Y:S01]  /*13c20*/  LDL.LU R2, [R1+0xc8] ;  /* 0x0000c80001027983 */ /* 0x001f220000300800 */
[----:B------:R-:W-:Y:S02]  /*13c30*/  LEA.HI.X.SX32 R12, R5, R7, 0x1, P6 ;  /* 0x00000007050c7211 */ /* 0x000fe400030f0eff */
[----:B------:R-:W-:-:S03]  /*13c40*/  IADD3 R5, P6, PT, R93, R10, RZ ;  /* 0x0000000a5d057210 */ /* 0x000fc60007fde0ff */
[----:B------:R0:W-:Y:S04]  /*13c50*/  STL [R1+0x964], R12 ;  /* 0x0009640c01007387 */ /* 0x0001e80000100800 */
[----:B------:R1:W-:Y:S01]  /*13c60*/  STL [R1+0x1a0], R5 ;  /* 0x0001a00501007387 */ /* 0x0003e20000100800 */
[----:B0-----:R-:W-:Y:S02]  /*13c70*/  LEA.HI.X.SX32 R12, R4, R7, 0x1, P4 ;  /* 0x00000007040c7211 */ /* 0x001fe400020f0eff */
[----:B-1----:R-:W-:-:S03]  /*13c80*/  IADD3 R5, P4, PT, R14, R10, RZ ;  /* 0x0000000a0e057210 */ /* 0x002fc60007f9e0ff */
[----:B------:R0:W-:Y:S01]  /*13c90*/  STL [R1+0x97c], R12 ;  /* 0x00097c0c01007387 */ /* 0x0001e20000100800 */
[----:B------:R-:W-:-:S03]  /*13ca0*/  IMAD R88, R88, UR12, RZ ;  /* 0x0000000c58587c24 */ /* 0x000fc6000f8e02ff */
[----:B------:R1:W-:Y:S01]  /*13cb0*/  STL [R1+0x1c0], R5 ;  /* 0x0001c00501007387 */ /* 0x0003e20000100800 */
[-C--:B------:R-:W-:Y:S02]  /*13cc0*/  LEA.HI.X.SX32 R13, R14, R7.reuse, 0x1, P4 ;  /* 0x000000070e0d7211 */ /* 0x080fe400020f0eff */
[----:B0-----:R-:W-:Y:S02]  /*13cd0*/  LEA.HI.X.SX32 R12, R93, R7, 0x1, P6 ;  /* 0x000000075d0c7211 */ /* 0x001fe400030f0eff */
[----:B------:R-:W4:Y:S01]  /*13ce0*/  LDL.LU R93, [R1+0x105c] ;  /* 0x00105c00015d7983 */ /* 0x000f220000300800 */
[----:B-1----:R-:W-:Y:S01]  /*13cf0*/  IADD3 R5, P6, PT, R11, R10, RZ ;  /* 0x0000000a0b057210 */ /* 0x002fe20007fde0ff */
[----:B------:R-:W-:Y:S02]  /*13d00*/  IMAD R85, R85, UR12, RZ ;  /* 0x0000000c55557c24 */ /* 0x000fe4000f8e02ff */
[----:B------:R0:W-:Y:S01]  /*13d10*/  STL [R1+0x19c], R12 ;  /* 0x00019c0c01007387 */ /* 0x0001e20000100800 */
[----:B------:R-:W-:-:S03]  /*13d20*/  IMAD R6, R79, UR12, RZ ;  /* 0x0000000c4f067c24 */ /* 0x000fc6000f8e02ff */
[----:B------:R-:W4:Y:S01]  /*13d30*/  LDL.LU R14, [R1+0x1058] ;  /* 0x00105800010e7983 */ /* 0x000f220000300800 */
[----:B------:R-:W-:-:S03]  /*13d40*/  IMAD R83, R83, UR12, RZ ;  /* 0x0000000c53537c24 */ /* 0x000fc6000f8e02ff */
[----:B------:R-:W-:Y:S01]  /*13d50*/  STL [R1+0x1e0], R5 ;  /* 0x0001e00501007387 */ /* 0x000fe20000100800 */
[----:B0-----:R-:W-:-:S03]  /*13d60*/  IADD3 R12, P4, PT, R88, R10, RZ ;  /* 0x0000000a580c7210 */ /* 0x001fc60007f9e0ff */
[----:B------:R0:W-:Y:S04]  /*13d70*/  STL [R1+0x1bc], R13 ;  /* 0x0001bc0d01007387 */ /* 0x0001e80000100800 */
[----:B------:R-:W4:Y:S04]  /*13d80*/  LDL.LU R79, [R1+0xb8] ;  /* 0x0000b800014f7983 */ /* 0x000f280000300800 */
[----:B------:R1:W-:Y:S01]  /*13d90*/  STL [R1+0x200], R12 ;  /* 0x0002000c01007387 */ /* 0x0003e20000100800 */
[-C--:B0-----:R-:W-:Y:S02]  /*13da0*/  LEA.HI.X.SX32 R13, R11, R7.reuse, 0x1, P6 ;  /* 0x000000070b0d7211 */ /* 0x081fe400030f0eff */
[----:B------:R-:W-:Y:S01]  /*13db0*/  IADD3 R15, P6, PT, R85, R10, RZ ;  /* 0x0000000a550f7210 */ /* 0x000fe20007fde0ff */
[----:B------:R-:W4:Y:S01]  /*13dc0*/  LDL.LU R11, [R1+0x1054] ;  /* 0x00105400010b7983 */ /* 0x000f220000300800 */
[----:B-1----:R-:W-:-:S03]  /*13dd0*/  LEA.HI.X.SX32 R12, R88, R7, 0x1, P4 ;  /* 0x00000007580c7211 */ /* 0x002fc600020f0eff */
[----:B------:R0:W-:Y:S04]  /*13de0*/  STL [R1+0x1dc], R13 ;  /* 0x0001dc0d01007387 */ /* 0x0001e80000100800 */
[----:B------:R-:W-:Y:S04]  /*13df0*/  STL [R1+0x220], R15 ;  /* 0x0002200f01007387 */ /* 0x000fe80000100800 */
[----:B------:R1:W-:Y:S01]  /*13e00*/  STL [R1+0x1fc], R12 ;  /* 0x0001fc0c01007387 */ /* 0x0003e20000100800 */
[----:B0-----:R-:W-:Y:S01]  /*13e10*/  IADD3 R13, P4, PT, R83, R10, RZ ;  /* 0x0000000a530d7210 */ /* 0x001fe20007f9e0ff */
[----:B------:R-:W-:-:S04]  /*13e20*/  IMAD R81, R81, UR12, RZ ;  /* 0x0000000c51517c24 */ /* 0x000fc8000f8e02ff */
[----:B------:R-:W-:Y:S01]  /*13e30*/  STL [R1+0x260], R13 ;  /* 0x0002600d01007387 */ /* 0x000fe20000100800 */
[----:B-1----:R-:W-:-:S03]  /*13e40*/  LEA.HI.X.SX32 R12, R85, R7, 0x1, P6 ;  /* 0x00000007550c7211 */ /* 0x002fc600030f0eff */
[----:B------:R-:W-:Y:S01]  /*13e50*/  STL [R1+0xf18], R85 ;  /* 0x000f185501007387 */ /* 0x000fe20000100800 */
[----:B------:R-:W-:-:S03]  /*13e60*/  IMAD R78, R78, UR12, RZ ;  /* 0x0000000c4e4e7c24 */ /* 0x000fc6000f8e02ff */
[----:B------:R0:W-:Y:S01]  /*13e70*/  STL [R1+0x21c], R12 ;  /* 0x00021c0c01007387 */ /* 0x0001e20000100800 */
[----:B------:R-:W-:Y:S01]  /*13e80*/  IMAD R76, R76, UR12, RZ ;  /* 0x0000000c4c4c7c24 */ /* 0x000fe2000f8e02ff */
[----:B0-----:R-:W-:Y:S01]  /*13e90*/  LEA.HI.X.SX32 R12, R83, R7, 0x1, P4 ;  /* 0x00000007530c7211 */ /* 0x001fe200020f0eff */
[----:B------:R-:W-:Y:S02]  /*13ea0*/  IMAD R74, R74, UR12, RZ ;  /* 0x0000000c4a4a7c24 */ /* 0x000fe4000f8e02ff */
[----:B------:R-:W-:Y:S02]  /*13eb0*/  IMAD R72, R72, UR12, RZ ;  /* 0x0000000c48487c24 */ /* 0x000fe4000f8e02ff */
[----:B------:R-:W-:Y:S02]  /*13ec0*/  IMAD R4, R82, UR12, RZ ;  /* 0x0000000c52047c24 */ /* 0x000fe4000f8e02ff */
[----:B---3--:R-:W-:Y:S02]  /*13ed0*/  IMAD R5, R84, UR4, RZ ;  /* 0x0000000454057c24 */ /* 0x008fe4000f8e02ff */
[----:B------:R-:W3:Y:S04]  /*13ee0*/  LDL.LU R84, [R1+0x88] ;  /* 0x0000880001547983 */ /* 0x000ee80000300800 */
[----:B------:R-:W-:Y:S04]  /*13ef0*/  STL [R1+0xf14], R83 ;  /* 0x000f145301007387 */ /* 0x000fe80000100800 */
[----:B------:R0:W-:Y:S02]  /*13f00*/  STL [R1+0x25c], R12 ;  /* 0x00025c0c01007387 */ /* 0x0001e40000100800 */
[-C--:B0-----:R-:W-:Y:S01]  /*13f10*/  IADD3 R12, P4, PT, R78, R10.reuse, RZ ;  /* 0x0000000a4e0c7210 */ /* 0x081fe20007f9e0ff */
[----:B--2---:R-:W-:Y:S01]  /*13f20*/  IMAD R15, R86, UR13, RZ ;  /* 0x0000000d560f7c24 */ /* 0x004fe2000f8e02ff */
[----:B------:R-:W-:Y:S01]  /*13f30*/  IADD3 R86, P6, PT, R81, R10, RZ ;  /* 0x0000000a51567210 */ /* 0x000fe20007fde0ff */
[----:B------:R-:W-:-:S02]  /*13f40*/  IMAD R70, R70, UR12, RZ ;  /* 0x0000000c46467c24 */ /* 0x000fc4000f8e02ff */
[----:B----4-:R-:W-:Y:S02]  /*13f50*/  IMAD R17, R92, UR15, RZ ;  /* 0x0000000f5c117c24 */ /* 0x010fe4000f8e02ff */
[----:B------:R-:W-:Y:S01]  /*13f60*/  STL [R1+0x280], R86 ;  /* 0x0002805601007387 */ /* 0x000fe20000100800 */
[----:B------:R-:W-:Y:S01]  /*13f70*/  LEA.HI.X.SX32 R87, R81, R7, 0x1, P6 ;  /* 0x0000000751577211 */ /* 0x000fe200030f0eff */
[----:B------:R-:W-:Y:S02]  /*13f80*/  IMAD R68, R68, UR12, RZ ;  /* 0x0000000c44447c24 */ /* 0x000fe4000f8e02ff */
[----:B------:R-:W-:Y:S01]  /*13f90*/  IMAD R18, R2, UR17, RZ ;  /* 0x0000001102127c24 */ /* 0x000fe2000f8e02ff */
[----:B------:R0:W-:Y:S01]  /*13fa0*/  STL [R1+0x2a0], R12 ;  /* 0x0002a00c01007387 */ /* 0x0001e20000100800 */
[----:B------:R-:W-:Y:S01]  /*13fb0*/  IADD3 R85, P6, PT, R76, R10, RZ ;  /* 0x0000000a4c557210 */ /* 0x000fe20007fde0ff */
[----:B------:R-:W-:Y:S02]  /*13fc0*/  IMAD R66, R66, UR12, RZ ;  /* 0x0000000c42427c24 */ /* 0x000fe4000f8e02ff */
[----:B------:R-:W-:Y:S01]  /*13fd0*/  IMAD R64, R64, UR12, RZ ;  /* 0x0000000c40407c24 */ /* 0x000fe2000f8e02ff */
[----:B------:R-:W2:Y:S01]  /*13fe0*/  LDL.LU R92, [R1+0xd4] ;  /* 0x0000d400015c7983 */ /* 0x000ea20000300800 */
[----:B------:R-:W-:-:S02]  /*13ff0*/  IMAD R62, R62, UR12, RZ ;  /* 0x0000000c3e3e7c24 */ /* 0x000fc4000f8e02ff */
[----:B------:R-:W-:Y:S02]  /*14000*/  IMAD R60, R60, UR12, RZ ;  /* 0x0000000c3c3c7c24 */ /* 0x000fe4000f8e02ff */
[----:B------:R-:W-:Y:S01]  /*14010*/  IMAD R58, R58, UR12, RZ ;  /* 0x0000000c3a3a7c24 */ /* 0x000fe2000f8e02ff */
[-C--:B0-----:R-:W-:Y:S01]  /*14020*/  LEA.HI.X.SX32 R12, R78, R7.reuse, 0x1, P4 ;  /* 0x000000074e0c7211 */ /* 0x081fe200020f0eff */
[----:B------:R-:W-:Y:S01]  /*14030*/  STL [R1+0xf0c], R81 ;  /* 0x000f0c5101007387 */ /* 0x000fe20000100800 */
[----:B------:R-:W-:Y:S01]  /*14040*/  LEA.HI.X.SX32 R2, R76, R7, 0x1, P6 ;  /* 0x000000074c027211 */ /* 0x000fe200030f0eff */
[----:B------:R-:W-:Y:S02]  /*14050*/  IMAD R56, R56, UR12, RZ ;  /* 0x0000000c38387c24 */ /* 0x000fe4000f8e02ff */
[----:B------:R-:W-:Y:S01]  /*14060*/  IMAD R54, R54, UR12, RZ ;  /* 0x0000000c36367c24 */ /* 0x000fe2000f8e02ff */
[----:B------:R-:W-:Y:S01]  /*14070*/  STL [R1+0x27c], R87 ;  /* 0x00027c5701007387 */ /* 0x000fe20000100800 */
[----:B------:R-:W-:-:S03]  /*14080*/  IMAD R19, R79, UR19, RZ ;  /* 0x000000134f137c24 */ /* 0x000fc6000f8e02ff */
[----:B------:R0:W-:Y:S01]  /*14090*/  STL [R1+0x29c], R12 ;  /* 0x00029c0c01007387 */ /* 0x0001e20000100800 */
[----:B------:R-:W-:Y:S02]  /*140a0*/  IMAD R52, R52, UR12, RZ ;  /* 0x0000000c34347c24 */ /* 0x000fe4000f8e02ff */
[----:B------:R-:W-:Y:S01]  /*140b0*/  IMAD R50, R50, UR12, RZ ;  /* 0x0000000c32327c24 */ /* 0x000fe2000f8e02ff */
[----:B------:R-:W-:Y:S01]  /*140c0*/  STL [R1+0x2c0], R85 ;  /* 0x0002c05501007387 */ /* 0x000fe20000100800 */
[----:B------:R-:W-:Y:S01]  /*140d0*/  IADD3 R82, P4, PT, R74, R10, RZ ;  /* 0x0000000a4a527210 */ /* 0x000fe20007f9e0ff */
[----:B------:R-:W-:Y:S02]  /*140e0*/  IMAD R48, R48, UR12, RZ ;  /* 0x0000000c30307c24 */ /* 0x000fe4000f8e02ff */
[----:B------:R-:W-:Y:S02]  /*140f0*/  IMAD R45, R45, UR12, RZ ;  /* 0x0000000c2d2d7c24 */ /* 0x000fe4000f8e02ff */
[----:B------:R-:W-:Y:S01]  /*14100*/  IMAD R43, R43, UR12, RZ ;  /* 0x0000000c2b2b7c24 */ /* 0x000fe2000f8e02ff */
[----:B0-----:R-:W4:Y:S01]  /*14110*/  LDL.LU R12, [R1+0xdc] ;  /* 0x0000dc00010c7983 */ /* 0x001f220000300800 */
[----:B------:R-:W-:-:S02]  /*14120*/  IMAD R40, R40, UR12, RZ ;  /* 0x0000000c28287c24 */ /* 0x000fc4000f8e02ff */
[----:B------:R-:W-:Y:S01]  /*14130*/  IMAD R38, R38, UR12, RZ ;  /* 0x0000000c26267c24 */ /* 0x000fe2000f8e02ff */
[----:B------:R-:W-:Y:S01]  /*14140*/  STL [R1+0xf00], R76 ;  /* 0x000f004c01007387 */ /* 0x000fe20000100800 */
[----:B------:R-:W-:Y:S02]  /*14150*/  IMAD R35, R35, UR12, RZ ;  /* 0x0000000c23237c24 */ /* 0x000fe4000f8e02ff */
[----:B------:R-:W-:Y:S01]  /*14160*/  IMAD R0, R0, UR12, RZ ;  /* 0x0000000c00007c24 */ /* 0x000fe2000f8e02ff */
[----:B------:R0:W-:Y:S01]  /*14170*/  STL [R1+0x2bc], R2 ;  /* 0x0002bc0201007387 */ /* 0x0001e20000100800 */
[----:B------:R-:W-:Y:S02]  /*14180*/  IMAD R9, R9, UR12, RZ ;  /* 0x0000000c09097c24 */ /* 0x000fe4000f8e02ff */
[----:B------:R-:W-:Y:S01]  /*14190*/  IMAD R90, R90, UR12, RZ ;  /* 0x0000000c5a5a7c24 */ /* 0x000fe2000f8e02ff */
[----:B------:R-:W-:Y:S01]  /*141a0*/  STL [R1+0x2e0], R82 ;  /* 0x0002e05201007387 */ /* 0x000fe20000100800 */
[----:B------:R-:W-:Y:S01]  /*141b0*/  PRMT R3, RZ, 0x7610, R3 ;  /* 0x00007610ff037816 */ /* 0x000fe20000000003 */
[----:B------:R-:W1:Y:S01]  /*141c0*/  LDCU UR13, c[0x0][0x3b0] ;  /* 0x00007600ff0d77ac */ /* 0x000e620008000800 */
[----:B0-----:R-:W-:-:S05]  /*141d0*/  IADD3 R2, P6, PT, R72, R10, RZ ;  /* 0x0000000a48027210 */ /* 0x001fca0007fde0ff */
[----:B------:R0:W-:Y:S04]  /*141e0*/  STL [R1+0x300], R2 ;  /* 0x0003000201007387 */ /* 0x0001e80000100800 */
[----:B0-----:R-:W4:Y:S01]  /*141f0*/  LDL.LU R2, [R1+0xf0] ;  /* 0x0000f00001027983 */ /* 0x001f220000300800 */
[-C--:B------:R-:W-:Y:S02]  /*14200*/  LEA.HI.X.SX32 R83, R74, R7.reuse, 0x1, P4 ;  /* 0x000000074a537211 */ /* 0x080fe400020f0eff */
[----:B------:R-:W-:Y:S02]  /*14210*/  LEA.HI.X.SX32 R13, R72, R7, 0x1, P6 ;  /* 0x00000007480d7211 */ /* 0x000fe400030f0eff */
[-C--:B------:R-:W-:Y:S01]  /*14220*/  IADD3 R81, P4, PT, R70, R10.reuse, RZ ;  /* 0x0000000a46517210 */ /* 0x080fe20007f9e0ff */
[----:B------:R-:W-:Y:S01]  /*14230*/  STL [R1+0x2dc], R83 ;  /* 0x0002dc5301007387 */ /* 0x000fe20000100800 */
[----:B------:R-:W-:-:S03]  /*14240*/  IADD3 R80, P6, PT, R68, R10, RZ ;  /* 0x0000000a44507210 */ /* 0x000fc60007fde0ff */
[----:B------:R0:W-:Y:S04]  /*14250*/  STL [R1+0x2fc], R13 ;  /* 0x0002fc0d01007387 */ /* 0x0001e80000100800 */
[----:B------:R-:W-:Y:S01]  /*14260*/  STL [R1+0xefc], R72 ;  /* 0x000efc4801007387 */ /* 0x000fe20000100800 */
[----:B0-----:R-:W-:-:S03]  /*14270*/  LEA.HI.X.SX32 R13, R70, R7, 0x1, P4 ;  /* 0x00000007460d7211 */ /* 0x001fc600020f0eff */
[----:B------:R-:W-:Y:S01]  /*14280*/  STL [R1+0x320], R81 ;  /* 0x0003205101007387 */ /* 0x000fe20000100800 */
[----:B------:R-:W-:-:S03]  /*14290*/  IADD3 R79, P4, PT, R66, R10, RZ ;  /* 0x0000000a424f7210 */ /* 0x000fc60007f9e0ff */
[----:B------:R-:W-:Y:S04]  /*142a0*/  STL [R1+0xef8], R70 ;  /* 0x000ef84601007387 */ /* 0x000fe80000100800 */
[----:B------:R0:W-:Y:S01]  /*142b0*/  STL [R1+0x31c], R13 ;  /* 0x00031c0d01007387 */ /* 0x0001e20000100800 */
[----:B------:R-:W-:-:S03]  /*142c0*/  LEA.HI.X.SX32 R22, R66, R7, 0x1, P4 ;  /* 0x0000000742167211 */ /* 0x000fc600020f0eff */
[----:B------:R-:W-:Y:S01]  /*142d0*/  STL [R1+0x340], R80 ;  /* 0x0003405001007387 */ /* 0x000fe20000100800 */
[----:B0-----:R-:W-:Y:S02]  /*142e0*/  LEA.HI.X.SX32 R13, R68, R7, 0x1, P6 ;  /* 0x00000007440d7211 */ /* 0x001fe400030f0eff */
[-C--:B------:R-:W-:Y:S01]  /*142f0*/  IADD3 R76, P6, PT, R64, R10.reuse, RZ ;  /* 0x0000000a404c7210 */ /* 0x080fe20007fde0ff */
[----:B---3--:R-:W-:Y:S02]  /*14300*/  IMAD R20, R84, UR21, RZ ;  /* 0x0000001554147c24 */ /* 0x008fe4000f8e02ff */
[----:B------:R-:W3:Y:S04]  /*14310*/  LDL.LU R84, [R1+0xbc] ;  /* 0x0000bc0001547983 */ /* 0x000ee80000300800 */
[----:B------:R0:W-:Y:S04]  /*14320*/  STL [R1+0x33c], R13 ;  /* 0x00033c0d01007387 */ /* 0x0001e80000100800 */
[----:B------:R-:W-:Y:S01]  /*14330*/  STL [R1+0x360], R79 ;  /* 0x0003604f01007387 */ /* 0x000fe20000100800 */
[----:B0-----:R-:W-:-:S03]  /*14340*/  IADD3 R13, P4, PT, R62, R10, RZ ;  /* 0x0000000a3e0d7210 */ /* 0x001fc60007f9e0ff */
[----:B------:R-:W-:Y:S04]  /*14350*/  STL [R1+0x35c], R22 ;  /* 0x00035c1601007387 */ /* 0x000fe80000100800 */
[----:B------:R-:W-:Y:S04]  /*14360*/  STL [R1+0x380], R76 ;  /* 0x0003804c01007387 */ /* 0x000fe80000100800 */
[----:B------:R0:W-:Y:S04]  /*14370*/  STL [R1+0x3a0], R13 ;  /* 0x0003a00d01007387 */ /* 0x0001e80000100800 */
[----:B------:R-:W-:Y:S01]  /*14380*/  STL [R1+0xeec], R64 ;  /* 0x000eec4001007387 */ /* 0x000fe20000100800 */
[----:B0-----:R-:W-:-:S02]  /*14390*/  LEA.HI.X.SX32 R13, R64, R7, 0x1, P6 ;  /* 0x00000007400d7211 */ /* 0x001fc400030f0eff */
[----:B------:R-:W-:-:S03]  /*143a0*/  IADD3 R22, P6, PT, R60, R10, RZ ;  /* 0x0000000a3c167210 */ /* 0x000fc60007fde0ff */
[----:B------:R0:W-:Y:S02]  /*143b0*/  STL [R1+0x37c], R13 ;  /* 0x00037c0d01007387 */ /* 0x0001e40000100800 */
[-C--:B0-----:R-:W-:Y:S02]  /*143c0*/  LEA.HI.X.SX32 R13, R62, R7.reuse, 0x1, P4 ;  /* 0x000000073e0d7211 */ /* 0x081fe400020f0eff */
[----:B------:R-:W-:Y:S01]  /*143d0*/  IADD3 R72, P4, PT, R58, R10, RZ ;  /* 0x0000000a3a487210 */ /* 0x000fe20007f9e0ff */
[----:B--2---:R-:W-:Y:S02]  /*143e0*/  IMAD R21, R92, UR25, RZ ;  /* 0x000000195c157c24 */ /* 0x004fe4000f8e02ff */
[----:B------:R-:W2:Y:S04]  /*143f0*/  LDL.LU R92, [R1+0xc4] ;  /* 0x0000c400015c7983 */ /* 0x000ea80000300800 */
[----:B------:R-:W-:Y:S04]  /*14400*/  STL [R1+0x3c0], R22 ;  /* 0x0003c01601007387 */ /* 0x000fe80000100800 */
[----:B------:R-:W-:Y:S04]  /*14410*/  STL [R1+0xee4], R62 ;  /* 0x000ee43e01007387 */ /* 0x000fe80000100800 */
[----:B------:R0:W-:Y:S04]  /*14420*/  STL [R1+0x39c], R13 ;  /* 0x00039c0d01007387 */ /* 0x0001e80000100800 */
[----:B------:R-:W-:Y:S04]  /*14430*/  STL [R1+0xe60], R60 ;  /* 0x000e603c01007387 */ /* 0x000fe80000100800 */
[----:B------:R-:W-:Y:S01]  /*14440*/  STL [R1+0x3e0], R72 ;  /* 0x0003e04801007387 */ /* 0x000fe20000100800 */
[-C--:B0-----:R-:W-:Y:S01]  /*14450*/  LEA.HI.X.SX32 R13, R58, R7.reuse, 0x1, P4 ;  /* 0x000000073a0d7211 */ /* 0x081fe200020f0eff */
[----:B----4-:R-:W-:Y:S01]  /*14460*/  IMAD R22, R12, UR27, RZ ;  /* 0x0000001b0c167c24 */ /* 0x010fe2000f8e02ff */
[----:B------:R-:W-:-:S02]  /*14470*/  LEA.HI.X.SX32 R12, R60, R7, 0x1, P6 ;  /* 0x000000073c0c7211 */ /* 0x000fc400030f0eff */
[----:B------:R-:W-:-:S03]  /*14480*/  IADD3 R23, P6, PT, R56, R10, RZ ;  /* 0x0000000a38177210 */ /* 0x000fc60007fde0ff */
[----:B------:R0:W-:Y:S04]  /*14490*/  STL [R1+0x3bc], R12 ;  /* 0x0003bc0c01007387 */ /* 0x0001e80000100800 */
[----:B0-----:R-:W4:Y:S04]  /*144a0*/  LDL.LU R12, [R1+0xd8] ;  /* 0x0000d800010c7983 */ /* 0x001f280000300800 */
[----:B------:R0:W-:Y:S04]  /*144b0*/  STL [R1+0x400], R23 ;  /* 0x0004001701007387 */ /* 0x0001e80000100800 */
[----:B------:R-:W-:Y:S04]  /*144c0*/  STL [R1+0xe64], R58 ;  /* 0x000e643a01007387 */ /* 0x000fe80000100800 */
[----:B------:R1:W-:Y:S01]  /*144d0*/  STL [R1+0x3dc], R13 ;  /* 0x0003dc0d01007387 */ /* 0x0003e20000100800 */
[----:B0-----:R-:W-:Y:S01]  /*144e0*/  IMAD R23, R2, UR29, RZ ;  /* 0x0000001d02177c24 */ /* 0x001fe2000f8e02ff */
[----:B------:R-:W-:-:S02]  /*144f0*/  LEA.HI.X.SX32 R2, R56, R7, 0x1, P6 ;  /* 0x0000000738027211 */ /* 0x000fc400030f0eff */
[----:B-1----:R-:W-:-:S05]  /*14500*/  IADD3 R13, P4, PT, R54, R10, RZ ;  /* 0x0000000a360d7210 */ /* 0x002fca0007f9e0ff */
[----:B------:R-:W-:Y:S01]  /*14510*/  STL [R1+0x420], R13 ;  /* 0x0004200d01007387 */ /* 0x000fe20000100800 */
[----:B------:R-:W-:-:S03]  /*14520*/  IADD3 R70, P6, PT, R52, R10, RZ ;  /* 0x0000000a34467210 */ /* 0x000fc60007fde0ff */
[----:B------:R-:W-:Y:S04]  /*14530*/  STL [R1+0xe68], R56 ;  /* 0x000e683801007387 */ /* 0x000fe80000100800 */
[----:B------:R0:W-:Y:S04]  /*14540*/  STL [R1+0x3fc], R2 ;  /* 0x0003fc0201007387 */ /* 0x0001e80000100800 */
[----:B------:R-:W-:Y:S01]  /*14550*/  STL [R1+0xe6c], R54 ;  /* 0x000e6c3601007387 */ /* 0x000fe20000100800 */
[----:B0-----:R-:W-:-:S05]  /*14560*/  LEA.HI.X.SX32 R2, R54, R7, 0x1, P4 ;  /* 0x0000000736027211 */ /* 0x001fca00020f0eff */
[----:B------:R0:W-:Y:S04]  /*14570*/  STL [R1+0x41c], R2 ;  /* 0x00041c0201007387 */ /* 0x0001e80000100800 */
[----:B------:R-:W-:Y:S04]  /*14580*/  STL [R1+0x440], R70 ;  /* 0x0004404601007387 */ /* 0x000fe80000100800 */
[----:B0-----:R-:W4:Y:S01]  /*14590*/  LDL.LU R2, [R1+0xcc] ;  /* 0x0000cc0001027983 */ /* 0x001f220000300800 */
[----:B------:R-:W-:Y:S02]  /*145a0*/  IADD3 R65, P4, PT, R50, R10, RZ ;  /* 0x0000000a32417210 */ /* 0x000fe40007f9e0ff */
[----:B------:R-:W-:-:S02]  /*145b0*/  LEA.HI.X.SX32 R13, R52, R7, 0x1, P6 ;  /* 0x00000007340d7211 */ /* 0x000fc400030f0eff */
[-C--:B------:R-:W-:Y:S02]  /*145c0*/  IADD3 R64, P6, PT, R48, R10.reuse, RZ ;  /* 0x0000000a30407210 */ /* 0x080fe40007fde0ff */
[-C--:B------:R-:W-:Y:S02]  /*145d0*/  LEA.HI.X.SX32 R67, R50, R7.reuse, 0x1, P4 ;  /* 0x0000000732437211 */ /* 0x080fe400020f0eff */
[----:B------:R-:W-:Y:S01]  /*145e0*/  IADD3 R63, P4, PT, R45, R10, RZ ;  /* 0x0000000a2d3f7210 */ /* 0x000fe20007f9e0ff */
[----:B---3--:R-:W-:Y:S02]  /*145f0*/  IMAD R24, R84, UR31, RZ ;  /* 0x0000001f54187c24 */ /* 0x008fe4000f8e02ff */
[----:B------:R-:W3:Y:S04]  /*14600*/  LDL.LU R84, [R1+0x9c] ;  /* 0x00009c0001547983 */ /* 0x000ee80000300800 */
[----:B------:R-:W-:Y:S04]  /*14610*/  STL [R1+0xedc], R52 ;  /* 0x000edc3401007387 */ /* 0x000fe80000100800 */
[----:B------:R0:W-:Y:S04]  /*14620*/  STL [R1+0x43c], R13 ;  /* 0x00043c0d01007387 */ /* 0x0001e80000100800 */
[----:B------:R-:W-:Y:S04]  /*14630*/  STL [R1+0x460], R65 ;  /* 0x0004604101007387 */ /* 0x000fe80000100800 */
[----:B------:R-:W-:Y:S01]  /*14640*/  STL [R1+0xed4], R50 ;  /* 0x000ed43201007387 */ /* 0x000fe20000100800 */
[----:B0-----:R-:W-:-:S03]  /*14650*/  LEA.HI.X.SX32 R13, R48, R7, 0x1, P6 ;  /* 0x00000007300d7211 */ /* 0x001fc600030f0eff */
[----:B------:R-:W-:Y:S01]  /*14660*/  STL [R1+0x480], R64 ;  /* 0x0004804001007387 */ /* 0x000fe20000100800 */
[----:B------:R-:W-:-:S03]  /*14670*/  IADD3 R26, P6, PT, R43, R10, RZ ;  /* 0x0000000a2b1a7210 */ /* 0x000fc60007fde0ff */
[----:B------:R-:W-:Y:S04]  /*14680*/  STL [R1+0x45c], R67 ;  /* 0x00045c4301007387 */ /* 0x000fe80000100800 */
[----:B------:R-:W-:Y:S04]  /*14690*/  STL [R1+0xecc], R48 ;  /* 0x000ecc3001007387 */ /* 0x000fe80000100800 */
[----:B------:R-:W-:Y:S04]  /*146a0*/  STL [R1+0x4a0], R63 ;  /* 0x0004a03f01007387 */ /* 0x000fe80000100800 */
[----:B------:R0:W-:Y:S02]  /*146b0*/  STL [R1+0x47c], R13 ;  /* 0x00047c0d01007387 */ /* 0x0001e40000100800 */
[----:B0-----:R-:W-:-:S02]  /*146c0*/  LEA.HI.X.SX32 R13, R45, R7, 0x1, P4 ;  /* 0x000000072d0d7211 */ /* 0x001fc400020f0eff */
[----:B------:R-:W-:-:S04]  /*146d0*/  IADD3 R53, P4, PT, R40, R10, RZ ;  /* 0x0000000a28357210 */ /* 0x000fc80007f9e0ff */
[-C--:B------:R-:W-:Y:S01]  /*146e0*/  LEA.HI.X.SX32 R62, R40, R7.reuse, 0x1, P4 ;  /* 0x00000007283e7211 */ /* 0x080fe200020f0eff */
[----:B--2---:R-:W-:Y:S02]  /*146f0*/  IMAD R25, R92, UR33, RZ ;  /* 0x000000215c197c24 */ /* 0x004fe4000f8e02ff */
[----:B------:R-:W2:Y:S04]  /*14700*/  LDL.LU R92, [R1+0x84] ;  /* 0x00008400015c7983 */ /* 0x000ea80000300800 */
[----:B------:R-:W-:Y:S04]  /*14710*/  STL [R1+0x4c0], R26 ;  /* 0x0004c01a01007387 */ /* 0x000fe80000100800 */
[----:B------:R-:W-:Y:S04]  /*14720*/  STL [R1+0xec0], R45 ;  /* 0x000ec02d01007387 */ /* 0x000fe80000100800 */
[----:B------:R0:W-:Y:S04]  /*14730*/  STL [R1+0x49c], R13 ;  /* 0x00049c0d01007387 */ /* 0x0001e80000100800 */
[----:B0-----:R-:W2:Y:S04]  /*14740*/  LDL.LU R13, [R1+0x68] ;  /* 0x00006800010d7983 */ /* 0x001ea80000300800 */
[----:B------:R-:W-:Y:S01]  /*14750*/  STL [R1+0xeb8], R43 ;  /* 0x000eb82b01007387 */ /* 0x000fe20000100800 */
[----:B----4-:R-:W-:Y:S01]  /*14760*/  IMAD R26, R12, UR35, RZ ;  /* 0x000000230c1a7c24 */ /* 0x010fe2000f8e02ff */
[----:B------:R-:W-:-:S02]  /*14770*/  LEA.HI.X.SX32 R12, R43, R7, 0x1, P6 ;  /* 0x000000072b0c7211 */ /* 0x000fc400030f0eff */
[----:B------:R-:W-:-:S03]  /*14780*/  IADD3 R52, P6, PT, R38, R10, RZ ;  /* 0x0000000a26347210 */ /* 0x000fc60007fde0ff */
[----:B------:R0:W-:Y:S04]  /*14790*/  STL [R1+0x4bc], R12 ;  /* 0x0004bc0c01007387 */ /* 0x0001e80000100800 */
[----:B------:R-:W-:Y:S04]  /*147a0*/  STL [R1+0x4e0], R53 ;  /* 0x0004e03501007387 */ /* 0x000fe80000100800 */
[----:B------:R-:W-:Y:S01]  /*147b0*/  STL [R1+0xeac], R40 ;  /* 0x000eac2801007387 */ /* 0x000fe20000100800 */
[----:B0-----:R-:W-:-:S03]  /*147c0*/  IADD3 R12, P4, PT, R35, R10, RZ ;  /* 0x0000000a230c7210 */ /* 0x001fc60007f9e0ff */
[----:B------:R-:W-:Y:S04]  /*147d0*/  STL [R1+0x500], R52 ;  /* 0x0005003401007387 */ /* 0x000fe80000100800 */
[----:B------:R-:W-:Y:S04]  /*147e0*/  STL [R1+0x4dc], R62 ;  /* 0x0004dc3e01007387 */ /* 0x000fe80000100800 */
[----:B------:R0:W-:Y:S04]  /*147f0*/  STL [R1+0x520], R12 ;  /* 0x0005200c01007387 */ /* 0x0001e80000100800 */
[----:B0-----:R-:W4:Y:S04]  /*14800*/  LDL.LU R12, [R1+0x94] ;  /* 0x00009400010c7983 */ /* 0x001f280000300800 */
[----:B------:R-:W-:Y:S01]  /*14810*/  STL [R1+0xea4], R38 ;  /* 0x000ea42601007387 */ /* 0x000fe20000100800 */
[----:B------:R-:W-:Y:S01]  /*14820*/  IMAD R27, R2, UR37, RZ ;  /* 0x00000025021b7c24 */ /* 0x000fe2000f8e02ff */
[----:B------:R-:W-:-:S02]  /*14830*/  LEA.HI.X.SX32 R2, R38, R7, 0x1, P6 ;  /* 0x0000000726027211 */ /* 0x000fc400030f0eff */
[----:B------:R-:W-:-:S03]  /*14840*/  IADD3 R51, P6, PT, R73, R10, RZ ;  /* 0x0000000a49337210 */ /* 0x000fc60007fde0ff */
[----:B------:R0:W-:Y:S04]  /*14850*/  STL [R1+0x4fc], R2 ;  /* 0x0004fc0201007387 */ /* 0x0001e80000100800 */
[----:B------:R-:W-:Y:S01]  /*14860*/  STL [R1+0xe9c], R35 ;  /* 0x000e9c2301007387 */ /* 0x000fe20000100800 */
[----:B0-----:R-:W-:-:S05]  /*14870*/  LEA.HI.X.SX32 R2, R35, R7, 0x1, P4 ;  /* 0x0000000723027211 */ /* 0x001fca00020f0eff */
[----:B------:R0:W-:Y:S04]  /*14880*/  STL [R1+0x51c], R2 ;  /* 0x00051c0201007387 */ /* 0x0001e80000100800 */
[----:B------:R-:W-:Y:S04]  /*14890*/  STL [R1+0x540], R51 ;  /* 0x0005403301007387 */ /* 0x000fe80000100800 */
[----:B0-----:R-:W4:Y:S01]  /*148a0*/  LDL.LU R2, [R1+0xb0] ;  /* 0x0000b00001027983 */ /* 0x001f220000300800 */
[----:B------:R-:W-:Y:S02]  /*148b0*/  IADD3 R50, P4, PT, R71, R10, RZ ;  /* 0x0000000a47327210 */ /* 0x000fe40007f9e0ff */
[----:B------:R-:W-:-:S03]  /*148c0*/  LEA.HI.X.SX32 R29, R73, R7, 0x1, P6 ;  /* 0x00000007491d7211 */ /* 0x000fc600030f0eff */
[----:B------:R-:W-:Y:S01]  /*148d0*/  STL [R1+0x560], R50 ;  /* 0x0005603201007387 */ /* 0x000fe20000100800 */
[----:B------:R-:W-:-:S03]  /*148e0*/  IADD3 R48, P6, PT, R77, R10, RZ ;  /* 0x0000000a4d307210 */ /* 0x000fc60007fde0ff */
[----:B------:R0:W-:Y:S01]  /*148f0*/  STL [R1+0x53c], R29 ;  /* 0x00053c1d01007387 */ /* 0x0001e20000100800 */
[-C--:B------:R-:W-:Y:S01]  /*14900*/  LEA.HI.X.SX32 R49, R77, R7.reuse, 0x1, P6 ;  /* 0x000000074d317211 */ /* 0x080fe200030f0eff */
[----:B---3--:R-:W-:Y:S01]  /*14910*/  IMAD R28, R84, UR39, RZ ;  /* 0x00000027541c7c24 */ /* 0x008fe2000f8e02ff */
[-C--:B------:R-:W-:Y:S01]  /*14920*/  IADD3 R31, P6, PT, R16, R10.reuse, RZ ;  /* 0x0000000a101f7210 */ /* 0x080fe20007fde0ff */
[----:B------:R-:W3:Y:S01]  /*14930*/  LDL.LU R84, [R1+0xd0] ;  /* 0x0000d00001547983 */ /* 0x000ee20000300800 */
[----:B0-----:R-:W-:Y:S02]  /*14940*/  LEA.HI.X.SX32 R29, R71, R7, 0x1, P4 ;  /* 0x00000007471d7211 */ /* 0x001fe400020f0eff */
[----:B------:R-:W-:-:S04]  /*14950*/  IADD3 R47, P4, PT, R75, R10, RZ ;  /* 0x0000000a4b2f7210 */ /* 0x000fc80007f9e0ff */
[----:B------:R-:W-:Y:S01]  /*14960*/  LEA.HI.X.SX32 R30, R75, R7, 0x1, P4 ;  /* 0x000000074b1e7211 */ /* 0x000fe200020f0eff */
[----:B------:R2:W-:Y:S01]  /*14970*/  STL [R1+0x55c], R29 ;  /* 0x00055c1d01007387 */ /* 0x0005e20000100800 */
[----:B------:R-:W-:-:S03]  /*14980*/  IADD3 R45, P4, PT, R6, R10, RZ ;  /* 0x0000000a062d7210 */ /* 0x000fc60007f9e0ff */
[----:B------:R-:W-:Y:S01]  /*14990*/  STL [R1+0x580], R48 ;  /* 0x0005803001007387 */ /* 0x000fe20000100800 */
[----:B------:R-:W-:-:S03]  /*149a0*/  LEA.HI.X.SX32 R46, R6, R7, 0x1, P4 ;  /* 0x00000007062e7211 */ /* 0x000fc600020f0eff */
[----:B------:R-:W-:Y:S01]  /*149b0*/  STL [R1+0x5a0], R47 ;  /* 0x0005a02f01007387 */ /* 0x000fe20000100800 */
[----:B------:R-:W-:-:S03]  /*149c0*/  IADD3 R6, P4, PT, R5, R10, RZ ;  /* 0x0000000a05067210 */ /* 0x000fc60007f9e0ff */
[----:B------:R-:W-:Y:S01]  /*149d0*/  STL [R1+0x5c0], R31 ;  /* 0x0005c01f01007387 */ /* 0x000fe20000100800 */
[-C--:B------:R-:W-:Y:S01]  /*149e0*/  LEA.HI.X.SX32 R5, R5, R7.reuse, 0x1, P4 ;  /* 0x0000000705057211 */ /* 0x080fe200020f0eff */
[----:B--2---:R-:W-:Y:S02]  /*149f0*/  IMAD R29, R92, UR41, RZ ;  /* 0x000000295c1d7c24 */ /* 0x004fe4000f8e02ff */
[----:B------:R-:W2:Y:S04]  /*14a00*/  LDL.LU R92, [R1+0xe0] ;  /* 0x0000e000015c7983 */ /* 0x000ea80000300800 */
[----:B------:R-:W-:Y:S04]  /*14a10*/  STL [R1+0x57c], R49 ;  /* 0x00057c3101007387 */ /* 0x000fe80000100800 */
[----:B------:R-:W-:Y:S04]  /*14a20*/  STL [R1+0x59c], R30 ;  /* 0x00059c1e01007387 */ /* 0x000fe80000100800 */
[----:B------:R-:W-:Y:S01]  /*14a30*/  STL [R1+0x5e0], R45 ;  /* 0x0005e02d01007387 */ /* 0x000fe20000100800 */
[----:B------:R-:W-:Y:S01]  /*14a40*/  IMAD R32, R13, UR43, RZ ;  /* 0x0000002b0d207c24 */ /* 0x000fe2000f8e02ff */
[----:B------:R-:W-:-:S02]  /*14a50*/  LEA.HI.X.SX32 R13, R16, R7, 0x1, P6 ;  /* 0x00000007100d7211 */ /* 0x000fc400030f0eff */
[----:B------:R-:W-:-:S03]  /*14a60*/  IADD3 R43, P6, PT, R4, R10, RZ ;  /* 0x0000000a042b7210 */ /* 0x000fc60007fde0ff */
[----:B------:R0:W-:Y:S01]  /*14a70*/  STL [R1+0x5bc], R13 ;  /* 0x0005bc0d01007387 */ /* 0x0001e20000100800 */
[----:B------:R-:W-:Y:S02]  /*14a80*/  LEA.HI.X.SX32 R44, R4, R7, 0x1, P6 ;  /* 0x00000007042c7211 */ /* 0x000fe400030f0eff */
[-C--:B------:R-:W-:Y:S01]  /*14a90*/  IADD3 R4, P4, PT, R17, R10.reuse, RZ ;  /* 0x0000000a11047210 */ /* 0x080fe20007f9e0ff */
[----:B------:R-:W-:Y:S01]  /*14aa0*/  STL [R1+0x600], R43 ;  /* 0x0006002b01007387 */ /* 0x000fe20000100800 */
[----:B------:R-:W-:-:S03]  /*14ab0*/  IADD3 R42, P6, PT, R15, R10, RZ ;  /* 0x0000000a0f2a7210 */ /* 0x000fc60007fde0ff */
[----:B------:R-:W-:Y:S04]  /*14ac0*/  STL [R1+0x620], R6 ;  /* 0x0006200601007387 */ /* 0x000fe80000100800 */
[----:B------:R-:W-:Y:S04]  /*14ad0*/  STL [R1+0x5dc], R46 ;  /* 0x0005dc2e01007387 */ /* 0x000fe80000100800 */
[----:B0-----:R-:W2:Y:S04]  /*14ae0*/  LDL.LU R13, [R1+0xe4] ;  /* 0x0000e400010d7983 */ /* 0x001ea80000300800 */
[----:B------:R-:W-:Y:S04]  /*14af0*/  STL [R1+0x61c], R5 ;  /* 0x00061c0501007387 */ /* 0x000fe80000100800 */
[----:B------:R-:W-:Y:S04]  /*14b00*/  STL [R1+0x5fc], R44 ;  /* 0x0005fc2c01007387 */ /* 0x000fe80000100800 */
[----:B------:R0:W-:Y:S04]  /*14b10*/  STL [R1+0x660], R4 ;  /* 0x0006600401007387 */ /* 0x0001e80000100800 */
[----:B------:R-:W-:Y:S01]  /*14b20*/  STL [R1+0x640], R42 ;  /* 0x0006402a01007387 */ /* 0x000fe20000100800 */
[----:B0-----:R-:W-:-:S02]  /*14b30*/  LEA.HI.X.SX32 R4, R15, R7, 0x1, P6 ;  /* 0x000000070f047211 */ /* 0x001fc400030f0eff */
[----:B------:R-:W-:-:S03]  /*14b40*/  IADD3 R41, P6, PT, R18, R10, RZ ;  /* 0x0000000a12297210 */ /* 0x000fc60007fde0ff */
[----:B------:R-:W-:Y:S01]  /*14b50*/  STL [R1+0x63c], R4 ;  /* 0x00063c0401007387 */ /* 0x000fe20000100800 */
[----:B----4-:R-:W-:Y:S02]  /*14b60*/  IMAD R31, R12, UR45, RZ ;  /* 0x0000002d0c1f7c24 */ /* 0x010fe4000f8e02ff */
[----:B------:R-:W-:Y:S01]  /*14b70*/  IMAD R30, R2, UR47, RZ ;  /* 0x0000002f021e7c24 */ /* 0x000fe2000f8e02ff */
[----:B------:R-:W-:Y:S02]  /*14b80*/  LEA.HI.X.SX32 R2, R17, R7, 0x1, P4 ;  /* 0x0000000711027211 */ /* 0x000fe400020f0eff */
[----:B------:R-:W-:-:S03]  /*14b90*/  IADD3 R40, P4, PT, R19, R10, RZ ;  /* 0x0000000a13287210 */ /* 0x000fc60007f9e0ff */
[----:B------:R0:W-:Y:S04]  /*14ba0*/  STL [R1+0x65c], R2 ;  /* 0x00065c0201007387 */ /* 0x0001e80000100800 */
[----:B------:R-:W4:Y:S01]  /*14bb0*/  LDL.LU R12, [R1+0xec] ;  /* 0x0000ec00010c7983 */ /* 0x000f220000300800 */
[----:B0-----:R-:W-:-:S03]  /*14bc0*/  LEA.HI.X.SX32 R2, R18, R7, 0x1, P6 ;  /* 0x0000000712027211 */ /* 0x001fc600030f0eff */
[----:B------:R-:W-:Y:S04]  /*14bd0*/  STL [R1+0x680], R41 ;  /* 0x0006802901007387 */ /* 0x000fe80000100800 */
[----:B------:R-:W-:Y:S04]  /*14be0*/  STL [R1+0x6a0], R40 ;  /* 0x0006a02801007387 */ /* 0x000fe80000100800 */
[----:B------:R0:W-:Y:S04]  /*14bf0*/  STL [R1+0x67c], R2 ;  /* 0x00067c0201007387 */ /* 0x0001e80000100800 */
[----:B0-----:R-:W4:Y:S01]  /*14c00*/  LDL.LU R2, [R1+0xf4] ;  /* 0x0000f40001027983 */ /* 0x001f220000300800 */
[----:B------:R-:W-:-:S02]  /*14c10*/  LEA.HI.X.SX32 R4, R19, R7, 0x1, P4 ;  /* 0x0000000713047211 */ /* 0x000fc400020f0eff */
[----:B------:R-:W-:-:S03]  /*14c20*/  IADD3 R39, P6, PT, R20, R10, RZ ;  /* 0x0000000a14277210 */ /* 0x000fc60007fde0ff */
[----:B------:R0:W-:Y:S01]  /*14c30*/  STL [R1+0x69c], R4 ;  /* 0x00069c0401007387 */ /* 0x0001e20000100800 */
[C---:B------:R-:W-:Y:S01]  /*14c40*/  IADD3 R37, P4, PT, R21.reuse, R10, RZ ;  /* 0x0000000a15257210 */ /* 0x040fe20007f9e0ff */
[----:B---3--:R-:W-:Y:S02]  /*14c50*/  IMAD R16, R84, UR49, RZ ;  /* 0x0000003154107c24 */ /* 0x008fe4000f8e02ff */
[----:B------:R-:W-:Y:S01]  /*14c60*/  STL [R1+0x6c0], R39 ;  /* 0x0006c02701007387 */ /* 0x000fe20000100800 */
[----:B------:R-:W-:-:S03]  /*14c70*/  LEA.HI.X.SX32 R38, R21, R7, 0x1, P4 ;  /* 0x0000000715267211 */ /* 0x000fc600020f0eff */
[----:B------:R-:W3:Y:S01]  /*14c80*/  LDL.LU R84, [R1+0xf8] ;  /* 0x0000f80001547983 */ /* 0x000ee20000300800 */
[-C--:B0-----:R-:W-:Y:S02]  /*14c90*/  LEA.HI.X.SX32 R4, R20, R7.reuse, 0x1, P6 ;  /* 0x0000000714047211 */ /* 0x081fe400030f0eff */
[CC--:B------:R-:W-:Y:S02]  /*14ca0*/  IADD3 R36, P6, PT, R22.reuse, R10.reuse, RZ ;  /* 0x0000000a16247210 */ /* 0x0c0fe40007fde0ff */
[CC--:B------:R-:W-:Y:S02]  /*14cb0*/  IADD3 R34, P4, PT, R23.reuse, R10.reuse, RZ ;  /* 0x0000000a17227210 */ /* 0x0c0fe40007f9e0ff */
[-C--:B------:R-:W-:Y:S02]  /*14cc0*/  LEA.HI.X.SX32 R35, R22, R7.reuse, 0x1, P6 ;  /* 0x0000000716237211 */ /* 0x080fe400030f0eff */
[----:B------:R-:W-:Y:S02]  /*14cd0*/  LEA.HI.X.SX32 R5, R23, R7, 0x1, P4 ;  /* 0x0000000717057211 */ /* 0x000fe400020f0eff */
[----:B------:R-:W-:Y:S01]  /*14ce0*/  IADD3 R33, P6, PT, R24, R10, RZ ;  /* 0x0000000a18217210 */ /* 0x000fe20007fde0ff */
[----:B------:R-:W-:-:S02]  /*14cf0*/  IMAD R17, R11, UR63, RZ ;  /* 0x0000003f0b117c24 */ /* 0x000fc4000f8e02ff */
[----:B--2---:R-:W-:Y:S02]  /*14d00*/  IMAD R15, R92, UR51, RZ ;  /* 0x000000335c0f7c24 */ /* 0x004fe4000f8e02ff */
[----:B------:R-:W2:Y:S04]  /*14d10*/  LDL.LU R92, [R1+0xfc] ;  /* 0x0000fc00015c7983 */ /* 0x000ea80000300800 */
[----:B------:R0:W-:Y:S04]  /*14d20*/  STL [R1+0x6bc], R4 ;  /* 0x0006bc0401007387 */ /* 0x0001e80000100800 */
[----:B------:R-:W-:Y:S04]  /*14d30*/  STL [R1+0xe70], R20 ;  /* 0x000e701401007387 */ /* 0x000fe80000100800 */
[----:B------:R-:W-:Y:S04]  /*14d40*/  STL [R1+0x6e0], R37 ;  /* 0x0006e02501007387 */ /* 0x000fe80000100800 */
[----:B------:R-:W-:Y:S01]  /*14d50*/  STL [R1+0xe74], R21 ;  /* 0x000e741501007387 */ /* 0x000fe20000100800 */
[----:B0-----:R-:W-:-:S03]  /*14d60*/  IADD3 R4, P4, PT, R25, R10, RZ ;  /* 0x0000000a19047210 */ /* 0x001fc60007f9e0ff */
        /* <DEDUP_REMOVED lines=8> */
[----:B------:R0:W-:Y:S04]  /*14df0*/  STL [R1+0x760], R4 ;  /* 0x0007600401007387 */ /* 0x0001e80000100800 */
[----:B------:R-:W-:Y:S01]  /*14e00*/  STL [R1+0xe80], R24 ;  /* 0x000e801801007387 */ /* 0x000fe20000100800 */
[----:B0-----:R-:W-:-:S05]  /*14e10*/  LEA.HI.X.SX32 R4, R24, R7, 0x1, P6 ;  /* 0x0000000718047211 */ /* 0x001fca00030f0eff */
[----:B------:R0:W-:Y:S04]  /*14e20*/  STL [R1+0x73c], R4 ;  /* 0x00073c0401007387 */ /* 0x0001e80000100800 */
[----:B------:R-:W-:Y:S01]  /*14e30*/  STL [R1+0xe84], R25 ;  /* 0x000e841901007387 */ /* 0x000fe20000100800 */
[----:B0-----:R-:W-:Y:S01]  /*14e40*/  LEA.HI.X.SX32 R4, R25, R7, 0x1, P4 ;  /* 0x0000000719047211 */ /* 0x001fe200020f0eff */
[----:B------:R-:W-:Y:S02]  /*14e50*/  IMAD R6, R13, UR53, RZ ;  /* 0x000000350d067c24 */ /* 0x000fe4000f8e02ff */
[----:B----4-:R-:W-:Y:S01]  /*14e60*/  IMAD R5, R12, UR55, RZ ;  /* 0x000000370c057c24 */ /* 0x010fe2000f8e02ff */
[----:B------:R-:W-:-:S05]  /*14e70*/  IADD3 R12, P6, PT, R26, R10, RZ ;  /* 0x0000000a1a0c7210 */ /* 0x000fca0007fde0ff */
[----:B------:R0:W-:Y:S04]  /*14e80*/  STL [R1+0x780], R12 ;  /* 0x0007800c01007387 */ /* 0x0001e80000100800 */
[----:B------:R1:W-:Y:S01]  /*14e90*/  STL [R1+0x75c], R4 ;  /* 0x00075c0401007387 */ /* 0x0003e20000100800 */
[----:B0-----:R-:W-:-:S05]  /*14ea0*/  IADD3 R12, P4, PT, R27, R10, RZ ;  /* 0x0000000a1b0c7210 */ /* 0x001fca0007f9e0ff */
[----:B------:R0:W-:Y:S01]  /*14eb0*/  STL [R1+0x7a0], R12 ;  /* 0x0007a00c01007387 */ /* 0x0001e20000100800 */
[----:B-1----:R-:W-:Y:S01]  /*14ec0*/  IMAD R4, R2, UR57, RZ ;  /* 0x0000003902047c24 */ /* 0x002fe2000f8e02ff */
[----:B------:R-:W-:Y:S02]  /*14ed0*/  LEA.HI.X.SX32 R2, R26, R7, 0x1, P6 ;  /* 0x000000071a027211 */ /* 0x000fe400030f0eff */
[----:B------:R-:W-:Y:S01]  /*14ee0*/  STL [R1+0xe88], R26 ;  /* 0x000e881a01007387 */ /* 0x000fe20000100800 */
[----:B0-----:R-:W-:-:S03]  /*14ef0*/  IADD3 R12, P6, PT, R28, R10, RZ ;  /* 0x0000000a1c0c7210 */ /* 0x001fc60007fde0ff */
[----:B------:R0:W-:Y:S04]  /*14f00*/  STL [R1+0x77c], R2 ;  /* 0x00077c0201007387 */ /* 0x0001e80000100800 */
[----:B------:R-:W-:Y:S01]  /*14f10*/  STL [R1+0xe8c], R27 ;  /* 0x000e8c1b01007387 */ /* 0x000fe20000100800 */
[----:B0-----:R-:W-:-:S03]  /*14f20*/  LEA.HI.X.SX32 R2, R27, R7, 0x1, P4 ;  /* 0x000000071b027211 */ /* 0x001fc600020f0eff */
[----:B------:R0:W-:Y:S04]  /*14f30*/  STL [R1+0x7c0], R12 ;  /* 0x0007c00c01007387 */ /* 0x0001e80000100800 */
[----:B------:R1:W-:Y:S01]  /*14f40*/  STL [R1+0x79c], R2 ;  /* 0x00079c0201007387 */ /* 0x0003e20000100800 */
[----:B0-----:R-:W-:Y:S02]  /*14f50*/  IADD3 R12, P4, PT, R29, R10, RZ ;  /* 0x0000000a1d0c7210 */ /* 0x001fe40007f9e0ff */
[----:B-1----:R-:W-:-:S03]  /*14f60*/  LEA.HI.X.SX32 R2, R28, R7, 0x1, P6 ;  /* 0x000000071c027211 */ /* 0x002fc600030f0eff */
[----:B------:R0:W-:Y:S01]  /*14f70*/  STL [R1+0x7e0], R12 ;  /* 0x0007e00c01007387 */ /* 0x0001e20000100800 */
[----:B------:R-:W-:-:S03]  /*14f80*/  IADD3 R27, P6, PT, R32, R10, RZ ;  /* 0x0000000a201b7210 */ /* 0x000fc60007fde0ff */
[----:B------:R1:W-:Y:S01]  /*14f90*/  STL [R1+0x7bc], R2 ;  /* 0x0007bc0201007387 */ /* 0x0003e20000100800 */
[----:B0-----:R-:W-:Y:S02]  /*14fa0*/  LEA.HI.X.SX32 R12, R29, R7, 0x1, P4 ;  /* 0x000000071d0c7211 */ /* 0x001fe400020f0eff */
[----:B-1----:R-:W-:-:S03]  /*14fb0*/  IADD3 R2, P4, PT, R31, R10, RZ ;  /* 0x0000000a1f027210 */ /* 0x002fc60007f9e0ff */
[----:B------:R0:W-:Y:S04]  /*14fc0*/  STL [R1+0x7dc], R12 ;  /* 0x0007dc0c01007387 */ /* 0x0001e80000100800 */
[----:B------:R-:W-:Y:S04]  /*14fd0*/  STL [R1+0x800], R27 ;  /* 0x0008001b01007387 */ /* 0x000fe80000100800 */
[----:B------:R1:W-:Y:S01]  /*14fe0*/  STL [R1+0x820], R2 ;  /* 0x0008200201007387 */ /* 0x0003e20000100800 */
[----:B0-----:R-:W-:Y:S02]  /*14ff0*/  LEA.HI.X.SX32 R12, R32, R7, 0x1, P6 ;  /* 0x00000007200c7211 */ /* 0x001fe400030f0eff */
[----:B------:R-:W-:-:S02]  /*15000*/  IADD3 R26, P6, PT, R30, R10, RZ ;  /* 0x0000000a1e1a7210 */ /* 0x000fc40007fde0ff */
[----:B-1----:R-:W-:Y:S01]  /*15010*/  LEA.HI.X.SX32 R2, R31, R7, 0x1, P4 ;  /* 0x000000071f027211 */ /* 0x002fe200020f0eff */
[----:B------:R-:W-:Y:S01]  /*15020*/  STL [R1+0x7fc], R12 ;  /* 0x0007fc0c01007387 */ /* 0x000fe20000100800 */
[----:B------:R-:W-:-:S03]  /*15030*/  IADD3 R25, P4, PT, R16, R10, RZ ;  /* 0x0000000a10197210 */ /* 0x000fc60007f9e0ff */
[----:B------:R0:W-:Y:S04]  /*15040*/  STL [R1+0x81c], R2 ;  /* 0x00081c0201007387 */ /* 0x0001e80000100800 */
[----:B------:R-:W4:Y:S01]  /*15050*/  LDL.LU R11, [R1+0x1050] ;  /* 0x00105000010b7983 */ /* 0x000f220000300800 */
[----:B0-----:R-:W-:-:S03]  /*15060*/  LEA.HI.X.SX32 R2, R30, R7, 0x1, P6 ;  /* 0x000000071e027211 */ /* 0x001fc600030f0eff */
[----:B------:R-:W-:Y:S01]  /*15070*/  STL [R1+0x840], R26 ;  /* 0x0008401a01007387 */ /* 0x000fe20000100800 */
[----:B------:R-:W-:-:S03]  /*15080*/  IADD3 R23, P6, PT, R15, R10, RZ ;  /* 0x0000000a0f177210 */ /* 0x000fc60007fde0ff */
[----:B------:R-:W-:Y:S04]  /*15090*/  STL [R1+0x860], R25 ;  /* 0x0008601901007387 */ /* 0x000fe80000100800 */
[----:B------:R0:W-:Y:S01]  /*150a0*/  STL [R1+0x83c], R2 ;  /* 0x00083c0201007387 */ /* 0x0001e20000100800 */
[-C--:B------:R-:W-:Y:S02]  /*150b0*/  LEA.HI.X.SX32 R24, R15, R7.reuse, 0x1, P6 ;  /* 0x000000070f187211 */ /* 0x080fe400030f0eff */
[----:B0-----:R-:W-:Y:S02]  /*150c0*/  LEA.HI.X.SX32 R2, R16, R7, 0x1, P4 ;  /* 0x0000000710027211 */ /* 0x001fe400020f0eff */
[----:B------:R-:W-:Y:S01]  /*150d0*/  IADD3 R21, P4, PT, R6, R10, RZ ;  /* 0x0000000a06157210 */ /* 0x000fe20007f9e0ff */
[----:B------:R-:W-:-:S02]  /*150e0*/  IMAD R16, R14, UR65, RZ ;  /* 0x000000410e107c24 */ /* 0x000fc4000f8e02ff */
[----:B------:R0:W-:Y:S01]  /*150f0*/  STL [R1+0x85c], R2 ;  /* 0x00085c0201007387 */ /* 0x0001e20000100800 */
[----:B------:R-:W-:-:S03]  /*15100*/  LEA.HI.X.SX32 R22, R6, R7, 0x1, P4 ;  /* 0x0000000706167211 */ /* 0x000fc600020f0eff */
[----:B------:R-:W4:Y:S01]  /*15110*/  LDL.LU R14, [R1+0x104c] ;  /* 0x00104c00010e7983 */ /* 0x000f220000300800 */
[----:B------:R-:W-:-:S03]  /*15120*/  IMAD R6, R93, UR67, RZ ;  /* 0x000000435d067c24 */ /* 0x000fc6000f8e02ff */
[----:B------:R-:W-:Y:S04]  /*15130*/  STL [R1+0x880], R23 ;  /* 0x0008801701007387 */ /* 0x000fe80000100800 */
[----:B------:R-:W-:Y:S04]  /*15140*/  STL [R1+0x8a0], R21 ;  /* 0x0008a01501007387 */ /* 0x000fe80000100800 */
[----:B------:R-:W-:Y:S04]  /*15150*/  STL [R1+0x87c], R24 ;  /* 0x00087c1801007387 */ /* 0x000fe80000100800 */
[----:B------:R-:W4:Y:S01]  /*15160*/  LDL.LU R93, [R1+0x1048] ;  /* 0x00104800015d7983 */ /* 0x000f220000300800 */
[----:B---3--:R-:W-:Y:S01]  /*15170*/  IMAD R19, R84, UR59, RZ ;  /* 0x0000003b54137c24 */ /* 0x008fe2000f8e02ff */
[-C--:B------:R-:W-:Y:S01]  /*15180*/  IADD3 R54, P6, PT, R5, R10.reuse, RZ ;  /* 0x0000000a05367210 */ /* 0x080fe20007fde0ff */
[----:B--2---:R-:W-:Y:S01]  /*15190*/  IMAD R18, R92, UR61, RZ ;  /* 0x0000003d5c127c24 */ /* 0x004fe2000f8e02ff */
[----:B------:R-:W-:-:S02]  /*151a0*/  IADD3 R58, P4, PT, R4, R10, RZ ;  /* 0x0000000a043a7210 */ /* 0x000fc40007f9e0ff */
[-C--:B------:R-:W-:Y:S01]  /*151b0*/  LEA.HI.X.SX32 R20, R5, R7.reuse, 0x1, P6 ;  /* 0x0000000705147211 */ /* 0x080fe200030f0eff */
[----:B------:R-:W-:Y:S01]  /*151c0*/  STL [R1+0x8c0], R54 ;  /* 0x0008c03601007387 */ /* 0x000fe20000100800 */
[CC--:B------:R-:W-:Y:S02]  /*151d0*/  IADD3 R55, P6, PT, R19.reuse, R10.reuse, RZ ;  /* 0x0000000a13377210 */ /* 0x0c0fe40007fde0ff */
[-C--:B------:R-:W-:Y:S01]  /*151e0*/  LEA.HI.X.SX32 R56, R4, R7.reuse, 0x1, P4 ;  /* 0x0000000704387211 */ /* 0x080fe200020f0eff */
[----:B------:R-:W-:Y:S01]  /*151f0*/  STL [R1+0x89c], R22 ;  /* 0x00089c1601007387 */ /* 0x000fe20000100800 */
[-C--:B------:R-:W-:Y:S01]  /*15200*/  IADD3 R59, P4, PT, R18, R10.reuse, RZ ;  /* 0x0000000a123b7210 */ /* 0x080fe20007f9e0ff */
[----:B------:R-:W-:Y:S01]  /*15210*/  IMAD R4, R8, UR69, RZ ;  /* 0x0000004508047c24 */ /* 0x000fe2000f8e02ff */
[----:B------:R-:W-:Y:S01]  /*15220*/  LEA.HI.X.SX32 R60, R19, R7, 0x1, P6 ;  /* 0x00000007133c7211 */ /* 0x000fe200030f0eff */
[----:B------:R-:W-:Y:S01]  /*15230*/  STL [R1+0x8e0], R58 ;  /* 0x0008e03a01007387 */ /* 0x000fe20000100800 */
[----:B------:R-:W-:-:S03]  /*15240*/  IADD3 R88, P6, PT, R17, R10, RZ ;  /* 0x0000000a11587210 */ /* 0x000fc60007fde0ff */
[----:B------:R-:W-:Y:S01]  /*15250*/  STL [R1+0x8bc], R20 ;  /* 0x0008bc1401007387 */ /* 0x000fe20000100800 */
[----:B------:R-:W-:-:S03]  /*15260*/  LEA.HI.X.SX32 R57, R18, R7, 0x1, P4 ;  /* 0x0000000712397211 */ /* 0x000fc600020f0eff */
[----:B------:R-:W2:Y:S01]  /*15270*/  LDL.LU R8, [R1+0x1044] ;  /* 0x0010440001087983 */ /* 0x000ea20000300800 */
[----:B------:R-:W-:-:S03]  /*15280*/  IADD3 R78, P4, PT, R16, R10, RZ ;  /* 0x0000000a104e7210 */ /* 0x000fc60007f9e0ff */
[----:B------:R-:W-:Y:S01]  /*15290*/  STL [R1+0x900], R55 ;  /* 0x0009003701007387 */ /* 0x000fe20000100800 */
[----:B------:R-:W-:-:S03]  /*152a0*/  LEA.HI.X.SX32 R91, R17, R7, 0x1, P6 ;  /* 0x00000007115b7211 */ /* 0x000fc600030f0eff */
[----:B------:R-:W-:Y:S01]  /*152b0*/  STL [R1+0x8dc], R56 ;  /* 0x0008dc3801007387 */ /* 0x000fe20000100800 */
[----:B------:R-:W-:-:S03]  /*152c0*/  IADD3 R69, P6, PT, R6, R10, RZ ;  /* 0x0000000a06457210 */ /* 0x000fc60007fde0ff */
[----:B------:R-:W-:Y:S01]  /*152d0*/  STL [R1+0x920], R59 ;  /* 0x0009203b01007387 */ /* 0x000fe20000100800 */
[----:B------:R-:W-:-:S03]  /*152e0*/  LEA.HI.X.SX32 R84, R16, R7, 0x1, P4 ;  /* 0x0000000710547211 */ /* 0x000fc600020f0eff */
[----:B------:R-:W-:Y:S01]  /*152f0*/  STL [R1+0x8fc], R60 ;  /* 0x0008fc3c01007387 */ /* 0x000fe20000100800 */
[-C--:B------:R-:W-:Y:S02]  /*15300*/  IADD3 R66, P4, PT, R4, R10.reuse, RZ ;  /* 0x0000000a04427210 */ /* 0x080fe40007f9e0ff */
[-C--:B------:R-:W-:Y:S02]  /*15310*/  LEA.HI.X.SX32 R74, R6, R7.reuse, 0x1, P6 ;  /* 0x00000007064a7211 */ /* 0x080fe400030f0eff */
[----:B------:R-:W-:Y:S01]  /*15320*/  LEA.HI.X.SX32 R68, R4, R7, 0x1, P4 ;  /* 0x0000000704447211 */ /* 0x000fe200020f0eff */
[----:B----4-:R-:W-:Y:S02]  /*15330*/  IMAD R4, R14, UR12, RZ ;  /* 0x0000000c0e047c24 */ /* 0x010fe4000f8e02ff */
[----:B------:R-:W-:Y:S02]  /*15340*/  IMAD R5, R93, UR12, RZ ;  /* 0x0000000c5d057c24 */ /* 0x000fe4000f8e02ff */
[----:B------:R-:W3:Y:S04]  /*15350*/  LDL.LU R93, [R1+0x1040] ;  /* 0x00104000015d7983 */ /* 0x000ee80000300800 */
        /* <DEDUP_REMOVED lines=8> */
[----:B------:R-:W4:Y:S01]  /*153e0*/  LDL.LU R14, [R1+0x103c] ;  /* 0x00103c00010e7983 */ /* 0x000f220000300800 */
        /* <DEDUP_REMOVED lines=8> */
[----:B------:R-:W-:Y:S01]  /*15470*/  IADD3 R13, P4, PT, R5, R10, RZ ;  /* 0x0000000a050d7210 */ /* 0x000fe20007f9e0ff */
[----:B------:R-:W-:Y:S02]  /*15480*/  IMAD R6, R11, UR12, RZ ;  /* 0x0000000c0b067c24 */ /* 0x000fe4000f8e02ff */
[----:B------:R-:W-:Y:S01]  /*15490*/  STL [R1+0x1c8], R8 ;  /* 0x0001c80801007387 */ /* 0x000fe20000100800 */
[----:B0-----:R-:W-:-:S03]  /*154a0*/  LEA.HI.X.SX32 R2, R90, R7, 0x1, P6 ;  /* 0x000000075a027211 */ /* 0x001fc600030f0eff */
[----:B------:R-:W-:Y:S01]  /*154b0*/  STL [R1+0x1a4], R18 ;  /* 0x0001a41201007387 */ /* 0x000fe20000100800 */
[----:B------:R-:W-:-:S03]  /*154c0*/  IADD3 R12, P6, PT, R15, R10, RZ ;  /* 0x0000000a0f0c7210 */ /* 0x000fc60007fde0ff */
[----:B------:R-:W2:Y:S01]  /*154d0*/  LDL.LU R11, [R1+0x1038] ;  /* 0x00103800010b7983 */ /* 0x000ea20000300800 */
[----:B------:R-:W-:-:S03]  /*154e0*/  LEA.HI.X.SX32 R61, R5, R7, 0x1, P4 ;  /* 0x00000007053d7211 */ /* 0x000fc600020f0eff */
[----:B------:R-:W-:Y:S01]  /*154f0*/  STL [R1+0x1e8], R0 ;  /* 0x0001e80001007387 */ /* 0x000fe20000100800 */
[----:B------:R-:W-:-:S03]  /*15500*/  IADD3 R92, P4, PT, R4, R10, RZ ;  /* 0x0000000a045c7210 */ /* 0x000fc60007f9e0ff */
[----:B------:R-:W-:Y:S04]  /*15510*/  STL [R1+0x1c4], R9 ;  /* 0x0001c40901007387 */ /* 0x000fe80000100800 */
[----:B------:R-:W-:Y:S04]  /*15520*/  STL [R1+0x208], R13 ;  /* 0x0002080d01007387 */ /* 0x000fe80000100800 */
[----:B------:R-:W2:Y:S04]  /*15530*/  LDL R5, [R1+0x198] ;  /* 0x0001980001057983 */ /* 0x000ea80000100800 */
[----:B------:R-:W-:Y:S04]  /*15540*/  STL [R1+0x1e4], R2 ;  /* 0x0001e40201007387 */ /* 0x000fe80000100800 */
[----:B------:R-:W-:Y:S04]  /*15550*/  STL [R1+0x228], R12 ;  /* 0x0002280c01007387 */ /* 0x000fe80000100800 */
[----:B------:R-:W-:Y:S04]  /*15560*/  STL [R1+0x204], R61 ;  /* 0x0002043d01007387 */ /* 0x000fe80000100800 */
[----:B------:R-:W-:Y:S01]  /*15570*/  STL [R1+0x268], R92 ;  /* 0x0002685c01007387 */ /* 0x000fe20000100800 */
[----:B---3--:R-:W-:Y:S01]  /*15580*/  IMAD.MOV R16, RZ, RZ, -R93 ;  /* 0x000000ffff107224 */ /* 0x008fe200078e0a5d */
[----:B------:R-:W-:-:S02]  /*15590*/  LEA.HI.X.SX32 R93, R15, R7, 0x1, P6 ;  /* 0x000000070f5d7211 */ /* 0x000fc400030f0eff */
[----:B----4-:R-:W-:Y:S02]  /*155a0*/  ISETP.GE.AND P6, PT, R14, RZ, PT ;  /* 0x000000ff0e00720c */ /* 0x010fe40003fc6270 */
[----:B------:R-:W-:Y:S02]  /*155b0*/  LEA.HI.X.SX32 R14, R4, R7, 0x1, P4 ;  /* 0x00000007040e7211 */ /* 0x000fe400020f0eff */
[----:B------:R-:W2:Y:S01]  /*155c0*/  LDL.LU R4, [R1+0x98] ;  /* 0x0000980001047983 */ /* 0x000ea20000300800 */
[----:B------:R-:W-:-:S03]  /*155d0*/  IADD3 R15, P4, PT, R6, R10, RZ ;  /* 0x0000000a060f7210 */ /* 0x000fc60007f9e0ff */
[----:B------:R-:W-:Y:S01]  /*155e0*/  STL [R1+0x224], R93 ;  /* 0x0002245d01007387 */ /* 0x000fe20000100800 */
[----:B------:R-:W-:-:S03]  /*155f0*/  LEA.HI.X.SX32 R6, R6, R7, 0x1, P4 ;  /* 0x0000000706067211 */ /* 0x000fc600020f0eff */
[----:B------:R-:W-:Y:S01]  /*15600*/  STL [R1+0x264], R14 ;  /* 0x0002640e01007387 */ /* 0x000fe20000100800 */
[----:B--2---:R-:W-:Y:S02]  /*15610*/  IMAD R16, R11, R16, R4 ;  /* 0x000000100b107224 */ /* 0x004fe400078e0204 */
[----:B------:R-:W0:Y:S03]  /*15620*/  LDC R4, c[0x0][0x3a0] ;  /* 0x0000e800ff047b82 */ /* 0x000e260000000800 */
[----:B------:R-:W-:Y:S04]  /*15630*/  STL [R1+0xd08], R16 ;  /* 0x000d081001007387 */ /* 0x000fe80000100800 */
[----:B------:R-:W-:Y:S01]  /*15640*/  STL [R1+0x288], R15 ;  /* 0x0002880f01007387 */ /* 0x000fe20000100800 */
[----:B0-----:R-:W-:-:S05]  /*15650*/  VIADD R4, R4, 0xffffffc0 ;  /* 0xffffffc004047836 */ /* 0x001fca0000000000 */
[----:B------:R-:W-:Y:S02]  /*15660*/  ISETP.GE.U32.AND P4, PT, R4, 0x7fffff81, PT ;  /* 0x7fffff810400780c */ /* 0x000fe40003f86070 */
[----:B------:R-:W2:Y:S02]  /*15670*/  LDL R4, [R1+0x194] ;  /* 0x0001940001047983 */ /* 0x000ea40000100800 */
[----:B--2---:R-:W-:-:S04]  /*15680*/  @P0 LOP3.LUT R5, R5, R4, RZ, 0x3c, !PT ;  /* 0x0000000405050212 */ /* 0x004fc800078e3cff */
[----:B------:R-:W-:-:S04]  /*15690*/  @P0 LOP3.LUT R4, R5, R4, RZ, 0x3c, !PT ;  /* 0x0000000405040212 */ /* 0x000fc800078e3cff */
[----:B------:R-:W-:-:S05]  /*156a0*/  @P0 LOP3.LUT R5, R5, R4, RZ, 0x3c, !PT ;  /* 0x0000000405050212 */ /* 0x000fca00078e3cff */
[----:B------:R-:W2:Y:S04]  /*156b0*/  @P0 LDG.E.U8 R3, desc[UR22][R4.64] ;  /* 0x0000001604030981 */ /* 0x000ea8000c1e1100 */
[----:B------:R-:W-:Y:S04]  /*156c0*/  STL [R1+0x284], R6 ;  /* 0x0002840601007387 */ /* 0x000fe80000100800 */
[----:B--2---:R0:W-:Y:S04]  /*156d0*/  STL [R1+0x604], R3 ;  /* 0x0006040301007387 */ /* 0x0041e80000100800 */
[----:B0-----:R-:W2:Y:S04]  /*156e0*/  LDL.LU R3, [R1+0x1034] ;  /* 0x0010340001037983 */ /* 0x001ea80000300800 */
[----:B------:R-:W3:Y:S04]  /*156f0*/  LDL R4, [R1+0x1b4] ;  /* 0x0001b40001047983 */ /* 0x000ee80000100800 */
[----:B------:R-:W3:Y:S01]  /*15700*/  LDL R5, [R1+0x1b8] ;  /* 0x0001b80001057983 */ /* 0x000ee20000100800 */
[----:B------:R-:W-:-:S02]  /*15710*/  PRMT R89, RZ, 0x7610, R89 ;  /* 0x00007610ff597816 */ /* 0x000fc40000000059 */
[----:B---3--:R-:W-:-:S04]  /*15720*/  @P0 LOP3.LUT R5, R5, R4, RZ, 0x3c, !PT ;  /* 0x0000000405050212 */ /* 0x008fc800078e3cff */
[----:B------:R-:W-:-:S04]  /*15730*/  @P0 LOP3.LUT R4, R5, R4, RZ, 0x3c, !PT ;  /* 0x0000000405040212 */ /* 0x000fc800078e3cff */
[----:B------:R-:W-:-:S05]  /*15740*/  @P0 LOP3.LUT R5, R5, R4, RZ, 0x3c, !PT ;  /* 0x0000000405050212 */ /* 0x000fca00078e3cff */
[----:B------:R-:W3:Y:S04]  /*15750*/  @P0 LDG.E.U8 R89, desc[UR22][R4.64] ;  /* 0x0000001604590981 */ /* 0x000ee8000c1e1100 */
[----:B---3--:R0:W-:Y:S04]  /*15760*/  STL [R1+0x258], R89 ;  /* 0x0002585901007387 */ /* 0x0081e80000100800 */
[----:B0-----:R-:W3:Y:S04]  /*15770*/  LDL.LU R89, [R1+0x1030] ;  /* 0x0010300001597983 */ /* 0x001ee80000300800 */
[----:B------:R-:W4:Y:S04]  /*15780*/  LDL R4, [R1+0x1d4] ;  /* 0x0001d40001047983 */ /* 0x000f280000100800 */
[----:B------:R-:W4:Y:S01]  /*15790*/  LDL R5, [R1+0x1d8] ;  /* 0x0001d80001057983 */ /* 0x000f220000100800 */
[----:B--2---:R-:W-:-:S02]  /*157a0*/  PRMT R3, RZ, 0x7610, R3 ;  /* 0x00007610ff037816 */ /* 0x004fc40000000003 */
[----:B----4-:R-:W-:-:S04]  /*157b0*/  @P0 LOP3.LUT R5, R5, R4, RZ, 0x3c, !PT ;  /* 0x0000000405050212 */ /* 0x010fc800078e3cff */
[----:B------:R-:W-:-:S04]  /*157c0*/  @P0 LOP3.LUT R4, R5, R4, RZ, 0x3c, !PT ;  /* 0x0000000405040212 */ /* 0x000fc800078e3cff */
[----:B------:R-:W-:-:S05]  /*157d0*/  @P0 LOP3.LUT R5, R5, R4, RZ, 0x3c, !PT ;  /* 0x0000000405050212 */ /* 0x000fca00078e3cff */
[----:B------:R-:W2:Y:S04]  /*157e0*/  @P0 LDG.E.U8 R3, desc[UR22][R4.64] ;  /* 0x0000001604030981 */ /* 0x000ea8000c1e1100 */
[----:B--2---:R0:W-:Y:S04]  /*157f0*/  STL [R1+0x254], R3 ;  /* 0x0002540301007387 */ /* 0x0041e80000100800 */
[----:B0-----:R-:W2:Y:S04]  /*15800*/  LDL.LU R3, [R1+0x102c] ;  /* 0x00102c0001037983 */ /* 0x001ea80000300800 */
[----:B------:R-:W4:Y:S04]  /*15810*/  LDL R4, [R1+0x1f4] ;  /* 0x0001f40001047983 */ /* 0x000f280000100800 */
[----:B------:R-:W4:Y:S01]  /*15820*/  LDL R5, [R1+0x1f8] ;  /* 0x0001f80001057983 */ /* 0x000f220000100800 */
[----:B---3--:R-:W-:-:S02]  /*15830*/  PRMT R89, RZ, 0x7610, R89 ;  /* 0x00007610ff597816 */ /* 0x008fc40000000059 */
[----:B----4-:R-:W-:-:S04]  /*15840*/  @P0 LOP3.LUT R5, R5, R4, RZ, 0x3c, !PT ;  /* 0x0000000405050212 */ /* 0x010fc800078e3cff */
        /* <DEDUP_REMOVED lines=493> */
[----:B------:R-:W-:-:S02]  /*17720*/  PRMT R16, RZ, 0x7610, R16 ;  /* 0x00007610ff107816 */ /* 0x000fc40000000010 */
[----:B----4-:R-:W-:-:S04]  /*17730*/  @P0 LOP3.LUT R5, R5, R4, RZ, 0x3c, !PT ;  /* 0x0000000405050212 */ /* 0x010fc800078e3cff */
[----:B------:R-:W-:-:S04]  /*17740*/  @P0 LOP3.LUT R4, R5, R4, RZ, 0x3c, !PT ;  /* 0x0000000405040212 */ /* 0x000fc800078e3cff */
[----:B------:R-:W-:-:S05]  /*17750*/  @P0 LOP3.LUT R5, R5, R4, RZ, 0x3c, !PT ;  /* 0x0000000405050212 */ /* 0x000fca00078e3cff */
[----:B------:R0:W4:Y:S04]  /*17760*/  @P0 LDG.E.U8 R16, desc[UR22][R4.64] ;  /* 0x0000001604100981 */ /* 0x000128000c1e1100 */
[----:B------:R-:W0:Y:S04]  /*17770*/  LDL R4, [R1+0x914] ;  /* 0x0009140001047983 */ /* 0x000e280000100800 */
[----:B------:R-:W0:Y:S01]  /*17780*/  LDL R5, [R1+0x918] ;  /* 0x0009180001057983 */ /* 0x000e220000100800 */
[----:B--2---:R-:W-:Y:S02]  /*17790*/  PRMT R3, RZ, 0x7610, R3 ;  /* 0x00007610ff037816 */ /* 0x004fe40000000003 */
[----:B0-----:R-:W-:-:S04]  /*177a0*/  @P0 LOP3.LUT R5, R5, R4, RZ, 0x3c, !PT ;  /* 0x0000000405050212 */ /* 0x001fc800078e3cff */
[----:B------:R-:W-:-:S04]  /*177b0*/  @P0 LOP3.LUT R4, R5, R4, RZ, 0x3c, !PT ;  /* 0x0000000405040212 */ /* 0x000fc800078e3cff */
[----:B------:R-:W-:-:S05]  /*177c0*/  @P0 LOP3.LUT R5, R5, R4, RZ, 0x3c, !PT ;  /* 0x0000000405050212 */ /* 0x000fca00078e3cff */
[----:B------:R-:W2:Y:S04]  /*177d0*/  @P0 LDG.E.U8 R3, desc[UR22][R4.64] ;  /* 0x0000001604030981 */ /* 0x000ea8000c1e1100 */
[----:B----4-:R0:W-:Y:S04]  /*177e0*/  STL [R1+0x38], R16 ;  /* 0x0000381001007387 */ /* 0x0101e80000100800 */
[----:B0-----:R-:W4:Y:S04]  /*177f0*/  LDL R16, [R1+0x260] ;  /* 0x0002600001107983 */ /* 0x001f280000100800 */
[----:B--2---:R0:W-:Y:S04]  /*17800*/  STL [R1+0x34], R3 ;  /* 0x0000340301007387 */ /* 0x0041e80000100800 */
[----:B0-----:R-:W2:Y:S04]  /*17810*/  LDL.LU R3, [R1+0xf4c] ;  /* 0x000f4c0001037983 */ /* 0x001ea80000300800 */
[----:B------:R-:W2:Y:S04]  /*17820*/  LDL R4, [R1+0x934] ;  /* 0x0009340001047983 */ /* 0x000ea80000100800 */
[----:B------:R-:W2:Y:S01]  /*17830*/  LDL R5, [R1+0x938] ;  /* 0x0009380001057983 */ /* 0x000ea20000100800 */
[----:B---3--:R-:W-:-:S02]  /*17840*/  PRMT R89, RZ, 0x7610, R89 ;  /* 0x00007610ff597816 */ /* 0x008fc40000000059 */
[----:B--2---:R-:W-:-:S04]  /*17850*/  @P0 LOP3.LUT R5, R5, R4, RZ, 0x3c, !PT ;  /* 0x0000000405050212 */ /* 0x004fc800078e3cff */
[----:B------:R-:W-:-:S04]  /*17860*/  @P0 LOP3.LUT R4, R5, R4, RZ, 0x3c, !PT ;  /* 0x0000000405040212 */ /* 0x000fc800078e3cff */
[----:B------:R-:W-:-:S05]  /*17870*/  @P0 LOP3.LUT R5, R5, R4, RZ, 0x3c, !PT ;  /* 0x0000000405050212 */ /* 0x000fca00078e3cff */
[----:B------:R-:W2:Y:S04]  /*17880*/  @P0 LDG.E.U8 R89, desc[UR22][R4.64] ;  /* 0x0000001604590981 */ /* 0x000ea8000c1e1100 */
        /* <DEDUP_REMOVED lines=11> */
[----:B------:R-:W3:Y:S04]  /*17940*/  LDL R4, [R1+0x964] ;  /* 0x0009640001047983 */ /* 0x000ee80000100800 */
[----:B------:R-:W3:Y:S01]  /*17950*/  LDL R5, [R1+0x968] ;  /* 0x0009680001057983 */ /* 0x000ee20000100800 */
[----:B--2---:R-:W-:-:S02]  /*17960*/  PRMT R89, RZ, 0x7610, R89 ;  /* 0x00007610ff597816 */ /* 0x004fc40000000059 */
[----:B---3--:R-:W-:-:S04]  /*17970*/  @P0 LOP3.LUT R5, R5, R4, RZ, 0x3c, !PT ;  /* 0x0000000405050212 */ /* 0x008fc800078e3cff */
        /* <DEDUP_REMOVED lines=56> */
[----:B------:R-:W2:Y:S01]  /*17d00*/  @P0 LDG.E.U8 R89, desc[UR22][R4.64] ;  /* 0x0000001604590981 */ /* 0x000ea2000c1e1100 */
[----:B------:R-:W-:-:S03]  /*17d10*/  PRMT R3, RZ, 0x7610, R3 ;  /* 0x00007610ff037816 */ /* 0x000fc60000000003 */
[----:B--2---:R0:W-:Y:S04]  /*17d20*/  STL [R1+0xc], R89 ;  /* 0x00000c5901007387 */ /* 0x0041e80000100800 */
[----:B0-----:R-:W2:Y:S04]  /*17d30*/  LDL.LU R89, [R1+0xf28] ;  /* 0x000f280001597983 */ /* 0x001ea80000300800 */
[----:B------:R-:W3:Y:S01]  /*17d40*/  LDL R5, [R1+0x25c] ;  /* 0x00025c0001057983 */ /* 0x000ee20000100800 */
[----:B----4-:R-:W-:-:S03]  /*17d50*/  @P0 IMAD.MOV.U32 R4, RZ, RZ, R16 ;  /* 0x000000ffff040224 */ /* 0x010fc600078e0010 */
[----:B------:R-:W4:Y:S01]  /*17d60*/  LDL R16, [R1+0x33c] ;  /* 0x00033c0001107983 */ /* 0x000f220000100800 */
[----:B--2---:R-:W-:-:S03]  /*17d70*/  PRMT R89, RZ, 0x7610, R89 ;  /* 0x00007610ff597816 */ /* 0x004fc60000000059 */
[----:B---3--:R0:W2:Y:S02]  /*17d80*/  @P0 LDG.E.U8 R3, desc[UR22][R4.64] ;  /* 0x0000001604030981 */ /* 0x0080a4000c1e1100 */
[----:B0-----:R-:W-:Y:S02]  /*17d90*/  @P0 IMAD.MOV.U32 R4, RZ, RZ, R86 ;  /* 0x000000ffff040224 */ /* 0x001fe400078e0056 */
[----:B------:R-:W-:-:S05]  /*17da0*/  @P0 IMAD.MOV.U32 R5, RZ, RZ, R87 ;  /* 0x000000ffff050224 */ /* 0x000fca00078e0057 */
[----:B------:R-:W3:Y:S04]  /*17db0*/  @P0 LDG.E.U8 R89, desc[UR22][R4.64] ;  /* 0x0000001604590981 */ /* 0x000ee8000c1e1100 */
[----:B--2---:R0:W-:Y:S04]  /*17dc0*/  STL [R1+0xdc0], R3 ;  /* 0x000dc00301007387 */ /* 0x0041e80000100800 */
[----:B0-----:R-:W2:Y:S04]  /*17dd0*/  LDL R3, [R1+0x300] ;  /* 0x0003000001037983 */ /* 0x001ea80000100800 */
[----:B------:R-:W2:Y:S04]  /*17de0*/  LDL.LU R87, [R1+0xf24] ;  /* 0x000f240001577983 */ /* 0x000ea80000300800 */
[----:B------:R-:W2:Y:S04]  /*17df0*/  LDL.LU R86, [R1+0xf20] ;  /* 0x000f200001567983 */ /* 0x000ea80000300800 */
[----:B---3--:R0:W-:Y:S04]  /*17e00*/  STL [R1], R89 ;  /* 0x0000005901007387 */ /* 0x0081e80000100800 */
[----:B0-----:R-:W3:Y:S04]  /*17e10*/  LDL.LU R89, [R1+0xf1c] ;  /* 0x000f1c0001597983 */ /* 0x001ee80000300800 */
[----:B------:R-:W2:Y:S04]  /*17e20*/  LDL R4, [R1+0x29c] ;  /* 0x00029c0001047983 */ /* 0x000ea80000100800 */
[----:B------:R-:W2:Y:S01]  /*17e30*/  LDL R5, [R1+0x2a0] ;  /* 0x0002a00001057983 */ /* 0x000ea20000100800 */
[----:B------:R-:W-:-:S02]  /*17e40*/  PRMT R90, RZ, 0x7610, R90 ;  /* 0x00007610ff5a7816 */ /* 0x000fc4000000005a */
[----:B--2---:R-:W-:-:S04]  /*17e50*/  @P0 LOP3.LUT R5, R5, R4, RZ, 0x3c, !PT ;  /* 0x0000000405050212 */ /* 0x004fc800078e3cff */
[----:B------:R-:W-:-:S04]  /*17e60*/  @P0 LOP3.LUT R4, R5, R4, RZ, 0x3c, !PT ;  /* 0x0000000405040212 */ /* 0x000fc800078e3cff */
[----:B------:R-:W-:-:S05]  /*17e70*/  @P0 LOP3.LUT R5, R5, R4, RZ, 0x3c, !PT ;  /* 0x0000000405050212 */ /* 0x000fca00078e3cff */
[----:B------:R0:W2:Y:S04]  /*17e80*/  @P0 LDG.E.U8 R90, desc[UR22][R4.64] ;  /* 0x00000016045a0981 */ /* 0x0000a8000c1e1100 */
[----:B------:R-:W2:Y:S01]  /*17e90*/  LDL R5, [R1+0x2bc] ;  /* 0x0002bc0001057983 */ /* 0x000ea20000100800 */
[----:B---3--:R-:W-:Y:S01]  /*17ea0*/  PRMT R89, RZ, 0x7610, R89 ;  /* 0x00007610ff597816 */ /* 0x008fe20000000059 */
[----:B0-----:R-:W-:Y:S01]  /*17eb0*/  @P0 IMAD.MOV.U32 R4, RZ, RZ, R85 ;  /* 0x000000ffff040224 */ /* 0x001fe200078e0055 */
[----:B------:R-:W-:-:S04]  /*17ec0*/  PRMT R87, RZ, 0x7610, R87 ;  /* 0x00007610ff577816 */ /* 0x000fc80000000057 */
[----:B--2---:R0:W2:Y:S02]  /*17ed0*/  @P0 LDG.E.U8 R89, desc[UR22][R4.64] ;  /* 0x0000001604590981 */ /* 0x0040a4000c1e1100 */
[----:B0-----:R-:W-:Y:S02]  /*17ee0*/  @P0 IMAD.MOV.U32 R4, RZ, RZ, R82 ;  /* 0x000000ffff040224 */ /* 0x001fe400078e0052 */
[----:B------:R-:W-:-:S05]  /*17ef0*/  @P0 IMAD.MOV.U32 R5, RZ, RZ, R83 ;  /* 0x000000ffff050224 */ /* 0x000fca00078e0053 */
[----:B------:R-:W3:Y:S04]  /*17f00*/  @P0 LDG.E.U8 R87, desc[UR22][R4.64] ;  /* 0x0000001604570981 */ /* 0x000ee8000c1e1100 */
[----:B------:R-:W-:Y:S04]  /*17f10*/  STL [R1+0xdc4], R90 ;  /* 0x000dc45a01007387 */ /* 0x000fe80000100800 */
[----:B------:R-:W3:Y:S04]  /*17f20*/  LDL.LU R85, [R1+0xf18] ;  /* 0x000f180001557983 */ /* 0x000ee80000300800 */
[----:B--2---:R0:W-:Y:S04]  /*17f30*/  STL [R1+0xdc8], R89 ;  /* 0x000dc85901007387 */ /* 0x0041e80000100800 */
[----:B0-----:R-:W2:Y:S04]  /*17f40*/  LDL R89, [R1+0x35c] ;  /* 0x00035c0001597983 */ /* 0x001ea80000100800 */
[----:B------:R-:W2:Y:S04]  /*17f50*/  LDL.LU R83, [R1+0xf14] ;  /* 0x000f140001537983 */ /* 0x000ea80000300800 */
[----:B------:R-:W4:Y:S04]  /*17f60*/  LDL.LU R82, [R1+0xf10] ;  /* 0x000f100001527983 */ /* 0x000f280000300800 */
[----:B------:R-:W4:Y:S04]  /*17f70*/  LDL R90, [R1+0x3c0] ;  /* 0x0003c000015a7983 */ /* 0x000f280000100800 */
[----:B------:R-:W4:Y:S04]  /*17f80*/  LDL R5, [R1+0x2fc] ;  /* 0x0002fc0001057983 */ /* 0x000f280000100800 */
[----:B---3--:R0:W-:Y:S04]  /*17f90*/  STL [R1+0xdcc], R87 ;  /* 0x000dcc5701007387 */ /* 0x0081e80000100800 */
[----:B0-----:R-:W3:Y:S01]  /*17fa0*/  LDL R87, [R1+0x31c] ;  /* 0x00031c0001577983 */ /* 0x001ee20000100800 */
[----:B------:R-:W-:Y:S01]  /*17fb0*/  PRMT R86, RZ, 0x7610, R86 ;  /* 0x00007610ff567816 */ /* 0x000fe20000000056 */
[----:B------:R-:W-:Y:S01]  /*17fc0*/  @P0 IMAD.MOV.U32 R4, RZ, RZ, R3 ;  /* 0x000000ffff040224 */ /* 0x000fe200078e0003 */
[----:B------:R-:W-:Y:S01]  /*17fd0*/  PRMT R85, RZ, 0x7610, R85 ;  /* 0x00007610ff557816 */ /* 0x000fe20000000055 */
[----:B------:R-:W3:Y:S01]  /*17fe0*/  LDL R3, [R1+0x3dc] ;  /* 0x0003dc0001037983 */ /* 0x000ee20000100800 */
[----:B--2---:R-:W-:-:S03]  /*17ff0*/  PRMT R83, RZ, 0x7610, R83 ;  /* 0x00007610ff537816 */ /* 0x004fc60000000053 */
[----:B----4-:R0:W2:Y:S02]  /*18000*/  @P0 LDG.E.U8 R86, desc[UR22][R4.64] ;  /* 0x0000001604560981 */ /* 0x0100a4000c1e1100 */
[----:B0-----:R-:W-:Y:S02]  /*18010*/  @P0 IMAD.MOV.U32 R4, RZ, RZ, R81 ;  /* 0x000000ffff040224 */ /* 0x001fe400078e0051 */
[----:B---3--:R-:W-:-:S05]  /*18020*/  @P0 IMAD.MOV.U32 R5, RZ, RZ, R87 ;  /* 0x000000ffff050224 */ /* 0x008fca00078e0057 */
[----:B------:R0:W3:Y:S02]  /*18030*/  @P0 LDG.E.U8 R85, desc[UR22][R4.64] ;  /* 0x0000001604550981 */ /* 0x0000e4000c1e1100 */
[----:B0-----:R-:W-:Y:S02]  /*18040*/  @P0 IMAD.MOV.U32 R4, RZ, RZ, R80 ;  /* 0x000000ffff040224 */ /* 0x001fe400078e0050 */
[----:B------:R-:W-:-:S05]  /*18050*/  @P0 IMAD.MOV.U32 R5, RZ, RZ, R16 ;  /* 0x000000ffff050224 */ /* 0x000fca00078e0010 */
[----:B------:R0:W4:Y:S01]  /*18060*/  @P0 LDG.E.U8 R83, desc[UR22][R4.64] ;  /* 0x0000001604530981 */ /* 0x000122000c1e1100 */
[----:B------:R-:W-:Y:S01]  /*18070*/  PRMT R82, RZ, 0x7610, R82 ;  /* 0x00007610ff527816 */ /* 0x000fe20000000052 */
[----:B0-----:R-:W-:Y:S02]  /*18080*/  @P0 IMAD.MOV.U32 R4, RZ, RZ, R79 ;  /* 0x000000ffff040224 */ /* 0x001fe400078e004f */
[----:B------:R-:W-:-:S05]  /*18090*/  @P0 IMAD.MOV.U32 R5, RZ, RZ, R89 ;  /* 0x000000ffff050224 */ /* 0x000fca00078e0059 */
[----:B------:R0:W4:Y:S04]  /*180a0*/  @P0 LDG.E.U8 R82, desc[UR22][R4.64] ;  /* 0x0000001604520981 */ /* 0x000128000c1e1100 */
[----:B--2---:R-:W-:Y:S04]  /*180b0*/  STL [R1+0xdd0], R86 ;  /* 0x000dd05601007387 */ /* 0x004fe80000100800 */
[----:B------:R-:W2:Y:S04]  /*180c0*/  LDL.LU R81, [R1+0xf0c] ;  /* 0x000f0c0001517983 */ /* 0x000ea80000300800 */
[----:B---3--:R1:W-:Y:S04]  /*180d0*/  STL [R1+0xdd4], R85 ;  /* 0x000dd45501007387 */ /* 0x0083e80000100800 */
[----:B-1----:R-:W3:Y:S04]  /*180e0*/  LDL R85, [R1+0x3bc] ;  /* 0x0003bc0001557983 */ /* 0x002ee80000100800 */
[----:B------:R-:W3:Y:S04]  /*180f0*/  LDL.LU R80, [R1+0xf08] ;  /* 0x000f080001507983 */ /* 0x000ee80000300800 */
[----:B------:R-:W3:Y:S04]  /*18100*/  LDL R86, [R1+0x400] ;  /* 0x0004000001567983 */ /* 0x000ee80000100800 */
[----:B------:R-:W3:Y:S04]  /*18110*/  LDL R87, [R1+0x41c] ;  /* 0x00041c0001577983 */ /* 0x000ee80000100800 */
[----:B------:R-:W3:Y:S04]  /*18120*/  LDL R16, [R1+0x420] ;  /* 0x0004200001107983 */ /* 0x000ee80000100800 */
[----:B----4-:R1:W-:Y:S04]  /*18130*/  STL [R1+0xdd8], R83 ;  /* 0x000dd85301007387 */ /* 0x0103e80000100800 */
[----:B-1----:R-:W4:Y:S04]  /*18140*/  LDL R83, [R1+0x3a0] ;  /* 0x0003a00001537983 */ /* 0x002f280000100800 */
[----:B------:R-:W3:Y:S04]  /*18150*/  LDL.LU R79, [R1+0xf04] ;  /* 0x000f0400014f7983 */ /* 0x000ee80000300800 */
[----:B------:R-:W3:Y:S01]  /*18160*/  LDL R5, [R1+0x37c] ;  /* 0x00037c0001057983 */ /* 0x000ee20000100800 */
[----:B0-----:R-:W-:-:S03]  /*18170*/  @P0 IMAD.MOV.U32 R4, RZ, RZ, R76 ;  /* 0x000000ffff040224 */ /* 0x001fc600078e004c */
[----:B------:R-:W4:Y:S04]  /*18180*/  LDL R89, [R1+0x43c] ;  /* 0x00043c0001597983 */ /* 0x000f280000100800 */
[----:B------:R0:W-:Y:S04]  /*18190*/  STL [R1+0xddc], R82 ;  /* 0x000ddc5201007387 */ /* 0x0001e80000100800 */
[----:B0-----:R-:W4:Y:S04]  /*181a0*/  LDL R82, [R1+0x3fc] ;  /* 0x0003fc0001527983 */ /* 0x001f280000100800 */
[----:B------:R-:W4:Y:S01]  /*181b0*/  LDL.LU R76, [R1+0xf00] ;  /* 0x000f0000014c7983 */ /* 0x000f220000300800 */
[----:B--2---:R-:W-:-:S06]  /*181c0*/  PRMT R81, RZ, 0x7610, R81 ;  /* 0x00007610ff517816 */ /* 0x004fcc0000000051 */
[----:B---3--:R4:W2:Y:S04]  /*181d0*/  @P0 LDG.E.U8 R81, desc[UR22][R4.64] ;  /* 0x0000001604510981 */ /* 0x0088a8000c1e1100 */
[----:B------:R-:W3:Y:S01]  /*181e0*/  LDL R5, [R1+0x39c] ;  /* 0x00039c0001057983 */ /* 0x000ee20000100800 */
[----:B------:R-:W-:Y:S01]  /*181f0*/  PRMT R80, RZ, 0x7610, R80 ;  /* 0x00007610ff507816 */ /* 0x000fe20000000050 */
[----:B----4-:R-:W-:Y:S01]  /*18200*/  @P0 IMAD.MOV.U32 R4, RZ, RZ, R83 ;  /* 0x000000ffff040224 */ /* 0x010fe200078e0053 */
[----:B------:R-:W-:Y:S02]  /*18210*/  PRMT R79, RZ, 0x7610, R79 ;  /* 0x00007610ff4f7816 */ /* 0x000fe4000000004f */
[----:B------:R-:W-:Y:S02]  /*18220*/  PRMT R77, RZ, 0x7610, R77 ;  /* 0x00007610ff4d7816 */ /* 0x000fe4000000004d */
[----:B------:R-:W-:-:S02]  /*18230*/  PRMT R76, RZ, 0x7610, R76 ;  /* 0x00007610ff4c7816 */ /* 0x000fc4000000004c */
[----:B------:R-:W-:Y:S02]  /*18240*/  PRMT R75, RZ, 0x7610, R75 ;  /* 0x00007610ff4b7816 */ /* 0x000fe4000000004b */
[----:B------:R-:W-:Y:S01]  /*18250*/  PRMT R73, RZ, 0x7610, R73 ;  /* 0x00007610ff497816 */ /* 0x000fe20000000049 */
[----:B---3--:R0:W3:Y:S02]  /*18260*/  @P0 LDG.E.U8 R80, desc[UR22][R4.64] ;  /* 0x0000001604500981 */ /* 0x0080e4000c1e1100 */
[----:B0-----:R-:W-:Y:S02]  /*18270*/  @P0 IMAD.MOV.U32 R4, RZ, RZ, R90 ;  /* 0x000000ffff040224 */ /* 0x001fe400078e005a */
[----:B------:R-:W-:-:S05]  /*18280*/  @P0 IMAD.MOV.U32 R5, RZ, RZ, R85 ;  /* 0x000000ffff050224 */ /* 0x000fca00078e0055 */
[----:B------:R0:W4:Y:S02]  /*18290*/  @P0 LDG.E.U8 R79, desc[UR22][R4.64] ;  /* 0x00000016044f0981 */ /* 0x000124000c1e1100 */
        /* <DEDUP_REMOVED lines=11> */
[----:B------:R0:W4:Y:S04]  /*18350*/  @P0 LDG.E.U8 R73, desc[UR22][R4.64] ;  /* 0x0000001604490981 */ /* 0x000128000c1e1100 */
[----:B--2---:R-:W-:Y:S01]  /*18360*/  STL [R1+0xde0], R81 ;  /* 0x000de05101007387 */ /* 0x004fe20000100800 */
[----:B0-----:R-:W-:-:S03]  /*18370*/  @P0 IMAD.MOV.U32 R5, RZ, RZ, R67 ;  /* 0x000000ffff050224 */ /* 0x001fc600078e0043 */
[----:B---3--:R-:W-:Y:S04]  /*18380*/  STL [R1+0xde4], R80 ;  /* 0x000de45001007387 */ /* 0x008fe80000100800 */
[----:B------:R-:W2:Y:S04]  /*18390*/  LDL R90, [R1+0x47c] ;  /* 0x00047c00015a7983 */ /* 0x000ea80000100800 */
[----:B----4-:R-:W-:Y:S04]  /*183a0*/  STL [R1+0xde8], R79 ;  /* 0x000de84f01007387 */ /* 0x010fe80000100800 */
[----:B------:R-:W3:Y:S04]  /*183b0*/  LDL.LU R72, [R1+0xefc] ;  /* 0x000efc0001487983 */ /* 0x000ee80000300800 */
[----:B------:R-:W4:Y:S04]  /*183c0*/  LDL R83, [R1+0x49c] ;  /* 0x00049c0001537983 */ /* 0x000f280000100800 */
[----:B------:R-:W2:Y:S04]  /*183d0*/  LDL R85, [R1+0x4bc] ;  /* 0x0004bc0001557983 */ /* 0x000ea80000100800 */
[----:B------:R-:W2:Y:S04]  /*183e0*/  LDL R3, [R1+0x4c0] ;  /* 0x0004c00001037983 */ /* 0x000ea80000100800 */
[----:B------:R-:W-:Y:S04]  /*183f0*/  STL [R1+0xdec], R77 ;  /* 0x000dec4d01007387 */ /* 0x000fe80000100800 */
[----:B------:R-:W-:Y:S04]  /*18400*/  STL [R1+0xdf0], R76 ;  /* 0x000df04c01007387 */ /* 0x000fe80000100800 */
[----:B------:R-:W4:Y:S04]  /*18410*/  LDL R16, [R1+0x4fc] ;  /* 0x0004fc0001107983 */ /* 0x000f280000100800 */
[----:B------:R-:W-:Y:S04]  /*18420*/  STL [R1+0xdf4], R75 ;  /* 0x000df44b01007387 */ /* 0x000fe80000100800 */
[----:B------:R-:W4:Y:S04]  /*18430*/  LDL.LU R70, [R1+0xef8] ;  /* 0x000ef80001467983 */ /* 0x000f280000300800 */
[----:B------:R-:W4:Y:S04]  /*18440*/  LDL R86, [R1+0x51c] ;  /* 0x00051c0001567983 */ /* 0x000f280000100800 */
[----:B------:R-:W4:Y:S04]  /*18450*/  LDL R87, [R1+0x520] ;  /* 0x0005200001577983 */ /* 0x000f280000100800 */
[----:B------:R-:W-:Y:S04]  /*18460*/  STL [R1+0xdf8], R73 ;  /* 0x000df84901007387 */ /* 0x000fe80000100800 */
[----:B------:R-:W4:Y:S01]  /*18470*/  LDL.LU R67, [R1+0xef4] ;  /* 0x000ef40001437983 */ /* 0x000f220000300800 */
[----:B------:R-:W-:Y:S01]  /*18480*/  @P0 IMAD.MOV.U32 R4, RZ, RZ, R65 ;  /* 0x000000ffff040224 */ /* 0x000fe200078e0041 */
[----:B------:R-:W-:-:S02]  /*18490*/  PRMT R71, RZ, 0x7610, R71 ;  /* 0x00007610ff477816 */ /* 0x000fc40000000047 */
[----:B------:R-:W4:Y:S04]  /*184a0*/  LDL.LU R65, [R1+0xef0] ;  /* 0x000ef00001417983 */ /* 0x000f280000300800 */
[----:B------:R-:W4:Y:S01]  /*184b0*/  LDL R89, [R1+0x53c] ;  /* 0x00053c0001597983 */ /* 0x000f220000100800 */
[----:B---3--:R-:W-:-:S06]  /*184c0*/  PRMT R72, RZ, 0x7610, R72 ;  /* 0x00007610ff487816 */ /* 0x008fcc0000000048 */
[----:B------:R0:W3:Y:S02]  /*184d0*/  @P0 LDG.E.U8 R72, desc[UR22][R4.64] ;  /* 0x0000001604480981 */ /* 0x0000e4000c1e1100 */
[----:B0-----:R-:W-:Y:S02]  /*184e0*/  @P0 IMAD.MOV.U32 R4, RZ, RZ, R64 ;  /* 0x000000ffff040224 */ /* 0x001fe400078e0040 */
[----:B--2---:R-:W-:-:S05]  /*184f0*/  @P0 IMAD.MOV.U32 R5, RZ, RZ, R90 ;  /* 0x000000ffff050224 */ /* 0x004fca00078e005a */
[----:B------:R0:W2:Y:S02]  /*18500*/  @P0 LDG.E.U8 R71, desc[UR22][R4.64] ;  /* 0x0000001604470981 */ /* 0x0000a4000c1e1100 */
[----:B0-----:R-:W-:Y:S02]  /*18510*/  @P0 IMAD.MOV.U32 R4, RZ, RZ, R63 ;  /* 0x000000ffff040224 */ /* 0x001fe400078e003f */
[----:B----4-:R-:W-:Y:S01]  /*18520*/  @P0 IMAD.MOV.U32 R5, RZ, RZ, R83 ;  /* 0x000000ffff050224 */ /* 0x010fe200078e0053 */
[----:B------:R-:W-:-:S06]  /*18530*/  PRMT R70, RZ, 0x7610, R70 ;  /* 0x00007610ff467816 */ /* 0x000fcc0000000046 */
[----:B------:R0:W4:Y:S02]  /*18540*/  @P0 LDG.E.U8 R70, desc[UR22][R4.64] ;  /* 0x0000001604460981 */ /* 0x000124000c1e1100 */
[----:B0-----:R-:W-:Y:S01]  /*18550*/  @P0 IMAD.MOV.U32 R4, RZ, RZ, R3 ;  /* 0x000000ffff040224 */ /* 0x001fe200078e0003 */
[----:B------:R-:W-:Y:S01]  /*18560*/  PRMT R67, RZ, 0x7610, R67 ;  /* 0x00007610ff437816 */ /* 0x000fe20000000043 */
[----:B------:R-:W-:-:S05]  /*18570*/  @P0 IMAD.MOV.U32 R5, RZ, RZ, R85 ;  /* 0x000000ffff050224 */ /* 0x000fca00078e0055 */
[----:B------:R0:W4:Y:S02]  /*18580*/  @P0 LDG.E.U8 R67, desc[UR22][R4.64] ;  /* 0x0000001604430981 */ /* 0x000124000c1e1100 */
[----:B0-----:R-:W-:Y:S02]  /*18590*/  @P0 IMAD.MOV.U32 R5, RZ, RZ, R62 ;  /* 0x000000ffff050224 */ /* 0x001fe400078e003e */
[----:B------:R-:W-:Y:S01]  /*185a0*/  @P0 IMAD.MOV.U32 R4, RZ, RZ, R53 ;  /* 0x000000ffff040224 */ /* 0x000fe200078e0035 */
[----:B---3--:R0:W-:Y:S04]  /*185b0*/  STL [R1+0xdfc], R72 ;  /* 0x000dfc4801007387 */ /* 0x0081e80000100800 */
[----:B------:R-:W3:Y:S04]  /*185c0*/  LDL.LU R64, [R1+0xeec] ;  /* 0x000eec0001407983 */ /* 0x000ee80000300800 */
[----:B------:R-:W3:Y:S04]  /*185d0*/  LDL R90, [R1+0x55c] ;  /* 0x00055c00015a7983 */ /* 0x000ee80000100800 */
[----:B--2---:R-:W-:Y:S04]  /*185e0*/  STL [R1+0xe00], R71 ;  /* 0x000e004701007387 */ /* 0x004fe80000100800 */
[----:B------:R-:W2:Y:S04]  /*185f0*/  LDL.LU R63, [R1+0xee8] ;  /* 0x000ee800013f7983 */ /* 0x000ea80000300800 */
[----:B----4-:R-:W-:Y:S04]  /*18600*/  STL [R1+0xe04], R70 ;  /* 0x000e044601007387 */ /* 0x010fe80000100800 */
[----:B------:R-:W-:Y:S04]  /*18610*/  STL [R1+0xe08], R67 ;  /* 0x000e084301007387 */ /* 0x000fe80000100800 */
[----:B------:R-:W4:Y:S04]  /*18620*/  LDL.LU R62, [R1+0xee4] ;  /* 0x000ee400013e7983 */ /* 0x000f280000300800 */
[----:B------:R-:W4:Y:S01]  /*18630*/  LDL.LU R53, [R1+0xee0] ;  /* 0x000ee00001357983 */ /* 0x000f220000300800 */
[----:B------:R-:W-:-:S03]  /*18640*/  PRMT R65, RZ, 0x7610, R65 ;  /* 0x00007610ff417816 */ /* 0x000fc60000000041 */
[----:B------:R-:W4:Y:S04]  /*18650*/  LDL R3, [R1+0x59c] ;  /* 0x00059c0001037983 */ /* 0x000f280000100800 */
[----:B------:R1:W4:Y:S02]  /*18660*/  @P0 LDG.E.U8 R65, desc[UR22][R4.64] ;  /* 0x0000001604410981 */ /* 0x000324000c1e1100 */
[----:B-1----:R-:W-:Y:S02]  /*18670*/  @P0 IMAD.MOV.U32 R4, RZ, RZ, R52 ;  /* 0x000000ffff040224 */ /* 0x002fe400078e0034 */
[----:B------:R-:W-:Y:S01]  /*18680*/  @P0 IMAD.MOV.U32 R5, RZ, RZ, R16 ;  /* 0x000000ffff050224 */ /* 0x000fe200078e0010 */
[----:B---3--:R-:W-:-:S06]  /*18690*/  PRMT R64, RZ, 0x7610, R64 ;  /* 0x00007610ff407816 */ /* 0x008fcc0000000040 */
[----:B------:R1:W3:Y:S02]  /*186a0*/  @P0 LDG.E.U8 R64, desc[UR22][R4.64] ;  /* 0x0000001604400981 */ /* 0x0002e4000c1e1100 */
[----:B-1----:R-:W-:Y:S01]  /*186b0*/  @P0 IMAD.MOV.U32 R4, RZ, RZ, R87 ;  /* 0x000000ffff040224 */ /* 0x002fe200078e0057 */
[----:B--2---:R-:W-:Y:S01]  /*186c0*/  PRMT R63, RZ, 0x7610, R63 ;  /* 0x00007610ff3f7816 */ /* 0x004fe2000000003f */
[----:B------:R-:W-:-:S05]  /*186d0*/  @P0 IMAD.MOV.U32 R5, RZ, RZ, R86 ;  /* 0x000000ffff050224 */ /* 0x000fca00078e0056 */
[----:B------:R1:W2:Y:S02]  /*186e0*/  @P0 LDG.E.U8 R63, desc[UR22][R4.64] ;  /* 0x00000016043f0981 */ /* 0x0002a4000c1e1100 */
[----:B-1----:R-:W-:Y:S02]  /*186f0*/  @P0 IMAD.MOV.U32 R4, RZ, RZ, R51 ;  /* 0x000000ffff040224 */ /* 0x002fe400078e0033 */
[----:B------:R-:W-:Y:S01]  /*18700*/  @P0 IMAD.MOV.U32 R5, RZ, RZ, R89 ;  /* 0x000000ffff050224 */ /* 0x000fe200078e0059 */
[----:B----4-:R-:W-:-:S06]  /*18710*/  PRMT R62, RZ, 0x7610, R62 ;  /* 0x00007610ff3e7816 */ /* 0x010fcc000000003e */
[----:B------:R1:W4:Y:S01]  /*18720*/  @P0 LDG.E.U8 R62, desc[UR22][R4.64] ;  /* 0x00000016043e0981 */ /* 0x000322000c1e1100 */
[----:B------:R-:W-:Y:S01]  /*18730*/  PRMT R53, RZ, 0x7610, R53 ;  /* 0x00007610ff357816 */ /* 0x000fe20000000035 */
[----:B-1----:R-:W-:Y:S02]  /*18740*/  @P0 IMAD.MOV.U32 R4, RZ, RZ, R50 ;  /* 0x000000ffff040224 */ /* 0x002fe400078e0032 */
[----:B------:R-:W-:-:S05]  /*18750*/  @P0 IMAD.MOV.U32 R5, RZ, RZ, R90 ;  /* 0x000000ffff050224 */ /* 0x000fca00078e005a */
[----:B------:R1:W4:Y:S04]  /*18760*/  @P0 LDG.E.U8 R53, desc[UR22][R4.64] ;  /* 0x0000001604350981 */ /* 0x000328000c1e1100 */
[----:B------:R-:W-:Y:S04]  /*18770*/  STL [R1+0xe0c], R65 ;  /* 0x000e0c4101007387 */ /* 0x000fe80000100800 */
[----:B------:R-:W4:Y:S04]  /*18780*/  LDL.LU R52, [R1+0xedc] ;  /* 0x000edc0001347983 */ /* 0x000f280000300800 */
[----:B------:R-:W4:Y:S04]  /*18790*/  LDL R82, [R1+0x5bc] ;  /* 0x0005bc0001527983 */ /* 0x000f280000100800 */
[----:B------:R-:W4:Y:S01]  /*187a0*/  LDL R16, [R1+0x5c0] ;  /* 0x0005c00001107983 */ /* 0x000f220000100800 */
[----:B-1----:R-:W-:-:S03]  /*187b0*/  @P0 IMAD.MOV.U32 R5, RZ, RZ, R49 ;  /* 0x000000ffff050224 */ /* 0x002fc600078e0031 */
[----:B---3--:R-:W-:Y:S04]  /*187c0*/  STL [R1+0xe10], R64 ;  /* 0x000e104001007387 */ /* 0x008fe80000100800 */
[----:B--2---:R-:W-:Y:S04]  /*187d0*/  STL [R1+0xe14], R63 ;  /* 0x000e143f01007387 */ /* 0x004fe80000100800 */
[----:B------:R-:W2:Y:S04]  /*187e0*/  LDL.LU R51, [R1+0xed8] ;  /* 0x000ed80001337983 */ /* 0x000ea80000300800 */
[----:B------:R-:W3:Y:S04]  /*187f0*/  LDL R83, [R1+0x61c] ;  /* 0x00061c0001537983 */ /* 0x000ee80000100800 */
[----:B------:R-:W3:Y:S04]  /*18800*/  LDL R85, [R1+0x620] ;  /* 0x0006200001557983 */ /* 0x000ee80000100800 */
[----:B----4-:R-:W-:Y:S04]  /*18810*/  STL [R1+0xe18], R62 ;  /* 0x000e183e01007387 */ /* 0x010fe80000100800 */
[----:B------:R-:W4:Y:S04]  /*18820*/  LDL.LU R50, [R1+0xed4] ;  /* 0x000ed40001327983 */ /* 0x000f280000300800 */
[----:B------:R-:W3:Y:S04]  /*18830*/  LDL R86, [R1+0x63c] ;  /* 0x00063c0001567983 */ /* 0x000ee80000100800 */
[----:B------:R-:W3:Y:S04]  /*18840*/  LDL R87, [R1+0x65c] ;  /* 0x00065c0001577983 */ /* 0x000ee80000100800 */
[----:B------:R-:W3:Y:S04]  /*18850*/  LDL R89, [R1+0x660] ;  /* 0x0006600001597983 */ /* 0x000ee80000100800 */
[----:B------:R-:W-:Y:S04]  /*18860*/  STL [R1+0xe1c], R53 ;  /* 0x000e1c3501007387 */ /* 0x000fe80000100800 */
[----:B------:R-:W3:Y:S01]  /*18870*/  LDL.LU R49, [R1+0xed0] ;  /* 0x000ed00001317983 */ /* 0x000ee20000300800 */
[----:B------:R-:W-:Y:S01]  /*18880*/  PRMT R52, RZ, 0x7610, R52 ;  /* 0x00007610ff347816 */ /* 0x000fe20000000034 */
[----:B------:R-:W-:-:S02]  /*18890*/  @P0 IMAD.MOV.U32 R4, RZ, RZ, R48 ;  /* 0x000000ffff040224 */ /* 0x000fc400078e0030 */
[----:B------:R-:W3:Y:S04]  /*188a0*/  LDL.LU R48, [R1+0xecc] ;  /* 0x000ecc0001307983 */ /* 0x000ee80000300800 */
[----:B------:R1:W3:Y:S04]  /*188b0*/  @P0 LDG.E.U8 R52, desc[UR22][R4.64] ;  /* 0x0000001604340981 */ /* 0x0002e8000c1e1100 */
[----:B------:R-:W3:Y:S01]  /*188c0*/  LDL R90, [R1+0x67c] ;  /* 0x00067c00015a7983 */ /* 0x000ee20000100800 */
[----:B-1----:R-:W-:Y:S02]  /*188d0*/  @P0 IMAD.MOV.U32 R4, RZ, RZ, R47 ;  /* 0x000000ffff040224 */ /* 0x002fe400078e002f */
[----:B------:R-:W-:Y:S01]  /*188e0*/  @P0 IMAD.MOV.U32 R5, RZ, RZ, R3 ;  /* 0x000000ffff050224 */ /* 0x000fe200078e0003 */
[----:B--2---:R-:W-:-:S06]  /*188f0*/  PRMT R51, RZ, 0x7610, R51 ;  /* 0x00007610ff337816 */ /* 0x004fcc0000000033 */
[----:B------:R1:W2:Y:S02]  /*18900*/  @P0 LDG.E.U8 R51, desc[UR22][R4.64] ;  /* 0x0000001604330981 */ /* 0x0002a4000c1e1100 */
[----:B-1----:R-:W-:Y:S02]  /*18910*/  @P0 IMAD.MOV.U32 R4, RZ, RZ, R16 ;  /* 0x000000ffff040224 */ /* 0x002fe400078e0010 */
[----:B------:R-:W-:Y:S01]  /*18920*/  @P0 IMAD.MOV.U32 R5, RZ, RZ, R82 ;  /* 0x000000ffff050224 */ /* 0x000fe200078e0052 */
[----:B----4-:R-:W-:-:S06]  /*18930*/  PRMT R50, RZ, 0x7610, R50 ;  /* 0x00007610ff327816 */ /* 0x010fcc0000000032 */
[----:B------:R1:W4:Y:S02]  /*18940*/  @P0 LDG.E.U8 R50, desc[UR22][R4.64] ;  /* 0x0000001604320981 */ /* 0x000324000c1e1100 */
[----:B-1----:R-:W-:Y:S02]  /*18950*/  @P0 IMAD.MOV.U32 R4, RZ, RZ, R45 ;  /* 0x000000ffff040224 */ /* 0x002fe400078e002d */
[----:B------:R-:W-:Y:S01]  /*18960*/  @P0 IMAD.MOV.U32 R5, RZ, RZ, R46 ;  /* 0x000000ffff050224 */ /* 0x000fe200078e002e */
[----:B---3--:R-:W-:-:S06]  /*18970*/  PRMT R49, RZ, 0x7610, R49 ;  /* 0x00007610ff317816 */ /* 0x008fcc0000000031 */
[----:B------:R1:W3:Y:S01]  /*18980*/  @P0 LDG.E.U8 R49, desc[UR22][R4.64] ;  /* 0x0000001604310981 */ /* 0x0002e2000c1e1100 */
[----:B------:R-:W-:-:S03]  /*18990*/  PRMT R48, RZ, 0x7610, R48 ;  /* 0x00007610ff307816 */ /* 0x000fc60000000030 */
[----:B------:R-:W-:Y:S04]  /*189a0*/  STL [R1+0xe20], R52 ;  /* 0x000e203401007387 */ /* 0x000fe80000100800 */
[----:B------:R-:W3:Y:S01]  /*189b0*/  LDL.LU R47, [R1+0xec8] ;  /* 0x000ec800012f7983 */ /* 0x000ee20000300800 */
[----:B-1----:R-:W-:-:S03]  /*189c0*/  @P0 IMAD.MOV.U32 R4, RZ, RZ, R43 ;  /* 0x000000ffff040224 */ /* 0x002fc600078e002b */
[----:B------:R-:W3:Y:S01]  /*189d0*/  LDL R3, [R1+0x69c] ;  /* 0x00069c0001037983 */ /* 0x000ee20000100800 */
[----:B------:R-:W-:-:S05]  /*189e0*/  @P0 IMAD.MOV.U32 R5, RZ, RZ, R44 ;  /* 0x000000ffff050224 */ /* 0x000fca00078e002c */
[----:B------:R1:W3:Y:S04]  /*189f0*/  @P0 LDG.E.U8 R48, desc[UR22][R4.64] ;  /* 0x0000001604300981 */ /* 0x0002e8000c1e1100 */
[----:B--2---:R-:W-:Y:S04]  /*18a00*/  STL [R1+0xe24], R51 ;  /* 0x000e243301007387 */ /* 0x004fe80000100800 */
[----:B----4-:R-:W-:Y:S04]  /*18a10*/  STL [R1+0xe28], R50 ;  /* 0x000e283201007387 */ /* 0x010fe80000100800 */
[----:B------:R-:W2:Y:S04]  /*18a20*/  LDL.LU R46, [R1+0xec4] ;  /* 0x000ec400012e7983 */ /* 0x000ea80000300800 */
[----:B------:R-:W4:Y:S04]  /*18a30*/  LDL.LU R45, [R1+0xec0] ;  /* 0x000ec000012d7983 */ /* 0x000f280000300800 */
[----:B------:R-:W4:Y:S04]  /*18a40*/  LDL R16, [R1+0x6bc] ;  /* 0x0006bc0001107983 */ /* 0x000f280000100800 */
[----:B---3--:R-:W-:Y:S04]  /*18a50*/  STL [R1+0xe2c], R49 ;  /* 0x000e2c3101007387 */ /* 0x008fe80000100800 */
[----:B------:R-:W3:Y:S04]  /*18a60*/  LDL.LU R44, [R1+0xebc] ;  /* 0x000ebc00012c7983 */ /* 0x000ee80000300800 */
[----:B------:R-:W3:Y:S01]  /*18a70*/  LDL.LU R43, [R1+0xeb8] ;  /* 0x000eb800012b7983 */ /* 0x000ee20000300800 */
[----:B------:R-:W-:Y:S01]  /*18a80*/  PRMT R47, RZ, 0x7610, R47 ;  /* 0x00007610ff2f7816 */ /* 0x000fe2000000002f */
[----:B-1----:R-:W-:-:S02]  /*18a90*/  @P0 IMAD.MOV.U32 R4, RZ, RZ, R85 ;  /* 0x000000ffff040224 */ /* 0x002fc400078e0055 */
[----:B------:R-:W-:-:S05]  /*18aa0*/  @P0 IMAD.MOV.U32 R5, RZ, RZ, R83 ;  /* 0x000000ffff050224 */ /* 0x000fca00078e0053 */
[----:B------:R1:W3:Y:S04]  /*18ab0*/  @P0 LDG.E.U8 R47, desc[UR22][R4.64] ;  /* 0x00000016042f0981 */ /* 0x0002e8000c1e1100 */
[----:B------:R-:W-:Y:S01]  /*18ac0*/  STL [R1+0xe30], R48 ;  /* 0x000e303001007387 */ /* 0x000fe20000100800 */
[----:B-1----:R-:W-:Y:S02]  /*18ad0*/  @P0 IMAD.MOV.U32 R4, RZ, RZ, R42 ;  /* 0x000000ffff040224 */ /* 0x002fe400078e002a */
[----:B------:R-:W-:Y:S01]  /*18ae0*/  @P0 IMAD.MOV.U32 R5, RZ, RZ, R86 ;  /* 0x000000ffff050224 */ /* 0x000fe200078e0056 */
[----:B------:R-:W3:Y:S01]  /*18af0*/  LDL.LU R42, [R1+0xeb4] ;  /* 0x000eb400012a7983 */ /* 0x000ee20000300800 */
[----:B--2---:R-:W-:Y:S02]  /*18b00*/  PRMT R46, RZ, 0x7610, R46 ;  /* 0x00007610ff2e7816 */ /* 0x004fe4000000002e */
[----:B----4-:R-:W-:-:S04]  /*18b10*/  PRMT R45, RZ, 0x7610, R45 ;  /* 0x00007610ff2d7816 */ /* 0x010fc8000000002d */
[----:B------:R1:W2:Y:S02]  /*18b20*/  @P0 LDG.E.U8 R46, desc[UR22][R4.64] ;  /* 0x00000016042e0981 */ /* 0x0002a4000c1e1100 */
[----:B-1----:R-:W-:Y:S02]  /*18b30*/  @P0 IMAD.MOV.U32 R4, RZ, RZ, R89 ;  /* 0x000000ffff040224 */ /* 0x002fe400078e0059 */
[----:B------:R-:W-:-:S05]  /*18b40*/  @P0 IMAD.MOV.U32 R5, RZ, RZ, R87 ;  /* 0x000000ffff050224 */ /* 0x000fca00078e0057 */
[----:B------:R1:W4:Y:S01]  /*18b50*/  @P0 LDG.E.U8 R45, desc[UR22][R4.64] ;  /* 0x00000016042d0981 */ /* 0x000322000c1e1100 */
[----:B---3--:R-:W-:Y:S01]  /*18b60*/  PRMT R44, RZ, 0x7610, R44 ;  /* 0x00007610ff2c7816 */ /* 0x008fe2000000002c */
[----:B-1----:R-:W-:Y:S02]  /*18b70*/  @P0 IMAD.MOV.U32 R4, RZ, RZ, R41 ;  /* 0x000000ffff040224 */ /* 0x002fe400078e0029 */
[----:B------:R-:W3:Y:S01]  /*18b80*/  LDL.LU R41, [R1+0xeb0] ;  /* 0x000eb00001297983 */ /* 0x000ee20000300800 */
[----:B------:R-:W-:Y:S01]  /*18b90*/  @P0 IMAD.MOV.U32 R5, RZ, RZ, R90 ;  /* 0x000000ffff050224 */ /* 0x000fe200078e005a */
[----:B------:R-:W-:Y:S02]  /*18ba0*/  PRMT R43, RZ, 0x7610, R43 ;  /* 0x00007610ff2b7816 */ /* 0x000fe4000000002b */
[----:B0-----:R-:W2:Y:S04]  /*18bb0*/  LDL R72, [R1+0x71c] ;  /* 0x00071c0001487983 */ /* 0x001ea80000100800 */
[----:B------:R0:W2:Y:S04]  /*18bc0*/  @P0 LDG.E.U8 R44, desc[UR22][R4.64] ;  /* 0x00000016042c0981 */ /* 0x0000a8000c1e1100 */
[----:B------:R-:W2:Y:S01]  /*18bd0*/  LDL R73, [R1+0x73c] ;  /* 0x00073c0001497983 */ /* 0x000ea20000100800 */
[----:B0-----:R-:W-:-:S02]  /*18be0*/  @P0 IMAD.MOV.U32 R4, RZ, RZ, R40 ;  /* 0x000000ffff040224 */ /* 0x001fc400078e0028 */
[----:B------:R-:W-:Y:S01]  /*18bf0*/  @P0 IMAD.MOV.U32 R5, RZ, RZ, R3 ;  /* 0x000000ffff050224 */ /* 0x000fe200078e0003 */
[----:B------:R-:W2:Y:S04]  /*18c00*/  LDL.LU R40, [R1+0xeac] ;  /* 0x000eac0001287983 */ /* 0x000ea80000300800 */
[----:B------:R0:W4:Y:S04]  /*18c10*/  @P0 LDG.E.U8 R43, desc[UR22][R4.64] ;  /* 0x00000016042b0981 */ /* 0x000128000c1e1100 */
[----:B------:R-:W4:Y:S04]  /*18c20*/  LDL R75, [R1+0x75c] ;  /* 0x00075c00014b7983 */ /* 0x000f280000100800 */
[----:B------:R-:W4:Y:S01]  /*18c30*/  LDL R76, [R1+0x760] ;  /* 0x00076000014c7983 */ /* 0x000f220000100800 */
[----:B0-----:R-:W-:-:S03]  /*18c40*/  @P0 IMAD.MOV.U32 R4, RZ, RZ, R39 ;  /* 0x000000ffff040224 */ /* 0x001fc600078e0027 */
[----:B------:R-:W4:Y:S04]  /*18c50*/  LDL R77, [R1+0x77c] ;  /* 0x00077c00014d7983 */ /* 0x000f280000100800 */
[----:B------:R-:W4:Y:S04]  /*18c60*/  LDL R79, [R1+0x780] ;  /* 0x00078000014f7983 */ /* 0x000f280000100800 */
[----:B------:R-:W4:Y:S04]  /*18c70*/  LDL R80, [R1+0x79c] ;  /* 0x00079c0001507983 */ /* 0x000f280000100800 */
[----:B------:R-:W4:Y:S04]  /*18c80*/  LDL R81, [R1+0x7a0] ;  /* 0x0007a00001517983 */ /* 0x000f280000100800 */
[----:B------:R-:W4:Y:S01]  /*18c90*/  LDL.LU R39, [R1+0xea8] ;  /* 0x000ea80001277983 */ /* 0x000f220000300800 */
[----:B------:R-:W-:Y:S01]  /*18ca0*/  PRMT R42, RZ, 0x7610, R42 ;  /* 0x00007610ff2a7816 */ /* 0x000fe2000000002a */
[----:B------:R-:W-:-:S02]  /*18cb0*/  @P0 IMAD.MOV.U32 R5, RZ, RZ, R16 ;  /* 0x000000ffff050224 */ /* 0x000fc400078e0010 */
[----:B------:R-:W4:Y:S04]  /*18cc0*/  LDL R82, [R1+0x7bc] ;  /* 0x0007bc0001527983 */ /* 0x000f280000100800 */
[----:B------:R0:W4:Y:S04]  /*18cd0*/  @P0 LDG.E.U8 R42, desc[UR22][R4.64] ;  /* 0x00000016042a0981 */ /* 0x000128000c1e1100 */
[----:B------:R-:W4:Y:S04]  /*18ce0*/  LDL R83, [R1+0x7c0] ;  /* 0x0007c00001537983 */ /* 0x000f280000100800 */
[----:B------:R-:W4:Y:S01]  /*18cf0*/  LDL R85, [R1+0x7dc] ;  /* 0x0007dc0001557983 */ /* 0x000f220000100800 */
[----:B0-----:R-:W-:-:S03]  /*18d00*/  @P0 IMAD.MOV.U32 R5, RZ, RZ, R38 ;  /* 0x000000ffff050224 */ /* 0x001fc600078e0026 */
[----:B------:R-:W4:Y:S04]  /*18d10*/  LDL R86, [R1+0x7e0] ;  /* 0x0007e00001567983 */ /* 0x000f280000100800 */
[----:B------:R-:W4:Y:S01]  /*18d20*/  LDL.LU R38, [R1+0xea4] ;  /* 0x000ea40001267983 */ /* 0x000f220000300800 */
[----:B------:R-:W-:-:S03]  /*18d30*/  @P0 IMAD.MOV.U32 R4, RZ, RZ, R37 ;  /* 0x000000ffff040224 */ /* 0x000fc600078e0025 */
[----:B------:R-:W4:Y:S04]  /*18d40*/  LDL.LU R37, [R1+0xea0] ;  /* 0x000ea00001257983 */ /* 0x000f280000300800 */
[----:B------:R-:W4:Y:S04]  /*18d50*/  LDL R87, [R1+0x7fc] ;  /* 0x0007fc0001577983 */ /* 0x000f280000100800 */
[----:B------:R-:W4:Y:S04]  /*18d60*/  LDL R89, [R1+0x81c] ;  /* 0x00081c0001597983 */ /* 0x000f280000100800 */
[----:B------:R-:W4:Y:S01]  /*18d70*/  LDL R90, [R1+0x820] ;  /* 0x00082000015a7983 */ /* 0x000f220000100800 */
[----:B---3--:R-:W-:-:S06]  /*18d80*/  PRMT R41, RZ, 0x7610, R41 ;  /* 0x00007610ff297816 */ /* 0x008fcc0000000029 */
[----:B------:R0:W3:Y:S02]  /*18d90*/  @P0 LDG.E.U8 R41, desc[UR22][R4.64] ;  /* 0x0000001604290981 */ /* 0x0000e4000c1e1100 */
[----:B0-----:R-:W-:Y:S02]  /*18da0*/  @P0 IMAD.MOV.U32 R5, RZ, RZ, R35 ;  /* 0x000000ffff050224 */ /* 0x001fe400078e0023 */
[----:B------:R-:W-:Y:S01]  /*18db0*/  @P0 IMAD.MOV.U32 R4, RZ, RZ, R36 ;  /* 0x000000ffff040224 */ /* 0x000fe200078e0024 */
[----:B------:R-:W3:Y:S04]  /*18dc0*/  LDL.LU R35, [R1+0xe9c] ;  /* 0x000e9c0001237983 */ /* 0x000ee80000300800 */
[----:B------:R-:W3:Y:S01]  /*18dd0*/  LDL.LU R36, [R1+0xe98] ;  /* 0x000e980001247983 */ /* 0x000ee20000300800 */
[----:B--2---:R-:W-:-:S03]  /*18de0*/  PRMT R40, RZ, 0x7610, R40 ;  /* 0x00007610ff287816 */ /* 0x004fc60000000028 */
[----:B------:R-:W2:Y:S04]  /*18df0*/  LDL R3, [R1+0x83c] ;  /* 0x00083c0001037983 */ /* 0x000ea80000100800 */
[----:B------:R0:W2:Y:S04]  /*18e00*/  @P0 LDG.E.U8 R40, desc[UR22][R4.64] ;  /* 0x0000001604280981 */ /* 0x0000a8000c1e1100 */
[----:B------:R-:W2:Y:S01]  /*18e10*/  LDL R16, [R1+0x85c] ;  /* 0x00085c0001107983 */ /* 0x000ea20000100800 */
[----:B0-----:R-:W-:Y:S02]  /*18e20*/  @P0 IMAD.MOV.U32 R4, RZ, RZ, R34 ;  /* 0x000000ffff040224 */ /* 0x001fe400078e0022 */
[----:B------:R-:W-:Y:S01]  /*18e30*/  @P0 IMAD.MOV.U32 R5, RZ, RZ, R72 ;  /* 0x000000ffff050224 */ /* 0x000fe200078e0048 */
[----:B------:R-:W2:Y:S01]  /*18e40*/  LDL.LU R34, [R1+0xe94] ;  /* 0x000e940001227983 */ /* 0x000ea20000300800 */
[----:B----4-:R-:W-:-:S06]  /*18e50*/  PRMT R39, RZ, 0x7610, R39 ;  /* 0x00007610ff277816 */ /* 0x010fcc0000000027 */
[----:B------:R0:W4:Y:S02]  /*18e60*/  @P0 LDG.E.U8 R39, desc[UR22][R4.64] ;  /* 0x0000001604270981 */ /* 0x000124000c1e1100 */
[----:B0-----:R-:W-:Y:S02]  /*18e70*/  @P0 IMAD.MOV.U32 R4, RZ, RZ, R33 ;  /* 0x000000ffff040224 */ /* 0x001fe400078e0021 */
[----:B------:R-:W4:Y:S01]  /*18e80*/  LDL.LU R33, [R1+0xe90] ;  /* 0x000e900001217983 */ /* 0x000f220000300800 */
[----:B------:R-:W-:Y:S01]  /*18e90*/  @P0 IMAD.MOV.U32 R5, RZ, RZ, R73 ;  /* 0x000000ffff050224 */ /* 0x000fe200078e0049 */
[----:B------:R-:W-:Y:S02]  /*18ea0*/  PRMT R38, RZ, 0x7610, R38 ;  /* 0x00007610ff267816 */ /* 0x000fe40000000026 */
[----:B------:R-:W-:-:S04]  /*18eb0*/  PRMT R37, RZ, 0x7610, R37 ;  /* 0x00007610ff257816 */ /* 0x000fc80000000025 */
[----:B------:R0:W4:Y:S02]  /*18ec0*/  @P0 LDG.E.U8 R38, desc[UR22][R4.64] ;  /* 0x0000001604260981 */ /* 0x000124000c1e1100 */
[----:B0-----:R-:W-:Y:S02]  /*18ed0*/  @P0 IMAD.MOV.U32 R4, RZ, RZ, R76 ;  /* 0x000000ffff040224 */ /* 0x001fe400078e004c */
[----:B------:R-:W-:-:S05]  /*18ee0*/  @P0 IMAD.MOV.U32 R5, RZ, RZ, R75 ;  /* 0x000000ffff050224 */ /* 0x000fca00078e004b */
[----:B------:R0:W4:Y:S02]  /*18ef0*/  @P0 LDG.E.U8 R37, desc[UR22][R4.64] ;  /* 0x0000001604250981 */ /* 0x000124000c1e1100 */
[----:B0-----:R-:W-:Y:S02]  /*18f00*/  @P0 IMAD.MOV.U32 R4, RZ, RZ, R79 ;  /* 0x000000ffff040224 */ /* 0x001fe400078e004f */
[----:B------:R-:W-:Y:S01]  /*18f10*/  @P0 IMAD.MOV.U32 R5, RZ, RZ, R77 ;  /* 0x000000ffff050224 */ /* 0x000fe200078e004d */
[----:B------:R-:W-:Y:S02]  /*18f20*/  PRMT R32, RZ, 0x7610, R32 ;  /* 0x00007610ff207816 */ /* 0x000fe40000000020 */
[----:B------:R-:W-:Y:S02]  /*18f30*/  PRMT R31, RZ, 0x7610, R31 ;  /* 0x00007610ff1f7816 */ /* 0x000fe4000000001f */
[----:B------:R-:W-:Y:S02]  /*18f40*/  PRMT R30, RZ, 0x7610, R30 ;  /* 0x00007610ff1e7816 */ /* 0x000fe4000000001e */
[----:B------:R-:W-:-:S02]  /*18f50*/  PRMT R29, RZ, 0x7610, R29 ;  /* 0x00007610ff1d7816 */ /* 0x000fc4000000001d */
[----:B---3--:R-:W-:Y:S02]  /*18f60*/  PRMT R36, RZ, 0x7610, R36 ;  /* 0x00007610ff247816 */ /* 0x008fe40000000024 */
[----:B------:R-:W-:-:S04]  /*18f70*/  PRMT R35, RZ, 0x7610, R35 ;  /* 0x00007610ff237816 */ /* 0x000fc80000000023 */
[----:B------:R0:W3:Y:S02]  /*18f80*/  @P0 LDG.E.U8 R36, desc[UR22][R4.64] ;  /* 0x0000001604240981 */ /* 0x0000e4000c1e1100 */
[----:B0-----:R-:W-:Y:S02]  /*18f90*/  @P0 IMAD.MOV.U32 R4, RZ, RZ, R81 ;  /* 0x000000ffff040224 */ /* 0x001fe400078e0051 */
[----:B------:R-:W-:Y:S01]  /*18fa0*/  @P0 IMAD.MOV.U32 R5, RZ, RZ, R80 ;  /* 0x000000ffff050224 */ /* 0x000fe200078e0050 */
[----:B--2---:R-:W-:-:S04]  /*18fb0*/  PRMT R34, RZ, 0x7610, R34 ;  /* 0x00007610ff227816 */ /* 0x004fc80000000022 */
[----:B------:R0:W2:Y:S02]  /*18fc0*/  @P0 LDG.E.U8 R35, desc[UR22][R4.64] ;  /* 0x0000001604230981 */ /* 0x0000a4000c1e1100 */
[----:B0-----:R-:W-:Y:S02]  /*18fd0*/  @P0 IMAD.MOV.U32 R4, RZ, RZ, R83 ;  /* 0x000000ffff040224 */ /* 0x001fe400078e0053 */
[----:B------:R-:W-:-:S05]  /*18fe0*/  @P0 IMAD.MOV.U32 R5, RZ, RZ, R82 ;  /* 0x000000ffff050224 */ /* 0x000fca00078e0052 */
[----:B------:R0:W2:Y:S01]  /*18ff0*/  @P0 LDG.E.U8 R34, desc[UR22][R4.64] ;  /* 0x0000001604220981 */ /* 0x0000a2000c1e1100 */
[----:B----4-:R-:W-:Y:S01]  /*19000*/  PRMT R33, RZ, 0x7610, R33 ;  /* 0x00007610ff217816 */ /* 0x010fe20000000021 */
[----:B0-----:R-:W-:Y:S02]  /*19010*/  @P0 IMAD.MOV.U32 R4, RZ, RZ, R86 ;  /* 0x000000ffff040224 */ /* 0x001fe400078e0056 */
[----:B------:R-:W-:-:S05]  /*19020*/  @P0 IMAD.MOV.U32 R5, RZ, RZ, R85 ;  /* 0x000000ffff050224 */ /* 0x000fca00078e0055 */
[----:B------:R0:W4:Y:S02]  /*19030*/  @P0 LDG.E.U8 R33, desc[UR22][R4.64] ;  /* 0x0000001604210981 */ /* 0x000124000c1e1100 */
[----:B0-----:R-:W-:Y:S02]  /*19040*/  @P0 IMAD.MOV.U32 R4, RZ, RZ, R27 ;  /* 0x000000ffff040224 */ /* 0x001fe400078e001b */
[----:B------:R-:W-:Y:S01]  /*19050*/  @P0 IMAD.MOV.U32 R5, RZ, RZ, R87 ;  /* 0x000000ffff050224 */ /* 0x000fe200078e0057 */
[----:B------:R-:W2:Y:S04]  /*19060*/  LDL.LU R27, [R1+0xe8c] ;  /* 0x000e8c00011b7983 */ /* 0x000ea80000300800 */
[----:B------:R0:W3:Y:S02]  /*19070*/  @P0 LDG.E.U8 R32, desc[UR22][R4.64] ;  /* 0x0000001604200981 */ /* 0x0000e4000c1e1100 */
[----:B0-----:R-:W-:-:S02]  /*19080*/  @P0 IMAD.MOV.U32 R4, RZ, RZ, R90 ;  /* 0x000000ffff040224 */ /* 0x001fc400078e005a */
[----:B------:R-:W-:-:S05]  /*19090*/  @P0 IMAD.MOV.U32 R5, RZ, RZ, R89 ;  /* 0x000000ffff050224 */ /* 0x000fca00078e0059 */
[----:B------:R0:W3:Y:S02]  /*190a0*/  @P0 LDG.E.U8 R31, desc[UR22][R4.64] ;  /* 0x00000016041f0981 */ /* 0x0000e4000c1e1100 */
[----:B0-----:R-:W-:Y:S02]  /*190b0*/  @P0 IMAD.MOV.U32 R4, RZ, RZ, R26 ;  /* 0x000000ffff040224 */ /* 0x001fe400078e001a */
[----:B------:R-:W-:Y:S01]  /*190c0*/  @P0 IMAD.MOV.U32 R5, RZ, RZ, R3 ;  /* 0x000000ffff050224 */ /* 0x000fe200078e0003 */
[----:B------:R-:W3:Y:S04]  /*190d0*/  LDL.LU R26, [R1+0xe88] ;  /* 0x000e8800011a7983 */ /* 0x000ee80000300800 */
[----:B------:R0:W4:Y:S02]  /*190e0*/  @P0 LDG.E.U8 R30, desc[UR22][R4.64] ;  /* 0x00000016041e0981 */ /* 0x000124000c1e1100 */
[----:B0-----:R-:W-:-:S02]  /*190f0*/  @P0 IMAD.MOV.U32 R4, RZ, RZ, R25 ;  /* 0x000000ffff040224 */ /* 0x001fc400078e0019 */
[----:B------:R-:W-:Y:S01]  /*19100*/  @P0 IMAD.MOV.U32 R5, RZ, RZ, R16 ;  /* 0x000000ffff050224 */ /* 0x000fe200078e0010 */
[----:B------:R-:W4:Y:S04]  /*19110*/  LDL.LU R25, [R1+0xe84] ;  /* 0x000e840001197983 */ /* 0x000f280000300800 */
[----:B------:R0:W4:Y:S02]  /*19120*/  @P0 LDG.E.U8 R29, desc[UR22][R4.64] ;  /* 0x00000016041d0981 */ /* 0x000124000c1e1100 */
[----:B0-----:R-:W-:Y:S02]  /*19130*/  @P0 IMAD.MOV.U32 R5, RZ, RZ, R24 ;  /* 0x000000ffff050224 */ /* 0x001fe400078e0018 */
[----:B------:R-:W4:Y:S01]  /*19140*/  LDL.LU R24, [R1+0xe80] ;  /* 0x000e800001187983 */ /* 0x000f220000300800 */
[----:B------:R-:W-:Y:S01]  /*19150*/  PRMT R28, RZ, 0x7610, R28 ;  /* 0x00007610ff1c7816 */ /* 0x000fe2000000001c */
[----:B------:R-:W-:-:S02]  /*19160*/  @P0 IMAD.MOV.U32 R4, RZ, RZ, R23 ;  /* 0x000000ffff040224 */ /* 0x000fc400078e0017 */
[----:B------:R-:W4:Y:S04]  /*19170*/  LDL.LU R23, [R1+0xe7c] ;  /* 0x000e7c0001177983 */ /* 0x000f280000300800 */
[----:B------:R0:W4:Y:S02]  /*19180*/  @P0 LDG.E.U8 R28, desc[UR22][R4.64] ;  /* 0x00000016041c0981 */ /* 0x000124000c1e1100 */
[----:B0-----:R-:W-:Y:S02]  /*19190*/  @P0 IMAD.MOV.U32 R5, RZ, RZ, R22 ;  /* 0x000000ffff050224 */ /* 0x001fe400078e0016 */
[----:B------:R-:W4:Y:S01]  /*191a0*/  LDL.LU R22, [R1+0xe78] ;  /* 0x000e780001167983 */ /* 0x000f220000300800 */
[----:B------:R-:W-:-:S03]  /*191b0*/  @P0 IMAD.MOV.U32 R4, RZ, RZ, R21 ;  /* 0x000000ffff040224 */ /* 0x000fc600078e0015 */
[----:B------:R-:W4:Y:S01]  /*191c0*/  LDL.LU R21, [R1+0xe74] ;  /* 0x000e740001157983 */ /* 0x000f220000300800 */
[----:B--2---:R-:W-:-:S06]  /*191d0*/  PRMT R27, RZ, 0x7610, R27 ;  /* 0x00007610ff1b7816 */ /* 0x004fcc000000001b */
[----:B------:R0:W2:Y:S02]  /*191e0*/  @P0 LDG.E.U8 R27, desc[UR22][R4.64] ;  /* 0x00000016041b0981 */ /* 0x0000a4000c1e1100 */
[----:B0-----:R-:W-:Y:S02]  /*191f0*/  @P0 IMAD.MOV.U32 R4, RZ, RZ, R54 ;  /* 0x000000ffff040224 */ /* 0x001fe400078e0036 */
[----:B------:R-:W-:Y:S02]  /*19200*/  @P0 IMAD.MOV.U32 R5, RZ, RZ, R20 ;  /* 0x000000ffff050224 */ /* 0x000fe400078e0014 */
[----:B------:R-:W2:Y:S04]  /*19210*/  LDL.LU R20, [R1+0xe70] ;  /* 0x000e700001147983 */ /* 0x000ea80000300800 */
[----:B------:R-:W2:Y:S01]  /*19220*/  LDL.LU R54, [R1+0xe6c] ;  /* 0x000e6c0001367983 */ /* 0x000ea20000300800 */
[----:B---3--:R-:W-:-:S06]  /*19230*/  PRMT R26, RZ, 0x7610, R26 ;  /* 0x00007610ff1a7816 */ /* 0x008fcc000000001a */
[----:B------:R0:W3:Y:S02]  /*19240*/  @P0 LDG.E.U8 R26, desc[UR22][R4.64] ;  /* 0x00000016041a0981 */ /* 0x0000e4000c1e1100 */
[----:B0-----:R-:W-:Y:S01]  /*19250*/  @P0 IMAD.MOV.U32 R4, RZ, RZ, R58 ;  /* 0x000000ffff040224 */ /* 0x001fe200078e003a */
[----:B----4-:R-:W-:Y:S01]  /*19260*/  PRMT R25, RZ, 0x7610, R25 ;  /* 0x00007610ff197816 */ /* 0x010fe20000000019 */
[----:B------:R-:W-:Y:S02]  /*19270*/  @P0 IMAD.MOV.U32 R5, RZ, RZ, R56 ;  /* 0x000000ffff050224 */ /* 0x000fe400078e0038 */
[----:B------:R-:W4:Y:S04]  /*19280*/  LDL.LU R56, [R1+0xe68] ;  /* 0x000e680001387983 */ /* 0x000f280000300800 */
[----:B------:R0:W3:Y:S04]  /*19290*/  @P0 LDG.E.U8 R25, desc[UR22][R4.64] ;  /* 0x0000001604190981 */ /* 0x0000e8000c1e1100 */
[----:B------:R-:W3:Y:S01]  /*192a0*/  LDL.LU R58, [R1+0xe64] ;  /* 0x000e6400013a7983 */ /* 0x000ee20000300800 */
[----:B------:R-:W-:Y:S01]  /*192b0*/  PRMT R24, RZ, 0x7610, R24 ;  /* 0x00007610ff187816 */ /* 0x000fe20000000018 */
[----:B0-----:R-:W-:-:S02]  /*192c0*/  @P0 IMAD.MOV.U32 R4, RZ, RZ, R55 ;  /* 0x000000ffff040224 */ /* 0x001fc400078e0037 */
[----:B------:R-:W-:Y:S02]  /*192d0*/  @P0 IMAD.MOV.U32 R5, RZ, RZ, R60 ;  /* 0x000000ffff050224 */ /* 0x000fe400078e003c */
[----:B------:R-:W4:Y:S04]  /*192e0*/  LDL.LU R60, [R1+0xe60] ;  /* 0x000e6000013c7983 */ /* 0x000f280000300800 */
[----:B------:R0:W4:Y:S04]  /*192f0*/  @P0 LDG.E.U8 R24, desc[UR22][R4.64] ;  /* 0x0000001604180981 */ /* 0x000128000c1e1100 */
[----:B------:R-:W4:Y:S01]  /*19300*/  LDL.LU R55, [R1+0xe5c] ;  /* 0x000e5c0001377983 */ /* 0x000f220000300800 */
[----:B0-----:R-:W-:-:S02]  /*19310*/  @P0 IMAD.MOV.U32 R5, RZ, RZ, R57 ;  /* 0x000000ffff050224 */ /* 0x001fc400078e0039 */
[----:B------:R-:W-:Y:S01]  /*19320*/  @P0 IMAD.MOV.U32 R4, RZ, RZ, R59 ;  /* 0x000000ffff040224 */ /* 0x000fe200078e003b */
[----:B------:R-:W4:Y:S04]  /*19330*/  LDL.LU R57, [R1+0xe58] ;  /* 0x000e580001397983 */ /* 0x000f280000300800 */
[----:B------:R-:W4:Y:S01]  /*19340*/  LDL.LU R59, [R1+0xe54] ;  /* 0x000e5400013b7983 */ /* 0x000f220000300800 */
[----:B------:R-:W-:Y:S02]  /*19350*/  PRMT R23, RZ, 0x7610, R23 ;  /* 0x00007610ff177816 */ /* 0x000fe40000000017 */
[----:B------:R-:W-:-:S04]  /*19360*/  PRMT R22, RZ, 0x7610, R22 ;  /* 0x00007610ff167816 */ /* 0x000fc80000000016 */
[----:B------:R0:W4:Y:S01]  /*19370*/  @P0 LDG.E.U8 R23, desc[UR22][R4.64] ;  /* 0x0000001604170981 */ /* 0x000122000c1e1100 */
[----:B------:R-:W-:Y:S01]  /*19380*/  PRMT R21, RZ, 0x7610, R21 ;  /* 0x00007610ff157816 */ /* 0x000fe20000000015 */
[----:B0-----:R-:W-:Y:S02]  /*19390*/  @P0 IMAD.MOV.U32 R4, RZ, RZ, R88 ;  /* 0x000000ffff040224 */ /* 0x001fe400078e0058 */
[----:B------:R-:W-:-:S05]  /*193a0*/  @P0 IMAD.MOV.U32 R5, RZ, RZ, R91 ;  /* 0x000000ffff050224 */ /* 0x000fca00078e005b */
[----:B------:R0:W4:Y:S02]  /*193b0*/  @P0 LDG.E.U8 R22, desc[UR22][R4.64] ;  /* 0x0000001604160981 */ /* 0x000124000c1e1100 */
[----:B0-----:R-:W-:Y:S02]  /*193c0*/  @P0 IMAD.MOV.U32 R4, RZ, RZ, R78 ;  /* 0x000000ffff040224 */ /* 0x001fe400078e004e */
[----:B------:R-:W-:-:S05]  /*193d0*/  @P0 IMAD.MOV.U32 R5, RZ, RZ, R84 ;  /* 0x000000ffff050224 */ /* 0x000fca00078e0054 */
[----:B------:R0:W4:Y:S01]  /*193e0*/  @P0 LDG.E.U8 R21, desc[UR22][R4.64] ;  /* 0x0000001604150981 */ /* 0x000122000c1e1100 */
[----:B------:R-:W-:Y:S01]  /*193f0*/  PRMT R19, RZ, 0x7610, R19 ;  /* 0x00007610ff137816 */ /* 0x000fe20000000013 */
[----:B0-----:R-:W-:Y:S02]  /*19400*/  @P0 IMAD.MOV.U32 R4, RZ, RZ, R69 ;  /* 0x000000ffff040224 */ /* 0x001fe400078e0045 */
[----:B------:R-:W-:Y:S01]  /*19410*/  @P0 IMAD.MOV.U32 R5, RZ, RZ, R74 ;  /* 0x000000ffff050224 */ /* 0x000fe200078e004a */
[----:B--2---:R-:W-:-:S06]  /*19420*/  PRMT R20, RZ, 0x7610, R20 ;  /* 0x00007610ff147816 */ /* 0x004fcc0000000014 */
[----:B------:R0:W2:Y:S02]  /*19430*/  @P0 LDG.E.U8 R20, desc[UR22][R4.64] ;  /* 0x0000001604140981 */ /* 0x0000a4000c1e1100 */
[----:B0-----:R-:W-:Y:S02]  /*19440*/  @P0 IMAD.MOV.U32 R4, RZ, RZ, R66 ;  /* 0x000000ffff040224 */ /* 0x001fe400078e0042 */
[----:B------:R-:W-:Y:S01]  /*19450*/  @P0 IMAD.MOV.U32 R5, RZ, RZ, R68 ;  /* 0x000000ffff050224 */ /* 0x000fe200078e0044 */
[----:B------:R-:W2:Y:S04]  /*19460*/  LDL.LU R66, [R1+0x230] ;  /* 0x0002300001427983 */ /* 0x000ea80000300800 */
[----:B------:R0:W2:Y:S02]  /*19470*/  @P0 LDG.E.U8 R19, desc[UR22][R4.64] ;  /* 0x0000001604130981 */ /* 0x0000a4000c1e1100 */
[----:B0-----:R-:W-:-:S02]  /*19480*/  @P0 IMAD.MOV.U32 R4, RZ, RZ, R17 ;  /* 0x000000ffff040224 */ /* 0x001fc400078e0011 */
[----:B------:R-:W-:Y:S02]  /*19490*/  @P0 IMAD.MOV.U32 R5, RZ, RZ, R18 ;  /* 0x000000ffff050224 */ /* 0x000fe400078e0012 */
[----:B------:R-:W2:Y:S04]  /*194a0*/  LDL.LU R18, [R1+0x26c] ;  /* 0x00026c0001127983 */ /* 0x000ea80000300800 */
[----:B------:R-:W2:Y:S01]  /*194b0*/  LDL.LU R17, [R1+0x270] ;  /* 0x0002700001117983 */ /* 0x000ea20000300800 */
[----:B---3--:R-:W-:-:S03]  /*194c0*/  PRMT R58, RZ, 0x7610, R58 ;  /* 0x00007610ff3a7816 */ /* 0x008fc6000000003a */
[----:B------:R-:W3:Y:S04]  /*194d0*/  LDL.LU R68, [R1+0x28c] ;  /* 0x00028c0001447983 */ /* 0x000ee80000300800 */
[----:B------:R-:W2:Y:S01]  /*194e0*/  LDL.LU R74, [R1+0x290] ;  /* 0x00029000014a7983 */ /* 0x000ea20000300800 */
[----:B----4-:R-:W-:-:S03]  /*194f0*/  PRMT R60, RZ, 0x7610, R60 ;  /* 0x00007610ff3c7816 */ /* 0x010fc6000000003c */
[----:B------:R-:W4:Y:S04]  /*19500*/  LDL.LU R78, [R1+0x2a4] ;  /* 0x0002a400014e7983 */ /* 0x000f280000300800 */
[----:B------:R-:W2:Y:S04]  /*19510*/  LDL.LU R69, [R1+0x2a8] ;  /* 0x0002a80001457983 */ /* 0x000ea80000300800 */
[----:B------:R0:W2:Y:S01]  /*19520*/  @P0 LDG.E.U8 R60, desc[UR22][R4.64] ;  /* 0x00000016043c0981 */ /* 0x0000a2000c1e1100 */
[----:B------:R-:W-:-:S03]  /*19530*/  PRMT R56, RZ, 0x7610, R56 ;  /* 0x00007610ff387816 */ /* 0x000fc60000000038 */
[----:B------:R-:W2:Y:S01]  /*19540*/  LDL.LU R88, [R1+0x2ac] ;  /* 0x0002ac0001587983 */ /* 0x000ea20000300800 */
[----:B------:R-:W-:-:S03]  /*19550*/  PRMT R57, RZ, 0x7610, R57 ;  /* 0x00007610ff397816 */ /* 0x000fc60000000039 */
[----:B------:R-:W2:Y:S01]  /*19560*/  LDL.LU R91, [R1+0x2b0] ;  /* 0x0002b000015b7983 */ /* 0x000ea20000300800 */
[----:B0-----:R-:W-:Y:S01]  /*19570*/  @P0 IMAD.MOV.U32 R4, RZ, RZ, R8 ;  /* 0x000000ffff040224 */ /* 0x001fe200078e0008 */
[----:B------:R-:W-:Y:S01]  /*19580*/  PRMT R59, RZ, 0x7610, R59 ;  /* 0x00007610ff3b7816 */ /* 0x000fe2000000003b */
[----:B------:R-:W-:-:S05]  /*19590*/  @P0 IMAD.MOV.U32 R5, RZ, RZ, R9 ;  /* 0x000000ffff050224 */ /* 0x000fca00078e0009 */
[----:B------:R0:W2:Y:S02]  /*195a0*/  @P0 LDG.E.U8 R59, desc[UR22][R4.64] ;  /* 0x00000016043b0981 */ /* 0x0000a4000c1e1100 */
[----:B0-----:R-:W-:Y:S02]  /*195b0*/  @P0 IMAD.MOV.U32 R4, RZ, RZ, R0 ;  /* 0x000000ffff040224 */ /* 0x001fe400078e0000 */
[----:B------:R-:W-:Y:S02]  /*195c0*/  @P0 IMAD.MOV.U32 R5, RZ, RZ, R2 ;  /* 0x000000ffff050224 */ /* 0x000fe400078e0002 */
[----:B------:R-:W2:Y:S04]  /*195d0*/  LDL.LU R2, [R1+0x2c4] ;  /* 0x0002c40001027983 */ /* 0x000ea80000300800 */
[----:B------:R0:W2:Y:S04]  /*195e0*/  @P0 LDG.E.U8 R58, desc[UR22][R4.64] ;  /* 0x00000016043a0981 */ /* 0x0000a8000c1e1100 */
[----:B------:R-:W2:Y:S04]  /*195f0*/  LDL.LU R84, [R1+0x2c8] ;  /* 0x0002c80001547983 */ /* 0x000ea80000300800 */
[----:B------:R-:W2:Y:S01]  /*19600*/  LDL.LU R8, [R1+0x2cc] ;  /* 0x0002cc0001087983 */ /* 0x000ea20000300800 */
[----:B0-----:R-:W-:-:S02]  /*19610*/  @P0 IMAD.MOV.U32 R4, RZ, RZ, R13 ;  /* 0x000000ffff040224 */ /* 0x001fc400078e000d */
[----:B------:R-:W-:Y:S01]  /*19620*/  @P0 IMAD.MOV.U32 R5, RZ, RZ, R61 ;  /* 0x000000ffff050224 */ /* 0x000fe200078e003d */
[----:B------:R-:W2:Y:S04]  /*19630*/  LDL.LU R0, [R1+0x2d0] ;  /* 0x0002d00001007983 */ /* 0x000ea80000300800 */
[----:B------:R0:W2:Y:S04]  /*19640*/  @P0 LDG.E.U8 R57, desc[UR22][R4.64] ;  /* 0x0000001604390981 */ /* 0x0000a8000c1e1100 */
[----:B------:R-:W2:Y:S04]  /*19650*/  LDL.LU R9, [R1+0x2e4] ;  /* 0x0002e40001097983 */ /* 0x000ea80000300800 */
[----:B------:R-:W2:Y:S01]  /*19660*/  LDL.LU R61, [R1+0xe50] ;  /* 0x000e5000013d7983 */ /* 0x000ea20000300800 */
[----:B0-----:R-:W-:-:S02]  /*19670*/  @P0 IMAD.MOV.U32 R4, RZ, RZ, R12 ;  /* 0x000000ffff040224 */ /* 0x001fc400078e000c */
[----:B------:R-:W-:Y:S01]  /*19680*/  @P0 IMAD.MOV.U32 R5, RZ, RZ, R93 ;  /* 0x000000ffff050224 */ /* 0x000fe200078e005d */
[----:B------:R-:W3:Y:S04]  /*19690*/  LDL.LU R13, [R1+0xe4c] ;  /* 0x000e4c00010d7983 */ /* 0x000ee80000300800 */
        /* <DEDUP_REMOVED lines=9> */
[----:B------:R0:W4:Y:S02]  /*19730*/  @P0 LDG.E.U8 R55, desc[UR22][R4.64] ;  /* 0x0000001604370981 */ /* 0x000124000c1e1100 */
[----:B0-----:R-:W-:Y:S02]  /*19740*/  @P0 IMAD.MOV.U32 R4, RZ, RZ, R15 ;  /* 0x000000ffff040224 */ /* 0x001fe400078e000f */
[----:B------:R-:W-:-:S05]  /*19750*/  @P0 IMAD.MOV.U32 R5, RZ, RZ, R6 ;  /* 0x000000ffff050224 */ /* 0x000fca00078e0006 */
[----:B------:R3:W4:Y:S01]  /*19760*/  @P0 LDG.E.U8 R54, desc[UR22][R4.64] ;  /* 0x0000001604360981 */ /* 0x000722000c1e1100 */
[----:B--2---:R-:W-:Y:S01]  /*19770*/  PRMT R61, RZ, 0x7610, R61 ;  /* 0x00007610ff3d7816 */ /* 0x004fe2000000003d */
[----:B---3--:R-:W-:Y:S02]  /*19780*/  @!P4 IMAD.MOV.U32 R5, RZ, RZ, R13 ;  /* 0x000000ffff05c224 */ /* 0x008fe400078e000d */
[----:B------:R-:W2:Y:S01]  /*19790*/  LDL.LU R13, [R1+0xe38] ;  /* 0x000e3800010d7983 */ /* 0x000ea20000300800 */
[----:B----4-:R-:W-:Y:S02]  /*197a0*/  @!P3 IMAD.MOV R93, RZ, RZ, -R93 ;  /* 0x000000ffff5db224 */ /* 0x010fe400078e0a5d */
[----:B------:R-:W-:Y:S02]  /*197b0*/  @!P4 IMAD.MOV.U32 R4, RZ, RZ, R12 ;  /* 0x000000ffff04c224 */ /* 0x000fe400078e000c */
[----:B------:R-:W3:Y:S04]  /*197c0*/  LDL.LU R12, [R1+0xe34] ;  /* 0x000e3400010c7983 */ /* 0x000ee80000300800 */
[----:B------:R0:W4:Y:S01]  /*197d0*/  @!P4 LDG.E.U8 R61, desc[UR22][R4.64] ;  /* 0x00000016043dc981 */ /* 0x000122000c1e1100 */
[----:B------:R-:W-:-:S02]  /*197e0*/  SEL R66, R92, R66, !P5 ;  /* 0x000000425c427207 */ /* 0x000fc40006800000 */
[----:B------:R-:W-:-:S03]  /*197f0*/  SEL R18, R92, R18, !P5 ;  /* 0x000000125c127207 */ /* 0x000fc60006800000 */
[----:B------:R-:W-:Y:S01]  /*19800*/  IMAD R66, R66, UR12, RZ ;  /* 0x0000000c42427c24 */ /* 0x000fe2000f8e02ff */
[C---:B------:R-:W-:Y:S02]  /*19810*/  SEL R6, R92.reuse, R74, !P5 ;  /* 0x0000004a5c067207 */ /* 0x040fe40006800000 */
[----:B------:R-:W-:Y:S01]  /*19820*/  SEL R74, R92, R91, !P5 ;  /* 0x0000005b5c4a7207 */ /* 0x000fe20006800000 */
[----:B------:R-:W-:Y:S01]  /*19830*/  IMAD R18, R18, UR12, RZ ;  /* 0x0000000c12127c24 */ /* 0x000fe2000f8e02ff */
[C---:B------:R-:W-:Y:S02]  /*19840*/  SEL R91, R92.reuse, R0, !P5 ;  /* 0x000000005c5b7207 */ /* 0x040fe40006800000 */
[----:B------:R-:W-:Y:S02]  /*19850*/  SEL R17, R92, R17, !P5 ;  /* 0x000000115c117207 */ /* 0x000fe40006800000 */
[----:B------:R-:W-:Y:S02]  /*19860*/  IADD3 R0, P4, PT, R66, R10, RZ ;  /* 0x0000000a42007210 */ /* 0x000fe40007f9e0ff */
[C---:B------:R-:W-:Y:S01]  /*19870*/  SEL R15, R92.reuse, R68, !P5 ;  /* 0x000000445c0f7207 */ /* 0x040fe20006800000 */
[----:B------:R-:W-:Y:S01]  /*19880*/  STL [R1+0xd0c], R93 ;  /* 0x000d0c5d01007387 */ /* 0x000fe20000100800 */
[C---:B------:R-:W-:Y:S01]  /*19890*/  SEL R68, R92.reuse, R88, !P5 ;  /* 0x000000585c447207 */ /* 0x040fe20006800000 */
[----:B------:R-:W-:Y:S01]  /*198a0*/  IMAD R17, R17, UR12, RZ ;  /* 0x0000000c11117c24 */ /* 0x000fe2000f8e02ff */
[----:B------:R-:W-:Y:S01]  /*198b0*/  SEL R88, R92, R8, !P5 ;  /* 0x000000085c587207 */ /* 0x000fe20006800000 */
[----:B------:R1:W-:Y:S01]  /*198c0*/  STL [R1+0x1b0], R0 ;  /* 0x0001b00001007387 */ /* 0x0003e20000100800 */
[----:B------:R-:W-:-:S02]  /*198d0*/  IADD3 R8, P3, PT, R18, R10, RZ ;  /* 0x0000000a12087210 */ /* 0x000fc40007f7e0ff */
[C---:B0-----:R-:W-:Y:S02]  /*198e0*/  SEL R5, R92.reuse, R78, !P5 ;  /* 0x0000004e5c057207 */ /* 0x041fe40006800000 */
[----:B------:R-:W-:Y:S01]  /*198f0*/  SEL R78, R92, R2, !P5 ;  /* 0x000000025c4e7207 */ /* 0x000fe20006800000 */
[----:B------:R-:W-:Y:S01]  /*19900*/  STL [R1+0x1d0], R8 ;  /* 0x0001d00801007387 */ /* 0x000fe20000100800 */
[----:B-1----:R-:W-:Y:S01]  /*19910*/  LEA.HI.X.SX32 R0, R66, R7, 0x1, P4 ;  /* 0x0000000742007211 */ /* 0x002fe200020f0eff */
[----:B------:R-:W-:Y:S01]  /*19920*/  IMAD R15, R15, UR12, RZ ;  /* 0x0000000c0f0f7c24 */ /* 0x000fe2000f8e02ff */
[----:B------:R-:W-:Y:S01]  /*19930*/  IADD3 R2, P4, PT, R17, R10, RZ ;  /* 0x0000000a11027210 */ /* 0x000fe20007f9e0ff */
[----:B------:R-:W-:Y:S02]  /*19940*/  IMAD R6, R6, UR12, RZ ;  /* 0x0000000c06067c24 */ /* 0x000fe4000f8e02ff */
[----:B------:R0:W-:Y:S04]  /*19950*/  STL [R1+0x1ac], R0 ;  /* 0x0001ac0001007387 */ /* 0x0001e80000100800 */
[----:B------:R1:W-:Y:S01]  /*19960*/  STL [R1+0x1f0], R2 ;  /* 0x0001f00201007387 */ /* 0x0003e20000100800 */
[----:B------:R-:W-:-:S03]  /*19970*/  IMAD R5, R5, UR12, RZ ;  /* 0x0000000c05057c24 */ /* 0x000fc6000f8e02ff */
[----:B------:R-:W2:Y:S01]  /*19980*/  LDL.LU R16, [R1+0x2ec] ;  /* 0x0002ec0001107983 */ /* 0x000ea20000300800 */
[-C--:B0-----:R-:W-:Y:S02]  /*19990*/  LEA.HI.X.SX32 R0, R18, R7.reuse, 0x1, P3 ;  /* 0x0000000712007211 */ /* 0x081fe400018f0eff */
[----:B------:R-:W-:Y:S02]  /*199a0*/  IADD3 R8, P3, PT, R15, R10, RZ ;  /* 0x0000000a0f087210 */ /* 0x000fe40007f7e0ff */
[----:B-1----:R-:W-:Y:S01]  /*199b0*/  LEA.HI.X.SX32 R2, R17, R7, 0x1, P4 ;  /* 0x0000000711027211 */ /* 0x002fe200020f0eff */
[----:B------:R0:W-:Y:S01]  /*199c0*/  STL [R1+0x1cc], R0 ;  /* 0x0001cc0001007387 */ /* 0x0001e20000100800 */
[----:B------:R-:W-:-:S03]  /*199d0*/  SEL R69, R92, R69, !P5 ;  /* 0x000000455c457207 */ /* 0x000fc60006800000 */
[----:B------:R1:W-:Y:S01]  /*199e0*/  STL [R1+0x210], R8 ;  /* 0x0002100801007387 */ /* 0x0003e20000100800 */
[----:B0-----:R-:W-:-:S03]  /*199f0*/  IADD3 R0, P4, PT, R6, R10, RZ ;  /* 0x0000000a06007210 */ /* 0x001fc60007f9e0ff */
[----:B------:R0:W-:Y:S01]  /*19a00*/  STL [R1+0x1ec], R2 ;  /* 0x0001ec0201007387 */ /* 0x0001e20000100800 */
[----:B------:R-:W-:Y:S01]  /*19a10*/  IMAD R69, R69, UR12, RZ ;  /* 0x0000000c45457c24 */ /* 0x000fe2000f8e02ff */
[-C--:B-1----:R-:W-:Y:S02]  /*19a20*/  LEA.HI.X.SX32 R8, R15, R7.reuse, 0x1, P3 ;  /* 0x000000070f087211 */ /* 0x082fe400018f0eff */
[----:B------:R1:W-:Y:S01]  /*19a30*/  STL [R1+0x230], R0 ;  /* 0x0002300001007387 */ /* 0x0003e20000100800 */
[----:B------:R-:W-:-:S03]  /*19a40*/  LEA.HI.X.SX32 R6, R6, R7, 0x1, P4 ;  /* 0x0000000706067211 */ /* 0x000fc600020f0eff */
[----:B0-----:R-:W3:Y:S01]  /*19a50*/  LDL.LU R2, [R1+0x304] ;  /* 0x0003040001027983 */ /* 0x001ee20000300800 */
[----:B-1----:R-:W-:-:S03]  /*19a60*/  IADD3 R0, P3, PT, R5, R10, RZ ;  /* 0x0000000a05007210 */ /* 0x002fc60007f7e0ff */
[----:B------:R-:W-:Y:S04]  /*19a70*/  STL [R1+0x20c], R8 ;  /* 0x00020c0801007387 */ /* 0x000fe80000100800 */
[----:B------:R0:W-:Y:S04]  /*19a80*/  STL [R1+0x270], R0 ;  /* 0x0002700001007387 */ /* 0x0001e80000100800 */
[----:B------:R1:W-:Y:S01]  /*19a90*/  STL [R1+0x22c], R6 ;  /* 0x00022c0601007387 */ /* 0x0003e20000100800 */
[----:B------:R-:W-:Y:S01]  /*19aa0*/  IMAD R68, R68, UR12, RZ ;  /* 0x0000000c44447c24 */ /* 0x000fe2000f8e02ff */
[----:B0-----:R-:W-:-:S02]  /*19ab0*/  IADD3 R0, P4, PT, R69, R10, RZ ;  /* 0x0000000a45007210 */ /* 0x001fc40007f9e0ff */
[----:B-1----:R-:W-:-:S03]  /*19ac0*/  LEA.HI.X.SX32 R6, R5, R7, 0x1, P3 ;  /* 0x0000000705067211 */ /* 0x002fc600018f0eff */
[----:B------:R0:W-:Y:S04]  /*19ad0*/  STL [R1+0x290], R0 ;  /* 0x0002900001007387 */ /* 0x0001e80000100800 */
[----:B------:R-:W-:Y:S01]  /*19ae0*/  STL [R1+0x26c], R6 ;  /* 0x00026c0601007387 */ /* 0x000fe20000100800 */
[----:B------:R-:W-:-:S03]  /*19af0*/  IADD3 R5, P3, PT, R68, R10, RZ ;  /* 0x0000000a44057210 */ /* 0x000fc60007f7e0ff */
[----:B------:R-:W4:Y:S01]  /*19b00*/  LDL.LU R8, [R1+0x30c] ;  /* 0x00030c0001087983 */ /* 0x000f220000300800 */
[----:B------:R-:W-:Y:S01]  /*19b10*/  IMAD R74, R74, UR12, RZ ;  /* 0x0000000c4a4a7c24 */ /* 0x000fe2000f8e02ff */
[----:B0-----:R-:W-:Y:S02]  /*19b20*/  LEA.HI.X.SX32 R0, R69, R7, 0x1, P4 ;  /* 0x0000000745007211 */ /* 0x001fe400020f0eff */
[----:B------:R0:W-:Y:S01]  /*19b30*/  STL [R1+0x2a8], R5 ;  /* 0x0002a80501007387 */ /* 0x0001e20000100800 */
[----:B------:R-:W-:-:S03]  /*19b40*/  IMAD R78, R78, UR12, RZ ;  /* 0x0000000c4e4e7c24 */ /* 0x000fc6000f8e02ff */
[----:B------:R-:W-:Y:S01]  /*19b50*/  STL [R1+0xd10], R69 ;  /* 0x000d104501007387 */ /* 0x000fe20000100800 */
[----:B------:R-:W-:-:S03]  /*19b60*/  SEL R84, R92, R84, !P5 ;  /* 0x000000545c547207 */ /* 0x000fc60006800000 */
[----:B------:R1:W-:Y:S01]  /*19b70*/  STL [R1+0x28c], R0 ;  /* 0x00028c0001007387 */ /* 0x0003e20000100800 */
[----:B0-----:R-:W-:Y:S01]  /*19b80*/  LEA.HI.X.SX32 R5, R68, R7, 0x1, P3 ;  /* 0x0000000744057211 */ /* 0x001fe200018f0eff */
[----:B------:R-:W-:Y:S01]  /*19b90*/  IMAD R84, R84, UR12, RZ ;  /* 0x0000000c54547c24 */ /* 0x000fe2000f8e02ff */
[----:B-1----:R-:W-:Y:S02]  /*19ba0*/  IADD3 R0, P4, PT, R74, R10, RZ ;  /* 0x0000000a4a007210 */ /* 0x002fe40007f9e0ff */
[----:B------:R-:W-:-:S03]  /*19bb0*/  SEL R3, R92, R9, !P5 ;  /* 0x000000095c037207 */ /* 0x000fc60006800000 */
[----:B------:R0:W-:Y:S04]  /*19bc0*/  STL [R1+0x2b0], R0 ;  /* 0x0002b00001007387 */ /* 0x0001e80000100800 */
[----:B------:R-:W4:Y:S01]  /*19bd0*/  LDL.LU R9, [R1+0x324] ;  /* 0x0003240001097983 */ /* 0x000f220000300800 */
[----:B0-----:R-:W-:-:S03]  /*19be0*/  IADD3 R0, P3, PT, R78, R10, RZ ;  /* 0x0000000a4e007210 */ /* 0x001fc60007f7e0ff */
[----:B------:R0:W-:Y:S04]  /*19bf0*/  STL [R1+0x2a4], R5 ;  /* 0x0002a40501007387 */ /* 0x0001e80000100800 */
[----:B------:R1:W-:Y:S01]  /*19c00*/  STL [R1+0x2c8], R0 ;  /* 0x0002c80001007387 */ /* 0x0003e20000100800 */
[----:B0-----:R-:W-:-:S03]  /*19c10*/  LEA.HI.X.SX32 R5, R74, R7, 0x1, P4 ;  /* 0x000000074a057211 */ /* 0x001fc600020f0eff */
[----:B------:R-:W-:Y:S01]  /*19c20*/  STL [R1+0xd14], R74 ;  /* 0x000d144a01007387 */ /* 0x000fe20000100800 */
[----:B-1----:R-:W-:-:S03]  /*19c30*/  IADD3 R0, P4, PT, R84, R10, RZ ;  /* 0x0000000a54007210 */ /* 0x002fc60007f9e0ff */
[----:B------:R-:W-:Y:S04]  /*19c40*/  STL [R1+0x2ac], R5 ;  /* 0x0002ac0501007387 */ /* 0x000fe80000100800 */
[----:B------:R0:W-:Y:S04]  /*19c50*/  STL [R1+0x2d0], R0 ;  /* 0x0002d00001007387 */ /* 0x0001e80000100800 */
[----:B0-----:R-:W4:Y:S01]  /*19c60*/  LDL.LU R0, [R1+0x32c] ;  /* 0x00032c0001007983 */ /* 0x001f220000300800 */
[----:B------:R-:W-:Y:S01]  /*19c70*/  IMAD R88, R88, UR12, RZ ;  /* 0x0000000c58587c24 */ /* 0x000fe2000f8e02ff */
[----:B------:R-:W-:Y:S01]  /*19c80*/  LEA.HI.X.SX32 R5, R78, R7, 0x1, P3 ;  /* 0x000000074e057211 */ /* 0x000fe200018f0eff */
[----:B------:R-:W-:-:S03]  /*19c90*/  IMAD R91, R91, UR12, RZ ;  /* 0x0000000c5b5b7c24 */ /* 0x000fc6000f8e02ff */
[----:B------:R-:W-:Y:S01]  /*19ca0*/  IADD3 R6, P3, PT, R88, R10, RZ ;  /* 0x0000000a58067210 */ /* 0x000fe20007f7e0ff */
[----:B------:R0:W-:Y:S01]  /*19cb0*/  STL [R1+0x2c4], R5 ;  /* 0x0002c40501007387 */ /* 0x0001e20000100800 */
[----:B------:R-:W-:-:S03]  /*19cc0*/  IMAD R17, R3, UR12, RZ ;  /* 0x0000000c03117c24 */ /* 0x000fc6000f8e02ff */
[----:B------:R1:W-:Y:S01]  /*19cd0*/  STL [R1+0x2e8], R6 ;  /* 0x0002e80601007387 */ /* 0x0003e20000100800 */
[----:B0-----:R-:W-:-:S03]  /*19ce0*/  LEA.HI.X.SX32 R5, R84, R7, 0x1, P4 ;  /* 0x0000000754057211 */ /* 0x001fc600020f0eff */
[----:B------:R-:W-:Y:S01]  /*19cf0*/  STL [R1+0xd24], R84 ;  /* 0x000d245401007387 */ /* 0x000fe20000100800 */
[----:B-1----:R-:W-:-:S03]  /*19d00*/  LEA.HI.X.SX32 R6, R88, R7, 0x1, P3 ;  /* 0x0000000758067211 */ /* 0x002fc600018f0eff */
[----:B------:R2:W-:Y:S01]  /*19d10*/  STL [R1+0x2cc], R5 ;  /* 0x0002cc0501007387 */ /* 0x0005e20000100800 */
[----:B------:R-:W-:-:S03]  /*19d20*/  IADD3 R3, P3, PT, R91, R10, RZ ;  /* 0x0000000a5b037210 */ /* 0x000fc60007f7e0ff */
[----:B------:R-:W-:Y:S04]  /*19d30*/  STL [R1+0xd28], R88 ;  /* 0x000d285801007387 */ /* 0x000fe80000100800 */
[----:B------:R-:W-:Y:S01]  /*19d40*/  STL [R1+0x2e4], R6 ;  /* 0x0002e40601007387 */ /* 0x000fe20000100800 */
[----:B------:R-:W-:-:S04]  /*19d50*/  LOP3.LUT R4, R14, 0x1bc, RZ, 0xfc, !PT ;  /* 0x000001bc0e047812 */ /* 0x000fc800078efcff */
[----:B------:R-:W-:Y:S02]  /*19d60*/  ISETP.GE.AND P4, PT, R4, RZ, PT ;  /* 0x000000ff0400720c */ /* 0x000fe40003f86270 */
[----:B------:R-:W-:Y:S02]  /*19d70*/  IABS R15, R4 ;  /* 0x00000004000f7213 */ /* 0x000fe40000000000 */
[----:B--2---:R-:W-:Y:S02]  /*19d80*/  SEL R5, R92, R16, !P5 ;  /* 0x000000105c057207 */ /* 0x004fe40006800000 */
[----:B------:R-:W2:Y:S04]  /*19d90*/  LDL.LU R16, [R1+0x344] ;  /* 0x0003440001107983 */ /* 0x000ea80000300800 */
[----:B------:R0:W-:Y:S02]  /*19da0*/  STL [R1+0x2f0], R3 ;  /* 0x0002f00301007387 */ /* 0x0001e40000100800 */
[----:B0-----:R-:W-:-:S02]  /*19db0*/  LEA.HI.X.SX32 R3, R91, R7, 0x1, P3 ;  /* 0x000000075b037211 */ /* 0x001fc400018f0eff */
[----:B---3--:R-:W-:Y:S02]  /*19dc0*/  SEL R6, R92, R2, !P5 ;  /* 0x000000025c067207 */ /* 0x008fe40006800000 */
[----:B------:R-:W3:Y:S04]  /*19dd0*/  LDL.LU R2, [R1+0x34c] ;  /* 0x00034c0001027983 */ /* 0x000ee80000300800 */
[----:B------:R-:W-:Y:S04]  /*19de0*/  STL [R1+0xd2c], R91 ;  /* 0x000d2c5b01007387 */ /* 0x000fe80000100800 */
[----:B------:R0:W-:Y:S02]  /*19df0*/  STL [R1+0x2ec], R3 ;  /* 0x0002ec0301007387 */ /* 0x0001e40000100800 */
[----:B0-----:R-:W-:-:S05]  /*19e00*/  IADD3 R3, P3, PT, R17, R10, RZ ;  /* 0x0000000a11037210 */ /* 0x001fca0007f7e0ff */
[----:B------:R0:W-:Y:S01]  /*19e10*/  STL [R1+0x308], R3 ;  /* 0x0003080301007387 */ /* 0x0001e20000100800 */
[----:B----4-:R-:W-:-:S03]  /*19e20*/  SEL R4, R92, R8, !P5 ;  /* 0x000000085c047207 */ /* 0x010fc60006800000 */
[----:B------:R-:W4:Y:S01]  /*19e30*/  LDL.LU R8, [R1+0x364] ;  /* 0x0003640001087983 */ /* 0x000f220000300800 */
[----:B------:R-:W-:Y:S01]  /*19e40*/  IMAD R18, R5, UR12, RZ ;  /* 0x0000000c05127c24 */ /* 0x000fe2000f8e02ff */
[----:B------:R-:W-:Y:S01]  /*19e50*/  LEA.HI.X.SX32 R5, R17, R7, 0x1, P3 ;  /* 0x0000000711057211 */ /* 0x000fe200018f0eff */
[----:B------:R-:W-:-:S03]  /*19e60*/  IMAD R66, R6, UR12, RZ ;  /* 0x0000000c06427c24 */ /* 0x000fc6000f8e02ff */
[-C--:B0-----:R-:W-:Y:S01]  /*19e70*/  IADD3 R3, P3, PT, R18, R10.reuse, RZ ;  /* 0x0000000a12037210 */ /* 0x081fe20007f7e0ff */
[----:B------:R-:W-:Y:S01]  /*19e80*/  STL [R1+0x304], R5 ;  /* 0x0003040501007387 */ /* 0x000fe20000100800 */
[----:B------:R-:W-:Y:S02]  /*19e90*/  IMAD R68, R4, UR12, RZ ;  /* 0x0000000c04447c24 */ /* 0x000fe4000f8e02ff */
[----:B------:R-:W-:Y:S01]  /*19ea0*/  LEA.HI.X.SX32 R4, R18, R7, 0x1, P3 ;  /* 0x0000000712047211 */ /* 0x000fe200018f0eff */
[----:B------:R0:W-:Y:S04]  /*19eb0*/  STL [R1+0x310], R3 ;  /* 0x0003100301007387 */ /* 0x0001e80000100800 */
[----:B------:R-:W4:Y:S01]  /*19ec0*/  LDL.LU R90, [R1+0x36c] ;  /* 0x00036c00015a7983 */ /* 0x000f220000300800 */
[----:B0-----:R-:W-:-:S02]  /*19ed0*/  IADD3 R3, P3, PT, R66, R10, RZ ;  /* 0x0000000a42037210 */ /* 0x001fc40007f7e0ff */
[C---:B------:R-:W-:Y:S02]  /*19ee0*/  SEL R5, R92.reuse, R9, !P5 ;  /* 0x000000095c057207 */ /* 0x040fe40006800000 */
[----:B------:R-:W4:Y:S04]  /*19ef0*/  LDL.LU R9, [R1+0x384] ;  /* 0x0003840001097983 */ /* 0x000f280000300800 */
[----:B------:R-:W-:Y:S04]  /*19f00*/  STL [R1+0x30c], R4 ;  /* 0x00030c0401007387 */ /* 0x000fe80000100800 */
[----:B------:R0:W-:Y:S01]  /*19f10*/  STL [R1+0x328], R3 ;  /* 0x0003280301007387 */ /* 0x0001e20000100800 */
[----:B------:R-:W-:-:S03]  /*19f20*/  SEL R17, R92, R0, !P5 ;  /* 0x000000005c117207 */ /* 0x000fc60006800000 */
[----:B------:R-:W4:Y:S01]  /*19f30*/  LDL.LU R0, [R1+0x38c] ;  /* 0x00038c0001007983 */ /* 0x000f220000300800 */
[----:B0-----:R-:W-:Y:S01]  /*19f40*/  LEA.HI.X.SX32 R3, R66, R7, 0x1, P3 ;  /* 0x0000000742037211 */ /* 0x001fe200018f0eff */
[----:B------:R-:W-:Y:S02]  /*19f50*/  IMAD.HI.U32 R6, R13, R15, RZ ;  /* 0x0000000f0d067227 */ /* 0x000fe400078e00ff */
[----:B------:R-:W-:Y:S02]  /*19f60*/  STL [R1+0xd18], R66 ;  /* 0x000d184201007387 */ /* 0x000fe40000100800 */
[----:B------:R-:W-:Y:S02]  /*19f70*/  IMAD.MOV R6, RZ, RZ, -R6 ;  /* 0x000000ffff067224 */ /* 0x000fe400078e0a06 */
[----:B------:R0:W-:Y:S01]  /*19f80*/  STL [R1+0x324], R3 ;  /* 0x0003240301007387 */ /* 0x0001e20000100800 */
[----:B------:R-:W-:Y:S01]  /*19f90*/  IADD3 R4, P3, PT, R68, R10, RZ ;  /* 0x0000000a44047210 */ /* 0x000fe20007f7e0ff */
[----:B------:R-:W-:-:S02]  /*19fa0*/  IMAD R18, R5, UR12, RZ ;  /* 0x0000000c05127c24 */ /* 0x000fc4000f8e02ff */
[----:B------:R-:W-:Y:S01]  /*19fb0*/  IMAD R15, R11, R6, R15 ;  /* 0x000000060b0f7224 */ /* 0x000fe200078e020f */
[----:B0-----:R-:W4:Y:S01]  /*19fc0*/  LDL.LU R3, [R1+0x3a4] ;  /* 0x0003a40001037983 */ /* 0x001f220000300800 */
[----:B------:R-:W-:Y:S02]  /*19fd0*/  LEA.HI.X.SX32 R5, R68, R7, 0x1, P3 ;  /* 0x0000000744057211 */ /* 0x000fe400018f0eff */
[----:B------:R-:W-:Y:S01]  /*19fe0*/  IADD3 R6, P3, PT, R18, R10, RZ ;  /* 0x0000000a12067210 */ /* 0x000fe20007f7e0ff */
[----:B------:R2:W-:Y:S04]  /*19ff0*/  STL [R1+0x330], R4 ;  /* 0x0003300401007387 */ /* 0x0005e80000100800 */
[----:B------:R-:W-:Y:S01]  /*1a000*/  STL [R1+0xd1c], R15 ;  /* 0x000d1c0f01007387 */ /* 0x000fe20000100800 */
[----:B------:R-:W-:-:S03]  /*1a010*/  IMAD R17, R17, UR12, RZ ;  /* 0x0000000c11117c24 */ /* 0x000fc6000f8e02ff */
[----:B------:R-:W-:Y:S04]  /*1a020*/  STL [R1+0xd20], R68 ;  /* 0x000d204401007387 */ /* 0x000fe80000100800 */
[----:B------:R-:W-:Y:S01]  /*1a030*/  STL [R1+0x32c], R5 ;  /* 0x00032c0501007387 */ /* 0x000fe20000100800 */
[----:B--2---:R-:W-:-:S03]  /*1a040*/  SEL R4, R92, R16, !P5 ;  /* 0x000000105c047207 */ /* 0x004fc60006800000 */
[----:B------:R-:W2:Y:S04]  /*1a050*/  LDL.LU R16, [R1+0x3ac] ;  /* 0x0003ac0001107983 */ /* 0x000ea80000300800 */
[----:B------:R0:W-:Y:S02]  /*1a060*/  STL [R1+0x348], R6 ;  /* 0x0003480601007387 */ /* 0x0001e40000100800 */
[----:B0-----:R-:W-:Y:S01]  /*1a070*/  IMAD R6, R4, UR12, RZ ;  /* 0x0000000c04067c24 */ /* 0x001fe2000f8e02ff */
[----:B------:R-:W-:Y:S02]  /*1a080*/  LEA.HI.X.SX32 R4, R18, R7, 0x1, P3 ;  /* 0x0000000712047211 */ /* 0x000fe400018f0eff */
[----:B------:R-:W-:Y:S02]  /*1a090*/  IADD3 R15, P3, PT, R17, R10, RZ ;  /* 0x0000000a110f7210 */ /* 0x000fe40007f7e0ff */
[----:B---3--:R-:W-:-:S02]  /*1a0a0*/  SEL R5, R92, R2, !P5 ;  /* 0x000000025c057207 */ /* 0x008fc40006800000 */
[----:B------:R-:W3:Y:S04]  /*1a0b0*/  LDL.LU R2, [R1+0x3c4] ;  /* 0x0003c40001027983 */ /* 0x000ee80000300800 */
[----:B------:R4:W-:Y:S04]  /*1a0c0*/  STL [R1+0x344], R4 ;  /* 0x0003440401007387 */ /* 0x0009e80000100800 */
[----:B------:R0:W-:Y:S01]  /*1a0d0*/  STL [R1+0x350], R15 ;  /* 0x0003500f01007387 */ /* 0x0001e20000100800 */
[----:B------:R-:W-:Y:S01]  /*1a0e0*/  IMAD R18, R5, UR12, RZ ;  /* 0x0000000c05127c24 */ /* 0x000fe2000f8e02ff */
[----:B------:R-:W-:-:S02]  /*1a0f0*/  LEA.HI.X.SX32 R5, R17, R7, 0x1, P3 ;  /* 0x0000000711057211 */ /* 0x000fc400018f0eff */
[----:B----4-:R-:W-:Y:S02]  /*1a100*/  SEL R4, R92, R8, !P5 ;  /* 0x000000085c047207 */ /* 0x010fe40006800000 */
[----:B------:R-:W4:Y:S01]  /*1a110*/  LDL.LU R8, [R1+0x3cc] ;  /* 0x0003cc0001087983 */ /* 0x000f220000300800 */
[----:B0-----:R-:W-:-:S03]  /*1a120*/  IADD3 R15, P3, PT, R6, R10, RZ ;  /* 0x0000000a060f7210 */ /* 0x001fc60007f7e0ff */
[----:B------:R0:W-:Y:S04]  /*1a130*/  STL [R1+0x34c], R5 ;  /* 0x00034c0501007387 */ /* 0x0001e80000100800 */
[----:B------:R1:W-:Y:S01]  /*1a140*/  STL [R1+0x368], R15 ;  /* 0x0003680f01007387 */ /* 0x0003e20000100800 */
[----:B------:R-:W-:Y:S01]  /*1a150*/  IMAD R17, R4, UR12, RZ ;  /* 0x0000000c04117c24 */ /* 0x000fe2000f8e02ff */
[----:B0-----:R-:W-:Y:S02]  /*1a160*/  SEL R5, R92, R90, !P5 ;  /* 0x0000005a5c057207 */ /* 0x001fe40006800000 */
[----:B-1----:R-:W-:Y:S02]  /*1a170*/  LEA.HI.X.SX32 R15, R6, R7, 0x1, P3 ;  /* 0x00000007060f7211 */ /* 0x002fe400018f0eff */
[----:B------:R-:W-:-:S03]  /*1a180*/  IADD3 R6, P3, PT, R18, R10, RZ ;  /* 0x0000000a12067210 */ /* 0x000fc60007f7e0ff */
[----:B------:R-:W-:Y:S01]  /*1a190*/  STL [R1+0x364], R15 ;  /* 0x0003640f01007387 */ /* 0x000fe20000100800 */
[----:B------:R-:W-:Y:S02]  /*1a1a0*/  LEA.HI.X.SX32 R18, R18, R7, 0x1, P3 ;  /* 0x0000000712127211 */ /* 0x000fe400018f0eff */
[C---:B------:R-:W-:Y:S02]  /*1a1b0*/  SEL R4, R92.reuse, R9, !P5 ;  /* 0x000000095c047207 */ /* 0x040fe40006800000 */
[----:B------:R-:W4:Y:S04]  /*1a1c0*/  LDL.LU R9, [R1+0x3e4] ;  /* 0x0003e40001097983 */ /* 0x000f280000300800 */
[----:B------:R0:W-:Y:S04]  /*1a1d0*/  STL [R1+0x370], R6 ;  /* 0x0003700601007387 */ /* 0x0001e80000100800 */
[----:B------:R1:W-:Y:S01]  /*1a1e0*/  STL [R1+0x36c], R18 ;  /* 0x00036c1201007387 */ /* 0x0003e20000100800 */
[----:B0-----:R-:W-:Y:S01]  /*1a1f0*/  IMAD R6, R5, UR12, RZ ;  /* 0x0000000c05067c24 */ /* 0x001fe2000f8e02ff */
[----:B------:R-:W-:-:S02]  /*1a200*/  SEL R5, R92, R0, !P5 ;  /* 0x000000005c057207 */ /* 0x000fc40006800000 */
[----:B------:R-:W4:Y:S01]  /*1a210*/  LDL.LU R0, [R1+0x3f0] ;  /* 0x0003f00001007983 */ /* 0x000f220000300800 */
[----:B------:R-:W-:-:S04]  /*1a220*/  IADD3 R15, P3, PT, R17, R10, RZ ;  /* 0x0000000a110f7210 */ /* 0x000fc80007f7e0ff */
[----:B------:R-:W-:Y:S01]  /*1a230*/  LEA.HI.X.SX32 R17, R17, R7, 0x1, P3 ;  /* 0x0000000711117211 */ /* 0x000fe200018f0eff */
[----:B------:R0:W-:Y:S01]  /*1a240*/  STL [R1+0x388], R15 ;  /* 0x0003880f01007387 */ /* 0x0001e20000100800 */
[----:B-1----:R-:W-:-:S03]  /*1a250*/  IMAD R18, R4, UR12, RZ ;  /* 0x0000000c04127c24 */ /* 0x002fc6000f8e02ff */
[----:B------:R1:W-:Y:S04]  /*1a260*/  STL [R1+0x384], R17 ;  /* 0x0003841101007387 */ /* 0x0003e80000100800 */
[----:B------:R-:W4:Y:S01]  /*1a270*/  LDL.LU R89, [R1+0x3ec] ;  /* 0x0003ec0001597983 */ /* 0x000f220000300800 */
[-C--:B0-----:R-:W-:Y:S02]  /*1a280*/  IADD3 R15, P3, PT, R6, R10.reuse, RZ ;  /* 0x0000000a060f7210 */ /* 0x081fe40007f7e0ff */
[----:B------:R-:W-:Y:S01]  /*1a290*/  SEL R4, R92, R3, !P5 ;  /* 0x000000035c047207 */ /* 0x000fe20006800000 */
[----:B-1----:R-:W-:Y:S01]  /*1a2a0*/  IMAD R17, R5, UR12, RZ ;  /* 0x0000000c05117c24 */ /* 0x002fe2000f8e02ff */
[----:B------:R-:W-:Y:S02]  /*1a2b0*/  LEA.HI.X.SX32 R5, R6, R7, 0x1, P3 ;  /* 0x0000000706057211 */ /* 0x000fe400018f0eff */
[----:B------:R-:W-:Y:S01]  /*1a2c0*/  IADD3 R3, P3, PT, R18, R10, RZ ;  /* 0x0000000a12037210 */ /* 0x000fe20007f7e0ff */
[----:B------:R0:W-:Y:S01]  /*1a2d0*/  STL [R1+0x390], R15 ;  /* 0x0003900f01007387 */ /* 0x0001e20000100800 */
[----:B------:R-:W-:-:S03]  /*1a2e0*/  IMAD R6, R4, UR12, RZ ;  /* 0x0000000c04067c24 */ /* 0x000fc6000f8e02ff */
[----:B------:R-:W4:Y:S01]  /*1a2f0*/  LDL.LU R90, [R1+0x404] ;  /* 0x00040400015a7983 */ /* 0x000f220000300800 */
[----:B------:R-:W-:-:S03]  /*1a300*/  LEA.HI.X.SX32 R4, R18, R7, 0x1, P3 ;  /* 0x0000000712047211 */ /* 0x000fc600018f0eff */
[----:B------:R-:W-:Y:S04]  /*1a310*/  STL [R1+0x38c], R5 ;  /* 0x00038c0501007387 */ /* 0x000fe80000100800 */
[----:B------:R1:W-:Y:S01]  /*1a320*/  STL [R1+0x3a8], R3 ;  /* 0x0003a80301007387 */ /* 0x0003e20000100800 */
[----:B0-----:R-:W-:-:S03]  /*1a330*/  IADD3 R15, P3, PT, R17, R10, RZ ;  /* 0x0000000a110f7210 */ /* 0x001fc60007f7e0ff */
[----:B-1----:R-:W4:Y:S04]  /*1a340*/  LDL.LU R3, [R1+0x40c] ;  /* 0x00040c0001037983 */ /* 0x002f280000300800 */
[----:B------:R3:W-:Y:S01]  /*1a350*/  STL [R1+0x3a4], R4 ;  /* 0x0003a40401007387 */ /* 0x0007e20000100800 */
[----:B--2---:R-:W-:-:S03]  /*1a360*/  SEL R5, R92, R16, !P5 ;  /* 0x000000105c057207 */ /* 0x004fc60006800000 */
[----:B------:R-:W2:Y:S04]  /*1a370*/  LDL.LU R16, [R1+0x424] ;  /* 0x0004240001107983 */ /* 0x000ea80000300800 */
[----:B------:R0:W-:Y:S01]  /*1a380*/  STL [R1+0x3b0], R15 ;  /* 0x0003b00f01007387 */ /* 0x0001e20000100800 */
[----:B------:R-:W-:Y:S01]  /*1a390*/  IMAD R18, R5, UR12, RZ ;  /* 0x0000000c05127c24 */ /* 0x000fe2000f8e02ff */
[----:B---3--:R-:W-:Y:S02]  /*1a3a0*/  SEL R4, R92, R2, !P5 ;  /* 0x000000025c047207 */ /* 0x008fe40006800000 */
[----:B------:R-:W-:Y:S02]  /*1a3b0*/  LEA.HI.X.SX32 R2, R17, R7, 0x1, P3 ;  /* 0x0000000711027211 */ /* 0x000fe400018f0eff */
[----:B0-----:R-:W-:-:S03]  /*1a3c0*/  IADD3 R15, P3, PT, R6, R10, RZ ;  /* 0x0000000a060f7210 */ /* 0x001fc60007f7e0ff */
[----:B------:R0:W-:Y:S04]  /*1a3d0*/  STL [R1+0x3ac], R2 ;  /* 0x0003ac0201007387 */ /* 0x0001e80000100800 */
[----:B0-----:R-:W3:Y:S04]  /*1a3e0*/  LDL.LU R2, [R1+0x42c] ;  /* 0x00042c0001027983 */ /* 0x001ee80000300800 */
[----:B------:R-:W-:Y:S01]  /*1a3f0*/  STL [R1+0x3c8], R15 ;  /* 0x0003c80f01007387 */ /* 0x000fe20000100800 */
[----:B----4-:R-:W-:-:S03]  /*1a400*/  SEL R5, R92, R8, !P5 ;  /* 0x000000085c057207 */ /* 0x010fc60006800000 */
[----:B------:R-:W4:Y:S01]  /*1a410*/  LDL.LU R8, [R1+0x444] ;  /* 0x0004440001087983 */ /* 0x000f220000300800 */
[----:B------:R-:W-:Y:S01]  /*1a420*/  IMAD R17, R4, UR12, RZ ;  /* 0x0000000c04117c24 */ /* 0x000fe2000f8e02ff */
[----:B------:R-:W-:Y:S02]  /*1a430*/  LEA.HI.X.SX32 R4, R6, R7, 0x1, P3 ;  /* 0x0000000706047211 */ /* 0x000fe400018f0eff */
[----:B------:R-:W-:-:S03]  /*1a440*/  IADD3 R6, P3, PT, R18, R10, RZ ;  /* 0x0000000a12067210 */ /* 0x000fc60007f7e0ff */
[----:B------:R-:W-:Y:S04]  /*1a450*/  STL [R1+0x3c4], R4 ;  /* 0x0003c40401007387 */ /* 0x000fe80000100800 */
[----:B------:R0:W-:Y:S02]  /*1a460*/  STL [R1+0x3d0], R6 ;  /* 0x0003d00601007387 */ /* 0x0001e40000100800 */
[----:B0-----:R-:W-:Y:S01]  /*1a470*/  IMAD R6, R5, UR12, RZ ;  /* 0x0000000c05067c24 */ /* 0x001fe2000f8e02ff */
[----:B------:R-:W-:Y:S02]  /*1a480*/  LEA.HI.X.SX32 R5, R18, R7, 0x1, P3 ;  /* 0x0000000712057211 */ /* 0x000fe400018f0eff */
[----:B------:R-:W-:Y:S02]  /*1a490*/  IADD3 R15, P3, PT, R17, R10, RZ ;  /* 0x0000000a110f7210 */ /* 0x000fe40007f7e0ff */
[----:B------:R-:W-:-:S02]  /*1a4a0*/  SEL R4, R92, R9, !P5 ;  /* 0x000000095c047207 */ /* 0x000fc40006800000 */
[----:B------:R-:W4:Y:S04]  /*1a4b0*/  LDL.LU R9, [R1+0x44c] ;  /* 0x00044c0001097983 */ /* 0x000f280000300800 */
[----:B------:R0:W-:Y:S04]  /*1a4c0*/  STL [R1+0x3cc], R5 ;  /* 0x0003cc0501007387 */ /* 0x0001e80000100800 */
[----:B------:R1:W-:Y:S01]  /*1a4d0*/  STL [R1+0x3e8], R15 ;  /* 0x0003e80f01007387 */ /* 0x0003e20000100800 */
[----:B0-----:R-:W-:-:S03]  /*1a4e0*/  SEL R5, R92, R0, !P5 ;  /* 0x000000005c057207 */ /* 0x001fc60006800000 */
[----:B------:R-:W4:Y:S01]  /*1a4f0*/  LDL.LU R0, [R1+0x464] ;  /* 0x0004640001007983 */ /* 0x000f220000300800 */
[----:B------:R-:W-:Y:S01]  /*1a500*/  IMAD R18, R4, UR12, RZ ;  /* 0x0000000c04127c24 */ /* 0x000fe2000f8e02ff */
[----:B------:R-:W-:Y:S02]  /*1a510*/  LEA.HI.X.SX32 R4, R17, R7, 0x1, P3 ;  /* 0x0000000711047211 */ /* 0x000fe400018f0eff */
[----:B-1----:R-:W-:-:S03]  /*1a520*/  IADD3 R15, P3, PT, R6, R10, RZ ;  /* 0x0000000a060f7210 */ /* 0x002fc60007f7e0ff */
[----:B------:R0:W-:Y:S01]  /*1a530*/  STL [R1+0x3e4], R4 ;  /* 0x0003e40401007387 */ /* 0x0001e20000100800 */
[----:B------:R-:W-:Y:S01]  /*1a540*/  LEA.HI.X.SX32 R6, R6, R7, 0x1, P3 ;  /* 0x0000000706067211 */ /* 0x000fe200018f0eff */
[----:B------:R-:W-:Y:S02]  /*1a550*/  IMAD R17, R5, UR12, RZ ;  /* 0x0000000c05117c24 */ /* 0x000fe4000f8e02ff */
[----:B------:R1:W-:Y:S04]  /*1a560*/  STL [R1+0x3f0], R15 ;  /* 0x0003f00f01007387 */ /* 0x0003e80000100800 */
[----:B------:R1:W-:Y:S01]  /*1a570*/  STL [R1+0x3ec], R6 ;  /* 0x0003ec0601007387 */ /* 0x0003e20000100800 */
[----:B0-----:R-:W-:Y:S02]  /*1a580*/  SEL R4, R92, R89, !P5 ;  /* 0x000000595c047207 */ /* 0x001fe40006800000 */
[----:B-1----:R-:W-:-:S04]  /*1a590*/  IADD3 R15, P3, PT, R18, R10, RZ ;  /* 0x0000000a120f7210 */ /* 0x002fc80007f7e0ff */
[----:B------:R-:W-:Y:S01]  /*1a5a0*/  LEA.HI.X.SX32 R18, R18, R7, 0x1, P3 ;  /* 0x0000000712127211 */ /* 0x000fe200018f0eff */
[----:B------:R0:W-:Y:S01]  /*1a5b0*/  STL [R1+0x408], R15 ;  /* 0x0004080f01007387 */ /* 0x0001e20000100800 */
[----:B------:R-:W-:Y:S01]  /*1a5c0*/  IMAD R6, R4, UR12, RZ ;  /* 0x0000000c04067c24 */ /* 0x000fe2000f8e02ff */
[----:B------:R-:W-:Y:S02]  /*1a5d0*/  SEL R5, R92, R90, !P5 ;  /* 0x0000005a5c057207 */ /* 0x000fe40006800000 */
[----:B------:R1:W-:Y:S01]  /*1a5e0*/  STL [R1+0x404], R18 ;  /* 0x0004041201007387 */ /* 0x0003e20000100800 */
[----:B0-----:R-:W-:-:S05]  /*1a5f0*/  IADD3 R15, P3, PT, R17, R10, RZ ;  /* 0x0000000a110f7210 */ /* 0x001fca0007f7e0ff */
[----:B------:R0:W-:Y:S01]  /*1a600*/  STL [R1+0x410], R15 ;  /* 0x0004100f01007387 */ /* 0x0001e20000100800 */
[----:B-1----:R-:W-:Y:S01]  /*1a610*/  IMAD R18, R5, UR12, RZ ;  /* 0x0000000c05127c24 */ /* 0x002fe2000f8e02ff */
[----:B------:R-:W-:Y:S02]  /*1a620*/  SEL R4, R92, R3, !P5 ;  /* 0x000000035c047207 */ /* 0x000fe40006800000 */
[----:B0-----:R-:W-:Y:S02]  /*1a630*/  LEA.HI.X.SX32 R15, R17, R7, 0x1, P3 ;  /* 0x00000007110f7211 */ /* 0x001fe400018f0eff */
[----:B------:R-:W-:-:S03]  /*1a640*/  IADD3 R3, P3, PT, R6, R10, RZ ;  /* 0x0000000a06037210 */ /* 0x000fc60007f7e0ff */
[----:B------:R-:W-:Y:S01]  /*1a650*/  STL [R1+0x40c], R15 ;  /* 0x00040c0f01007387 */ /* 0x000fe20000100800 */
[----:B------:R-:W-:-:S03]  /*1a660*/  LEA.HI.X.SX32 R6, R6, R7, 0x1, P3 ;  /* 0x0000000706067211 */ /* 0x000fc600018f0eff */
[----:B------:R0:W-:Y:S01]  /*1a670*/  STL [R1+0x428], R3 ;  /* 0x0004280301007387 */ /* 0x0001e20000100800 */
[----:B------:R-:W-:-:S03]  /*1a680*/  IMAD R17, R4, UR12, RZ ;  /* 0x0000000c04117c24 */ /* 0x000fc6000f8e02ff */
[----:B------:R-:W-:Y:S01]  /*1a690*/  STL [R1+0x424], R6 ;  /* 0x0004240601007387 */ /* 0x000fe20000100800 */
[----:B0-----:R-:W-:-:S05]  /*1a6a0*/  IADD3 R3, P3, PT, R18, R10, RZ ;  /* 0x0000000a12037210 */ /* 0x001fca0007f7e0ff */
[----:B------:R0:W-:Y:S02]  /*1a6b0*/  STL [R1+0x430], R3 ;  /* 0x0004300301007387 */ /* 0x0001e40000100800 */
[----:B0-----:R-:W-:-:S05]  /*1a6c0*/  LEA.HI.X.SX32 R3, R18, R7, 0x1, P3 ;  /* 0x0000000712037211 */ /* 0x001fca00018f0eff */
[----:B------:R0:W-:Y:S01]  /*1a6d0*/  STL [R1+0x42c], R3 ;  /* 0x00042c0301007387 */ /* 0x0001e20000100800 */
[----:B--2---:R-:W-:-:S05]  /*1a6e0*/  SEL R5, R92, R16, !P5 ;  /* 0x000000105c057207 */ /* 0x004fca0006800000 */
[----:B------:R-:W-:Y:S01]  /*1a6f0*/  IMAD R6, R5, UR12, RZ ;  /* 0x0000000c05067c24 */ /* 0x000fe2000f8e02ff */
[----:B---3--:R-:W-:Y:S02]  /*1a700*/  SEL R4, R92, R2, !P5 ;  /* 0x000000025c047207 */ /* 0x008fe40006800000 */
[----:B------:R-:W-:-:S04]  /*1a710*/  IADD3 R2, P3, PT, R17, R10, RZ ;  /* 0x0000000a11027210 */ /* 0x000fc80007f7e0ff */
[----:B0-----:R-:W-:Y:S02]  /*1a720*/  LEA.HI.X.SX32 R3, R17, R7, 0x1, P3 ;  /* 0x0000000711037211 */ /* 0x001fe400018f0eff */
[----:B----4-:R-:W-:Y:S02]  /*1a730*/  SEL R5, R92, R8, !P5 ;  /* 0x000000085c057207 */ /* 0x010fe40006800000 */
[----:B------:R-:W2:Y:S04]  /*1a740*/  LDL.LU R8, [R1+0x46c] ;  /* 0x00046c0001087983 */ /* 0x000ea80000300800 */
[----:B------:R0:W-:Y:S04]  /*1a750*/  STL [R1+0x448], R2 ;  /* 0x0004480201007387 */ /* 0x0001e80000100800 */
[----:B------:R-:W-:Y:S01]  /*1a760*/  STL [R1+0x444], R3 ;  /* 0x0004440301007387 */ /* 0x000fe20000100800 */
[----:B0-----:R-:W-:-:S05]  /*1a770*/  IADD3 R2, P3, PT, R6, R10, RZ ;  /* 0x0000000a06027210 */ /* 0x001fca0007f7e0ff */
[----:B------:R0:W-:Y:S04]  /*1a780*/  STL [R1+0x450], R2 ;  /* 0x0004500201007387 */ /* 0x0001e80000100800 */
[----:B------:R-:W3:Y:S01]  /*1a790*/  LDL.LU R16, [R1+0x484] ;  /* 0x0004840001107983 */ /* 0x000ee20000300800 */
[----:B------:R-:W-:Y:S01]  /*1a7a0*/  IMAD R18, R4, UR12, RZ ;  /* 0x0000000c04127c24 */ /* 0x000fe2000f8e02ff */
[----:B0-----:R-:W-:Y:S02]  /*1a7b0*/  LEA.HI.X.SX32 R2, R6, R7, 0x1, P3 ;  /* 0x0000000706027211 */ /* 0x001fe400018f0eff */
[----:B------:R-:W-:Y:S01]  /*1a7c0*/  SEL R4, R92, R9, !P5 ;  /* 0x000000095c047207 */ /* 0x000fe20006800000 */
[----:B------:R-:W-:Y:S01]  /*1a7d0*/  IMAD R17, R5, UR12, RZ ;  /* 0x0000000c05117c24 */ /* 0x000fe2000f8e02ff */
[----:B------:R-:W-:Y:S01]  /*1a7e0*/  IADD3 R9, P3, PT, R18, R10, RZ ;  /* 0x0000000a12097210 */ /* 0x000fe20007f7e0ff */
[----:B------:R0:W-:Y:S04]  /*1a7f0*/  STL [R1+0x44c], R2 ;  /* 0x00044c0201007387 */ /* 0x0001e80000100800 */
[----:B------:R-:W4:Y:S04]  /*1a800*/  LDL.LU R87, [R1+0x48c] ;  /* 0x00048c0001577983 */ /* 0x000f280000300800 */
[----:B------:R-:W4:Y:S01]  /*1a810*/  LDL.LU R89, [R1+0x4a4] ;  /* 0x0004a40001597983 */ /* 0x000f220000300800 */
[----:B------:R-:W-:-:S03]  /*1a820*/  SEL R5, R92, R0, !P5 ;  /* 0x000000005c057207 */ /* 0x000fc60006800000 */
[----:B------:R-:W4:Y:S04]  /*1a830*/  LDL.LU R0, [R1+0x4ac] ;  /* 0x0004ac0001007983 */ /* 0x000f280000300800 */
        /* <DEDUP_REMOVED lines=17> */
[----:B0-----:R-:W-:-:S02]  /*1a950*/  LEA.HI.X.SX32 R2, R18, R7, 0x1, P3 ;  /* 0x0000000712027211 */ /* 0x001fc400018f0eff */
[----:B------:R-:W-:-:S05]  /*1a960*/  IADD3 R15, P3, PT, R17, R10, RZ ;  /* 0x0000000a110f7210 */ /* 0x000fca0007f7e0ff */
[----:B------:R0:W-:Y:S01]  /*1a970*/  STL [R1+0x470], R15 ;  /* 0x0004700f01007387 */ /* 0x0001e20000100800 */
[----:B------:R-:W-:Y:S02]  /*1a980*/  IMAD R6, R4, UR12, RZ ;  /* 0x0000000c04067c24 */ /* 0x000fe4000f8e02ff */
[----:B------:R-:W-:Y:S01]  /*1a990*/  IMAD R18, R5, UR12, RZ ;  /* 0x0000000c05127c24 */ /* 0x000fe2000f8e02ff */
[----:B------:R-:W-:Y:S01]  /*1a9a0*/  STL [R1+0x464], R2 ;  /* 0x0004640201007387 */ /* 0x000fe20000100800 */
[----:B0-----:R-:W-:-:S05]  /*1a9b0*/  LEA.HI.X.SX32 R15, R17, R7, 0x1, P3 ;  /* 0x00000007110f7211 */ /* 0x001fca00018f0eff */
[----:B------:R0:W-:Y:S01]  /*1a9c0*/  STL [R1+0x46c], R15 ;  /* 0x00046c0f01007387 */ /* 0x0001e20000100800 */
[----:B--2---:R-:W-:Y:S02]  /*1a9d0*/  SEL R4, R92, R8, !P5 ;  /* 0x000000085c047207 */ /* 0x004fe40006800000 */
[----:B------:R-:W-:-:S03]  /*1a9e0*/  IADD3 R8, P3, PT, R6, R10, RZ ;  /* 0x0000000a06087210 */ /* 0x000fc60007f7e0ff */
[----:B------:R-:W-:Y:S01]  /*1a9f0*/  IMAD R17, R4, UR12, RZ ;  /* 0x0000000c04117c24 */ /* 0x000fe2000f8e02ff */
[-C--:B------:R-:W-:Y:S02]  /*1aa00*/  LEA.HI.X.SX32 R4, R6, R7.reuse, 0x1, P3 ;  /* 0x0000000706047211 */ /* 0x080fe400018f0eff */
[----:B------:R-:W-:Y:S02]  /*1aa10*/  IADD3 R6, P3, PT, R18, R10, RZ ;  /* 0x0000000a12067210 */ /* 0x000fe40007f7e0ff */
[----:B---3--:R-:W-:Y:S02]  /*1aa20*/  SEL R5, R92, R16, !P5 ;  /* 0x000000105c057207 */ /* 0x008fe40006800000 */
[----:B------:R-:W2:Y:S01]  /*1aa30*/  LDL.LU R16, [R1+0x4e4] ;  /* 0x0004e40001107983 */ /* 0x000ea20000300800 */
[----:B------:R-:W-:-:S03]  /*1aa40*/  LEA.HI.X.SX32 R18, R18, R7, 0x1, P3 ;  /* 0x0000000712127211 */ /* 0x000fc600018f0eff */
[----:B------:R-:W-:Y:S01]  /*1aa50*/  STL [R1+0x488], R8 ;  /* 0x0004880801007387 */ /* 0x000fe20000100800 */
[----:B0-----:R-:W-:-:S03]  /*1aa60*/  IADD3 R15, P3, PT, R17, R10, RZ ;  /* 0x0000000a110f7210 */ /* 0x001fc60007f7e0ff */
[----:B------:R4:W-:Y:S04]  /*1aa70*/  STL [R1+0x484], R4 ;  /* 0x0004840401007387 */ /* 0x0009e80000100800 */
[----:B------:R-:W3:Y:S04]  /*1aa80*/  LDL.LU R86, [R1+0x4ec] ;  /* 0x0004ec0001567983 */ /* 0x000ee80000300800 */
[----:B------:R0:W-:Y:S01]  /*1aa90*/  STL [R1+0x490], R6 ;  /* 0x0004900601007387 */ /* 0x0001e20000100800 */
[----:B----4-:R-:W-:-:S03]  /*1aaa0*/  SEL R4, R92, R87, !P5 ;  /* 0x000000575c047207 */ /* 0x010fc60006800000 */
[----:B------:R1:W-:Y:S01]  /*1aab0*/  STL [R1+0x48c], R18 ;  /* 0x00048c1201007387 */ /* 0x0003e20000100800 */
[----:B------:R-:W-:-:S03]  /*1aac0*/  LEA.HI.X.SX32 R17, R17, R7, 0x1, P3 ;  /* 0x0000000711117211 */ /* 0x000fc600018f0eff */
[----:B------:R-:W4:Y:S01]  /*1aad0*/  LDL.LU R87, [R1+0x504] ;  /* 0x0005040001577983 */ /* 0x000f220000300800 */
[----:B0-----:R-:W-:-:S03]  /*1aae0*/  IMAD R6, R5, UR12, RZ ;  /* 0x0000000c05067c24 */ /* 0x001fc6000f8e02ff */
[----:B------:R0:W-:Y:S01]  /*1aaf0*/  STL [R1+0x4a8], R15 ;  /* 0x0004a80f01007387 */ /* 0x0001e20000100800 */
[----:B-1----:R-:W-:Y:S01]  /*1ab00*/  IMAD R18, R4, UR12, RZ ;  /* 0x0000000c04127c24 */ /* 0x002fe2000f8e02ff */
[----:B------:R-:W-:Y:S02]  /*1ab10*/  SEL R5, R92, R89, !P5 ;  /* 0x000000595c057207 */ /* 0x000fe40006800000 */
[----:B------:R1:W-:Y:S04]  /*1ab20*/  STL [R1+0x4a4], R17 ;  /* 0x0004a41101007387 */ /* 0x0003e80000100800 */
[----:B------:R-:W4:Y:S01]  /*1ab30*/  LDL.LU R89, [R1+0x50c] ;  /* 0x00050c0001597983 */ /* 0x000f220000300800 */
[----:B0-----:R-:W-:-:S04]  /*1ab40*/  IADD3 R15, P3, PT, R6, R10, RZ ;  /* 0x0000000a060f7210 */ /* 0x001fc80007f7e0ff */
[----:B------:R-:W-:Y:S02]  /*1ab50*/  LEA.HI.X.SX32 R6, R6, R7, 0x1, P3 ;  /* 0x0000000706067211 */ /* 0x000fe400018f0eff */
[----:B------:R-:W-:Y:S01]  /*1ab60*/  SEL R4, R92, R0, !P5 ;  /* 0x000000005c047207 */ /* 0x000fe20006800000 */
[----:B------:R-:W-:Y:S01]  /*1ab70*/  STL [R1+0x4b0], R15 ;  /* 0x0004b00f01007387 */ /* 0x000fe20000100800 */
[----:B------:R-:W-:-:S03]  /*1ab80*/  IADD3 R0, P3, PT, R18, R10, RZ ;  /* 0x0000000a12007210 */ /* 0x000fc60007f7e0ff */
[----:B------:R0:W-:Y:S01]  /*1ab90*/  STL [R1+0x4ac], R6 ;  /* 0x0004ac0601007387 */ /* 0x0001e20000100800 */
[----:B-1----:R-:W-:Y:S01]  /*1aba0*/  IMAD R17, R5, UR12, RZ ;  /* 0x0000000c05117c24 */ /* 0x002fe2000f8e02ff */
[----:B------:R-:W-:Y:S02]  /*1abb0*/  SEL R5, R92, R90, !P5 ;  /* 0x0000005a5c057207 */ /* 0x000fe40006800000 */
[----:B------:R-:W4:Y:S01]  /*1abc0*/  LDL.LU R90, [R1+0x524] ;  /* 0x00052400015a7983 */ /* 0x000f220000300800 */
[----:B0-----:R-:W-:Y:S01]  /*1abd0*/  IMAD R6, R4, UR12, RZ ;  /* 0x0000000c04067c24 */ /* 0x001fe2000f8e02ff */
[----:B------:R-:W-:Y:S02]  /*1abe0*/  LEA.HI.X.SX32 R4, R18, R7, 0x1, P3 ;  /* 0x0000000712047211 */ /* 0x000fe400018f0eff */
[----:B------:R-:W-:Y:S04]  /*1abf0*/  STL [R1+0x4c8], R0 ;  /* 0x0004c80001007387 */ /* 0x000fe80000100800 */
[----:B------:R0:W-:Y:S02]  /*1ac00*/  STL [R1+0x4c4], R4 ;  /* 0x0004c40401007387 */ /* 0x0001e40000100800 */
[----:B0-----:R-:W-:-:S02]  /*1ac10*/  SEL R4, R92, R3, !P5 ;  /* 0x000000035c047207 */ /* 0x001fc40006800000 */
[----:B------:R-:W4:Y:S01]  /*1ac20*/  LDL.LU R3, [R1+0x52c] ;  /* 0x00052c0001037983 */ /* 0x000f220000300800 */
[----:B------:R-:W-:-:S04]  /*1ac30*/  IADD3 R15, P3, PT, R17, R10, RZ ;  /* 0x0000000a110f7210 */ /* 0x000fc80007f7e0ff */
[----:B------:R-:W-:Y:S01]  /*1ac40*/  LEA.HI.X.SX32 R17, R17, R7, 0x1, P3 ;  /* 0x0000000711117211 */ /* 0x000fe200018f0eff */
[----:B------:R0:W-:Y:S01]  /*1ac50*/  STL [R1+0x4d0], R15 ;  /* 0x0004d00f01007387 */ /* 0x0001e20000100800 */
[----:B------:R-:W-:-:S03]  /*1ac60*/  IMAD R18, R5, UR12, RZ ;  /* 0x0000000c05127c24 */ /* 0x000fc6000f8e02ff */
[----:B------:R1:W-:Y:S01]  /*1ac70*/  STL [R1+0x4cc], R17 ;  /* 0x0004cc1101007387 */ /* 0x0003e20000100800 */
[----:B0-----:R-:W-:Y:S01]  /*1ac80*/  IADD3 R15, P3, PT, R6, R10, RZ ;  /* 0x0000000a060f7210 */ /* 0x001fe20007f7e0ff */
[----:B-1----:R-:W-:-:S04]  /*1ac90*/  IMAD R17, R4, UR12, RZ ;  /* 0x0000000c04117c24 */ /* 0x002fc8000f8e02ff */
[----:B------:R0:W-:Y:S01]  /*1aca0*/  STL [R1+0x4e8], R15 ;  /* 0x0004e80f01007387 */ /* 0x0001e20000100800 */
[-C--:B------:R-:W-:Y:S02]  /*1acb0*/  LEA.HI.X.SX32 R4, R6, R7.reuse, 0x1, P3 ;  /* 0x0000000706047211 */ /* 0x080fe400018f0eff */
[----:B------:R-:W-:Y:S02]  /*1acc0*/  IADD3 R91, P3, PT, R18, R10, RZ ;  /* 0x0000000a125b7210 */ /* 0x000fe40007f7e0ff */
[----:B--2---:R-:W-:Y:S02]  /*1acd0*/  SEL R5, R92, R16, !P5 ;  /* 0x000000105c057207 */ /* 0x004fe40006800000 */
[----:B------:R-:W2:Y:S03]  /*1ace0*/  LDL.LU R16, [R1+0x544] ;  /* 0x0005440001107983 */ /* 0x000ea60000300800 */
[----:B------:R-:W-:Y:S01]  /*1acf0*/  IMAD R6, R5, UR12, RZ ;  /* 0x0000000c05067c24 */ /* 0x000fe2000f8e02ff */
[----:B------:R3:W-:Y:S01]  /*1ad00*/  STL [R1+0x4e4], R4 ;  /* 0x0004e40401007387 */ /* 0x0007e20000100800 */
[----:B------:R-:W-:-:S03]  /*1ad10*/  LEA.HI.X.SX32 R5, R18, R7, 0x1, P3 ;  /* 0x0000000712057211 */ /* 0x000fc600018f0eff */
[----:B------:R-:W2:Y:S01]  /*1ad20*/  LDL.LU R83, [R1+0x54c] ;  /* 0x00054c0001537983 */ /* 0x000ea20000300800 */
[----:B0-----:R-:W-:-:S03]  /*1ad30*/  IADD3 R15, P3, PT, R17, R10, RZ ;  /* 0x0000000a110f7210 */ /* 0x001fc60007f7e0ff */
[----:B------:R-:W-:Y:S01]  /*1ad40*/  STL [R1+0x4f0], R91 ;  /* 0x0004f05b01007387 */ /* 0x000fe20000100800 */
[----:B------:R-:W-:-:S03]  /*1ad50*/  LEA.HI.X.SX32 R17, R17, R7, 0x1, P3 ;  /* 0x0000000711117211 */ /* 0x000fc600018f0eff */
[----:B------:R4:W-:Y:S01]  /*1ad60*/  STL [R1+0x4ec], R5 ;  /* 0x0004ec0501007387 */ /* 0x0009e20000100800 */
[----:B---3--:R-:W-:-:S03]  /*1ad70*/  SEL R4, R92, R86, !P5 ;  /* 0x000000565c047207 */ /* 0x008fc60006800000 */
[----:B------:R-:W3:Y:S04]  /*1ad80*/  LDL.LU R85, [R1+0x564] ;  /* 0x0005640001557983 */ /* 0x000ee80000300800 */
[----:B------:R0:W-:Y:S01]  /*1ad90*/  STL [R1+0x508], R15 ;  /* 0x0005080f01007387 */ /* 0x0001e20000100800 */
[----:B----4-:R-:W-:-:S03]  /*1ada0*/  SEL R5, R92, R87, !P5 ;  /* 0x000000575c057207 */ /* 0x010fc60006800000 */
[----:B------:R1:W-:Y:S01]  /*1adb0*/  STL [R1+0x504], R17 ;  /* 0x0005041101007387 */ /* 0x0003e20000100800 */
[----:B------:R-:W-:-:S03]  /*1adc0*/  IMAD R18, R4, UR12, RZ ;  /* 0x0000000c04127c24 */ /* 0x000fc6000f8e02ff */
[----:B------:R-:W4:Y:S01]  /*1add0*/  LDL.LU R86, [R1+0x56c] ;  /* 0x00056c0001567983 */ /* 0x000f220000300800 */
[-C--:B0-----:R-:W-:Y:S02]  /*1ade0*/  IADD3 R15, P3, PT, R6, R10.reuse, RZ ;  /* 0x0000000a060f7210 */ /* 0x081fe40007f7e0ff */
[----:B------:R-:W-:Y:S01]  /*1adf0*/  SEL R4, R92, R89, !P5 ;  /* 0x000000595c047207 */ /* 0x000fe20006800000 */
[----:B-1----:R-:W-:Y:S02]  /*1ae00*/  IMAD R17, R5, UR12, RZ ;  /* 0x0000000c05117c24 */ /* 0x002fe4000f8e02ff */
[----:B------:R0:W-:Y:S01]  /*1ae10*/  STL [R1+0x510], R15 ;  /* 0x0005100f01007387 */ /* 0x0001e20000100800 */
[----:B------:R-:W-:Y:S02]  /*1ae20*/  LEA.HI.X.SX32 R5, R6, R7, 0x1, P3 ;  /* 0x0000000706057211 */ /* 0x000fe400018f0eff */
[----:B------:R-:W-:Y:S01]  /*1ae30*/  IADD3 R88, P3, PT, R18, R10, RZ ;  /* 0x0000000a12587210 */ /* 0x000fe20007f7e0ff */
[----:B------:R-:W4:Y:S01]  /*1ae40*/  LDL.LU R87, [R1+0x584] ;  /* 0x0005840001577983 */ /* 0x000f220000300800 */
[----:B------:R-:W-:-:S02]  /*1ae50*/  IMAD R6, R4, UR12, RZ ;  /* 0x0000000c04067c24 */ /* 0x000fc4000f8e02ff */
[----:B------:R-:W-:Y:S01]  /*1ae60*/  LEA.HI.X.SX32 R4, R18, R7, 0x1, P3 ;  /* 0x0000000712047211 */ /* 0x000fe200018f0eff */
[----:B------:R1:W-:Y:S01]  /*1ae70*/  STL [R1+0x50c], R5 ;  /* 0x00050c0501007387 */ /* 0x0003e20000100800 */
[----:B0-----:R-:W-:-:S03]  /*1ae80*/  IADD3 R15, P3, PT, R17, R10, RZ ;  /* 0x0000000a110f7210 */ /* 0x001fc60007f7e0ff */
[----:B------:R-:W4:Y:S04]  /*1ae90*/  LDL.LU R89, [R1+0x58c] ;  /* 0x00058c0001597983 */ /* 0x000f280000300800 */
[----:B------:R-:W-:Y:S01]  /*1aea0*/  STL [R1+0x528], R88 ;  /* 0x0005285801007387 */ /* 0x000fe20000100800 */
[----:B-1----:R-:W-:-:S03]  /*1aeb0*/  SEL R5, R92, R90, !P5 ;  /* 0x0000005a5c057207 */ /* 0x002fc60006800000 */
[----:B------:R0:W-:Y:S04]  /*1aec0*/  STL [R1+0x524], R4 ;  /* 0x0005240401007387 */ /* 0x0001e80000100800 */
[----:B------:R-:W4:Y:S04]  /*1aed0*/  LDL.LU R90, [R1+0x5a4] ;  /* 0x0005a400015a7983 */ /* 0x000f280000300800 */
[----:B------:R1:W-:Y:S01]  /*1aee0*/  STL [R1+0x530], R15 ;  /* 0x0005300f01007387 */ /* 0x0003e20000100800 */
[----:B0-----:R-:W-:-:S03]  /*1aef0*/  SEL R4, R92, R3, !P5 ;  /* 0x000000035c047207 */ /* 0x001fc60006800000 */
[----:B------:R-:W4:Y:S01]  /*1af00*/  LDL.LU R3, [R1+0x5ac] ;  /* 0x0005ac0001037983 */ /* 0x000f220000300800 */
[----:B------:R-:W-:Y:S01]  /*1af10*/  IMAD R18, R5, UR12, RZ ;  /* 0x0000000c05127c24 */ /* 0x000fe2000f8e02ff */
[-C--:B------:R-:W-:Y:S02]  /*1af20*/  LEA.HI.X.SX32 R5, R17, R7.reuse, 0x1, P3 ;  /* 0x0000000711057211 */ /* 0x080fe400018f0eff */
[-C--:B------:R-:W-:Y:S01]  /*1af30*/  IADD3 R84, P3, PT, R6, R10.reuse, RZ ;  /* 0x0000000a06547210 */ /* 0x080fe20007f7e0ff */
[----:B------:R-:W-:Y:S02]  /*1af40*/  IMAD R17, R4, UR12, RZ ;  /* 0x0000000c04117c24 */ /* 0x000fe4000f8e02ff */
[----:B------:R2:W-:Y:S01]  /*1af50*/  STL [R1+0x52c], R5 ;  /* 0x00052c0501007387 */ /* 0x0005e20000100800 */
[----:B------:R-:W-:Y:S02]  /*1af60*/  LEA.HI.X.SX32 R4, R6, R7, 0x1, P3 ;  /* 0x0000000706047211 */ /* 0x000fe400018f0eff */
[----:B-1----:R-:W-:-:S04]  /*1af70*/  IADD3 R15, P3, PT, R18, R10, RZ ;  /* 0x0000000a120f7210 */ /* 0x002fc80007f7e0ff */
[----:B------:R-:W-:Y:S02]  /*1af80*/  LEA.HI.X.SX32 R18, R18, R7, 0x1, P3 ;  /* 0x0000000712127211 */ /* 0x000fe400018f0eff */
[----:B--2---:R-:W-:Y:S02]  /*1af90*/  SEL R5, R92, R16, !P5 ;  /* 0x000000105c057207 */ /* 0x004fe40006800000 */
[----:B------:R-:W2:Y:S04]  /*1afa0*/  LDL.LU R16, [R1+0x5c4] ;  /* 0x0005c40001107983 */ /* 0x000ea80000300800 */
[----:B------:R-:W-:Y:S01]  /*1afb0*/  STL [R1+0x548], R84 ;  /* 0x0005485401007387 */ /* 0x000fe20000100800 */
[----:B------:R-:W-:-:S03]  /*1afc0*/  IMAD R6, R5, UR12, RZ ;  /* 0x0000000c05067c24 */ /* 0x000fc6000f8e02ff */
[----:B------:R0:W-:Y:S04]  /*1afd0*/  STL [R1+0x544], R4 ;  /* 0x0005440401007387 */ /* 0x0001e80000100800 */
[----:B------:R1:W-:Y:S04]  /*1afe0*/  STL [R1+0x550], R15 ;  /* 0x0005500f01007387 */ /* 0x0003e80000100800 */
[----:B------:R3:W-:Y:S01]  /*1aff0*/  STL [R1+0x54c], R18 ;  /* 0x00054c1201007387 */ /* 0x0007e20000100800 */
[----:B0-----:R-:W-:Y:S02]  /*1b000*/  SEL R4, R92, R83, !P5 ;  /* 0x000000535c047207 */ /* 0x001fe40006800000 */
[----:B-1----:R-:W-:-:S04]  /*1b010*/  IADD3 R15, P3, PT, R17, R10, RZ ;  /* 0x0000000a110f7210 */ /* 0x002fc80007f7e0ff */
[----:B------:R-:W-:Y:S01]  /*1b020*/  LEA.HI.X.SX32 R17, R17, R7, 0x1, P3 ;  /* 0x0000000711117211 */ /* 0x000fe200018f0eff */
[----:B------:R0:W-:Y:S01]  /*1b030*/  STL [R1+0x568], R15 ;  /* 0x0005680f01007387 */ /* 0x0001e20000100800 */
[----:B---3--:R-:W-:Y:S01]  /*1b040*/  IMAD R18, R4, UR12, RZ ;  /* 0x0000000c04127c24 */ /* 0x008fe2000f8e02ff */
[----:B------:R-:W-:Y:S02]  /*1b050*/  SEL R5, R92, R85, !P5 ;  /* 0x000000555c057207 */ /* 0x000fe40006800000 */
[----:B------:R1:W-:Y:S01]  /*1b060*/  STL [R1+0x564], R17 ;  /* 0x0005641101007387 */ /* 0x0003e20000100800 */
[----:B0-----:R-:W-:-:S04]  /*1b070*/  IADD3 R15, P3, PT, R6, R10, RZ ;  /* 0x0000000a060f7210 */ /* 0x001fc80007f7e0ff */
[----:B------:R-:W-:Y:S01]  /*1b080*/  LEA.HI.X.SX32 R6, R6, R7, 0x1, P3 ;  /* 0x0000000706067211 */ /* 0x000fe200018f0eff */
[----:B------:R0:W-:Y:S01]  /*1b090*/  STL [R1+0x570], R15 ;  /* 0x0005700f01007387 */ /* 0x0001e20000100800 */
[----:B-1----:R-:W-:Y:S01]  /*1b0a0*/  IMAD R17, R5, UR12, RZ ;  /* 0x0000000c05117c24 */ /* 0x002fe2000f8e02ff */
[----:B----4-:R-:W-:Y:S02]  /*1b0b0*/  SEL R4, R92, R86, !P5 ;  /* 0x000000565c047207 */ /* 0x010fe40006800000 */
[----:B------:R1:W-:Y:S01]  /*1b0c0*/  STL [R1+0x56c], R6 ;  /* 0x00056c0601007387 */ /* 0x0003e20000100800 */
[----:B0-----:R-:W-:-:S04]  /*1b0d0*/  IADD3 R15, P3, PT, R18, R10, RZ ;  /* 0x0000000a120f7210 */ /* 0x001fc80007f7e0ff */
[----:B------:R-:W-:Y:S01]  /*1b0e0*/  LEA.HI.X.SX32 R18, R18, R7, 0x1, P3 ;  /* 0x0000000712127211 */ /* 0x000fe200018f0eff */
[----:B------:R0:W-:Y:S01]  /*1b0f0*/  STL [R1+0x588], R15 ;  /* 0x0005880f01007387 */ /* 0x0001e20000100800 */
[----:B-1----:R-:W-:Y:S01]  /*1b100*/  IMAD R6, R4, UR12, RZ ;  /* 0x0000000c04067c24 */ /* 0x002fe2000f8e02ff */
[----:B------:R-:W-:Y:S02]  /*1b110*/  SEL R5, R92, R87, !P5 ;  /* 0x000000575c057207 */ /* 0x000fe40006800000 */
        /* <DEDUP_REMOVED lines=11> */
[----:B0-----:R-:W-:Y:S02]  /*1b1d0*/  IADD3 R15, P3, PT, R18, R10, RZ ;  /* 0x0000000a120f7210 */ /* 0x001fe40007f7e0ff */
[----:B------:R-:W-:Y:S04]  /*1b1e0*/  STL [R1+0x5a4], R6 ;  /* 0x0005a40601007387 */ /* 0x000fe80000100800 */
[----:B------:R-:W-:Y:S01]  /*1b1f0*/  STL [R1+0x5b0], R15 ;  /* 0x0005b00f01007387 */ /* 0x000fe20000100800 */
[----:B------:R-:W-:-:S02]  /*1b200*/  SEL R4, R92, R3, !P5 ;  /* 0x000000035c047207 */ /* 0x000fc40006800000 */
[----:B------:R-:W-:-:S05]  /*1b210*/  LEA.HI.X.SX32 R3, R18, R7, 0x1, P3 ;  /* 0x0000000712037211 */ /* 0x000fca00018f0eff */
[----:B------:R0:W-:Y:S04]  /*1b220*/  STL [R1+0x5ac], R3 ;  /* 0x0005ac0301007387 */ /* 0x0001e80000100800 */
[----:B------:R-:W3:Y:S04]  /*1b230*/  LDL.LU R75, [R1+0x7f0] ;  /* 0x0007f000014b7983 */ /* 0x000ee80000300800 */
[----:B0-----:R-:W4:Y:S01]  /*1b240*/  LDL.LU R3, [R1+0x7ec] ;  /* 0x0007ec0001037983 */ /* 0x001f220000300800 */
[C---:B------:R-:W-:Y:S01]  /*1b250*/  IADD3 R68, P3, PT, R17.reuse, R10, RZ ;  /* 0x0000000a11447210 */ /* 0x040fe20007f7e0ff */
[----:B------:R-:W0:Y:S03]  /*1b260*/  S2R R85, SR_TID.X ;  /* 0x0000000000557919 */ /* 0x000e260000002100 */
[----:B------:R-:W-:-:S02]  /*1b270*/  LEA.HI.X.SX32 R15, R17, R7, 0x1, P3 ;  /* 0x00000007110f7211 */ /* 0x000fc400018f0eff */
[----:B------:R-:W-:-:S03]  /*1b280*/  SEL R5, R92, R90, !P5 ;  /* 0x0000005a5c057207 */ /* 0x000fc60006800000 */
[----:B------:R1:W-:Y:S02]  /*1b290*/  STL [R1+0x5c4], R15 ;  /* 0x0005c40f01007387 */ /* 0x0003e40000100800 */
[----:B------:R-:W-:Y:S02]  /*1b2a0*/  IMAD R6, R5, UR12, RZ ;  /* 0x0000000c05067c24 */ /* 0x000fe4000f8e02ff */
[----:B------:R-:W4:Y:S01]  /*1b2b0*/  LDL.LU R90, [R1+0x7e8] ;  /* 0x0007e800015a7983 */ /* 0x000f220000300800 */
[----:B------:R-:W-:Y:S02]  /*1b2c0*/  IMAD R4, R4, UR12, RZ ;  /* 0x0000000c04047c24 */ /* 0x000fe4000f8e02ff */
[----:B------:R-:W-:Y:S01]  /*1b2d0*/  IADD3 R66, P3, PT, R6, R10, RZ ;  /* 0x0000000a06427210 */ /* 0x000fe20007f7e0ff */
[----:B------:R-:W4:Y:S01]  /*1b2e0*/  LDL.LU R76, [R1+0x7e4] ;  /* 0x0007e400014c7983 */ /* 0x000f220000300800 */
[----:B------:R-:W-:-:S04]  /*1b2f0*/  @!UP1 UIADD3 UR4, UPT, UPT, -UR6, 0x100000, URZ ;  /* 0x0010000006049890 */ /* 0x000fc8000fffe1ff */
[----:B------:R-:W-:Y:S02]  /*1b300*/  @!UP1 USHF.L.U32 UR5, UR4, 0xb, URZ ;  /* 0x0000000b04059899 */ /* 0x000fe400080006ff */
[----:B------:R-:W-:Y:S01]  /*1b310*/  @!UP1 USHF.L.U32 UR4, UR4, 0x1, URZ ;  /* 0x0000000104049899 */ /* 0x000fe200080006ff */
[----:B------:R-:W4:Y:S01]  /*1b320*/  LDL.LU R77, [R1+0x7d0] ;  /* 0x0007d000014d7983 */ /* 0x000f220000300800 */
[----:B-1----:R-:W-:Y:S01]  /*1b330*/  LEA.HI.X.SX32 R15, R6, R7, 0x1, P3 ;  /* 0x00000007060f7211 */ /* 0x002fe200018f0eff */
[----:B------:R-:W1:Y:S02]  /*1b340*/  LDCU UR6, c[0x0][0x3b0] ;  /* 0x00007600ff0677ac */ /* 0x000e640008000800 */
[----:B------:R-:W4:Y:S01]  /*1b350*/  LDL.LU R79, [R1+0x7cc] ;  /* 0x0007cc00014f7983 */ /* 0x000f220000300800 */
[----:B------:R-:W-:-:S03]  /*1b360*/  IADD3 R69, P3, PT, R4, R10, RZ ;  /* 0x0000000a04457210 */ /* 0x000fc60007f7e0ff */
[----:B------:R-:W4:Y:S04]  /*1b370*/  LDL.LU R80, [R1+0x7c8] ;  /* 0x0007c80001507983 */ /* 0x000f280000300800 */
[----:B------:R-:W4:Y:S01]  /*1b380*/  LDL.LU R81, [R1+0x7c4] ;  /* 0x0007c40001517983 */ /* 0x000f220000300800 */
[----:B------:R-:W-:-:S03]  /*1b390*/  LEA.HI.X.SX32 R74, R4, R7, 0x1, P3 ;  /* 0x00000007044a7211 */ /* 0x000fc600018f0eff */
[----:B------:R-:W4:Y:S04]  /*1b3a0*/  LDL.LU R82, [R1+0x7b0] ;  /* 0x0007b00001527983 */ /* 0x000f280000300800 */
[----:B------:R-:W4:Y:S01]  /*1b3b0*/  LDL.LU R87, [R1+0x7ac] ;  /* 0x0007ac0001577983 */ /* 0x000f220000300800 */
[----:B------:R-:W-:-:S03]  /*1b3c0*/  VOTEU.ALL UP1, P1 ;  /* 0x0000000000ff7886 */ /* 0x000fc60000820000 */
[----:B------:R-:W4:Y:S01]  /*1b3d0*/  LDL.LU R89, [R1+0x7a8] ;  /* 0x0007a80001597983 */ /* 0x000f220000300800 */
[----:B0-----:R-:W-:Y:S01]  /*1b3e0*/  LOP3.LUT R85, R85, 0x7f, RZ, 0xc0, !PT ;  /* 0x0000007f55557812 */ /* 0x001fe200078ec0ff */
[----:B------:R0:W0:Y:S02]  /*1b3f0*/  @!UP1 SYNCS.EXCH.64 URZ, [UR9+0x14008], UR4 ;  /* 0x0140080409ff95b2 */ /* 0x0000240008000100 */
[----:B------:R-:W4:Y:S04]  /*1b400*/  LDL.LU R83, [R1+0x7a4] ;  /* 0x0007a40001537983 */ /* 0x000f280000300800 */
[----:B------:R-:W4:Y:S04]  /*1b410*/  LDL.LU R86, [R1+0x790] ;  /* 0x0007900001567983 */ /* 0x000f280000300800 */
[----:B------:R-:W-:Y:S01]  /*1b420*/  STL [R1+0x5c8], R68 ;  /* 0x0005c84401007387 */ /* 0x000fe20000100800 */
[----:B--2---:R-:W-:Y:S01]  /*1b430*/  SEL R5, R92, R16, !P5 ;  /* 0x000000105c057207 */ /* 0x004fe20006800000 */
[----:B------:R-:W-:Y:S01]  /*1b440*/  VIADD R4, R12, 0x1be ;  /* 0x000001be0c047836 */ /* 0x000fe20000000000 */
[----:B------:R-:W-:Y:S01]  /*1b450*/  LOP3.LUT R78, R14, 0x1c4, RZ, 0xfc, !PT ;  /* 0x000001c40e4e7812 */ /* 0x000fe200078efcff */
[----:B0-----:R-:W0:Y:S02]  /*1b460*/  LDCU UR4, c[0x0][0x3b0] ;  /* 0x00007600ff0477ac */ /* 0x001e240008000800 */
[----:B------:R-:W-:Y:S01]  /*1b470*/  IMAD R5, R5, UR12, RZ ;  /* 0x0000000c05057c24 */ /* 0x000fe2000f8e02ff */
[----:B------:R-:W-:Y:S01]  /*1b480*/  STL [R1+0x5d0], R66 ;  /* 0x0005d04201007387 */ /* 0x000fe20000100800 */
[----:B------:R-:W-:Y:S01]  /*1b490*/  LOP3.LUT R6, R85, 0x30, RZ, 0x3c, !PT ;  /* 0x0000003055067812 */ /* 0x000fe200078e3cff */
[----:B------:R-:W2:Y:S02]  /*1b4a0*/  LDCU UR5, c[0x0][0x3b0] ;  /* 0x00007600ff0577ac */ /* 0x000ea40008000800 */
[C---:B------:R-:W-:Y:S01]  /*1b4b0*/  IADD3 R16, P3, PT, R5.reuse, R10, RZ ;  /* 0x0000000a05107210 */ /* 0x040fe20007f7e0ff */
[----:B------:R-:W-:Y:S03]  /*1b4c0*/  STL [R1+0x5cc], R15 ;  /* 0x0005cc0f01007387 */ /* 0x000fe60000100800 */
[----:B------:R-:W-:Y:S01]  /*1b4d0*/  LEA.HI.X.SX32 R93, R5, R7, 0x1, P3 ;  /* 0x00000007055d7211 */ /* 0x000fe200018f0eff */
[----:B------:R-:W-:Y:S04]  /*1b4e0*/  STL [R1+0x5e8], R69 ;  /* 0x0005e84501007387 */ /* 0x000fe80000100800 */
[----:B------:R-:W-:Y:S04]  /*1b4f0*/  STL [R1+0x5e4], R74 ;  /* 0x0005e44a01007387 */ /* 0x000fe80000100800 */
[----:B------:R-:W-:Y:S04]  /*1b500*/  STL [R1+0x5f0], R16 ;  /* 0x0005f01001007387 */ /* 0x000fe80000100800 */
[----:B------:R-:W-:Y:S04]  /*1b510*/  STL [R1+0x5ec], R93 ;  /* 0x0005ec5d01007387 */ /* 0x000fe80000100800 */
[----:B---3--:R-:W-:Y:S04]  /*1b520*/  STS.U8 [R85+UR9+0x10000], R75 ;  /* 0x0100004b55007988 */ /* 0x008fe80008000009 */
[----:B----4-:R3:W-:Y:S04]  /*1b530*/  STS.U8 [R85+UR9+0x10400], R3 ;  /* 0x0104000355007988 */ /* 0x0107e80008000009 */
[----:B---3--:R-:W3:Y:S01]  /*1b540*/  LDL.LU R3, [R1+0x78c] ;  /* 0x00078c0001037983 */ /* 0x008ee20000300800 */
[----:B------:R-:W-:-:S02]  /*1b550*/  IABS R17, R4 ;  /* 0x0000000400117213 */ /* 0x000fc40000000000 */
[----:B------:R-:W-:Y:S01]  /*1b560*/  ISETP.GE.AND P3, PT, R4, RZ, PT ;  /* 0x000000ff0400720c */ /* 0x000fe20003f66270 */
[----:B------:R4:W-:Y:S02]  /*1b570*/  STS.U8 [R85+UR9+0x10800], R90 ;  /* 0x0108005a55007988 */ /* 0x0009e40008000009 */
[----:B------:R-:W-:-:S04]  /*1b580*/  IMAD.HI.U32 R4, R13, R17, RZ ;  /* 0x000000110d047227 */ /* 0x000fc800078e00ff */
[----:B------:R-:W-:Y:S01]  /*1b590*/  IMAD.MOV R4, RZ, RZ, -R4 ;  /* 0x000000ffff047224 */ /* 0x000fe200078e0a04 */
[----:B----4-:R-:W4:Y:S03]  /*1b5a0*/  LDL.LU R90, [R1+0x788] ;  /* 0x00078800015a7983 */ /* 0x010f260000300800 */
[----:B------:R-:W-:Y:S01]  /*1b5b0*/  IMAD R17, R11, R4, R17 ;  /* 0x000000040b117224 */ /* 0x000fe200078e0211 */
[----:B------:R-:W-:Y:S01]  /*1b5c0*/  LOP3.LUT R4, R85, 0x10, RZ, 0x3c, !PT ;  /* 0x0000001055047812 */ /* 0x000fe200078e3cff */
[----:B------:R-:W-:Y:S04]  /*1b5d0*/  STS.U8 [R85+UR9+0x10c00], R76 ;  /* 0x010c004c55007988 */ /* 0x000fe80008000009 */
[----:B------:R-:W-:Y:S04]  /*1b5e0*/  STS.U8 [R85+UR9+0x11000], R77 ;  /* 0x0110004d55007988 */ /* 0x000fe80008000009 */
[----:B------:R-:W-:Y:S04]  /*1b5f0*/  STS.U8 [R85+UR9+0x11400], R79 ;  /* 0x0114004f55007988 */ /* 0x000fe80008000009 */
[----:B------:R-:W2:Y:S04]  /*1b600*/  LDL.LU R51, [R1+0x784] ;  /* 0x0007840001337983 */ /* 0x000ea80000300800 */
[----:B------:R-:W-:Y:S04]  /*1b610*/  STS.U8 [R85+UR9+0x11800], R80 ;  /* 0x0118005055007988 */ /* 0x000fe80008000009 */
[----:B------:R-:W2:Y:S04]  /*1b620*/  LDL.LU R52, [R1+0x770] ;  /* 0x0007700001347983 */ /* 0x000ea80000300800 */
[----:B------:R-:W-:Y:S04]  /*1b630*/  STS.U8 [R85+UR9+0x11c00], R81 ;  /* 0x011c005155007988 */ /* 0x000fe80008000009 */
[----:B------:R-:W2:Y:S04]  /*1b640*/  LDL.LU R53, [R1+0x76c] ;  /* 0x00076c0001357983 */ /* 0x000ea80000300800 */
[----:B------:R0:W-:Y:S04]  /*1b650*/  STS.U8 [R4+UR9+0x10480], R87 ;  /* 0x0104805704007988 */ /* 0x0001e80008000009 */
[----:B------:R-:W2:Y:S04]  /*1b660*/  LDL.LU R62, [R1+0x768] ;  /* 0x00076800013e7983 */ /* 0x000ea80000300800 */
[----:B0-----:R-:W2:Y:S04]  /*1b670*/  LDL.LU R87, [R1+0x764] ;  /* 0x0007640001577983 */ /* 0x001ea80000300800 */
[----:B------:R-:W2:Y:S04]  /*1b680*/  LDL.LU R63, [R1+0x750] ;  /* 0x00075000013f7983 */ /* 0x000ea80000300800 */
[----:B------:R-:W2:Y:S04]  /*1b690*/  LDL.LU R64, [R1+0x74c] ;  /* 0x00074c0001407983 */ /* 0x000ea80000300800 */
[----:B------:R0:W-:Y:S04]  /*1b6a0*/  STS.U8 [R4+UR9+0x10880], R89 ;  /* 0x0108805904007988 */ /* 0x0001e80008000009 */
[----:B------:R-:W2:Y:S04]  /*1b6b0*/  LDL.LU R65, [R1+0x748] ;  /* 0x0007480001417983 */ /* 0x000ea80000300800 */
[----:B0-----:R-:W2:Y:S04]  /*1b6c0*/  LDL.LU R89, [R1+0x744] ;  /* 0x0007440001597983 */ /* 0x001ea80000300800 */
[----:B------:R-:W2:Y:S04]  /*1b6d0*/  LDL.LU R67, [R1+0x730] ;  /* 0x0007300001437983 */ /* 0x000ea80000300800 */
[----:B------:R-:W2:Y:S04]  /*1b6e0*/  LDL.LU R70, [R1+0x72c] ;  /* 0x00072c0001467983 */ /* 0x000ea80000300800 */
[----:B------:R-:W2:Y:S04]  /*1b6f0*/  LDL.LU R71, [R1+0x728] ;  /* 0x0007280001477983 */ /* 0x000ea80000300800 */
[----:B------:R-:W2:Y:S04]  /*1b700*/  LDL.LU R72, [R1+0x724] ;  /* 0x0007240001487983 */ /* 0x000ea80000300800 */
[----:B------:R-:W2:Y:S04]  /*1b710*/  LDL.LU R73, [R1+0x710] ;  /* 0x0007100001497983 */ /* 0x000ea80000300800 */
[----:B------:R-:W2:Y:S04]  /*1b720*/  LDL.LU R75, [R1+0x70c] ;  /* 0x00070c00014b7983 */ /* 0x000ea80000300800 */
[----:B------:R-:W2:Y:S04]  /*1b730*/  LDL.LU R76, [R1+0x708] ;  /* 0x00070800014c7983 */ /* 0x000ea80000300800 */
[----:B------:R-:W2:Y:S04]  /*1b740*/  LDL.LU R77, [R1+0x704] ;  /* 0x00070400014d7983 */ /* 0x000ea80000300800 */
[----:B---3--:R0:W-:Y:S04]  /*1b750*/  STS.U8 [R4+UR9+0x11480], R3 ;  /* 0x0114800304007988 */ /* 0x0081e80008000009 */
[----:B0-----:R-:W3:Y:S04]  /*1b760*/  LDL.LU R3, [R1+0x6f0] ;  /* 0x0006f00001037983 */ /* 0x001ee80000300800 */
[----:B------:R-:W3:Y:S04]  /*1b770*/  LDL.LU R79, [R1+0x6ec] ;  /* 0x0006ec00014f7983 */ /* 0x000ee80000300800 */
[----:B------:R-:W3:Y:S04]  /*1b780*/  LDL.LU R80, [R1+0x6e8] ;  /* 0x0006e80001507983 */ /* 0x000ee80000300800 */
[----:B------:R0:W-:Y:S04]  /*1b790*/  STS.U8 [R4+UR9+0x10080], R82 ;  /* 0x0100805204007988 */ /* 0x0001e80008000009 */
[----:B------:R-:W3:Y:S04]  /*1b7a0*/  LDL.LU R81, [R1+0x6e4] ;  /* 0x0006e40001517983 */ /* 0x000ee80000300800 */
[----:B------:R1:W-:Y:S04]  /*1b7b0*/  STS.U8 [R4+UR9+0x10c80], R83 ;  /* 0x010c805304007988 */ /* 0x0003e80008000009 */
[----:B0-----:R-:W3:Y:S04]  /*1b7c0*/  LDL.LU R82, [R1+0x6d0] ;  /* 0x0006d00001527983 */ /* 0x001ee80000300800 */
[----:B------:R0:W-:Y:S04]  /*1b7d0*/  STS.U8 [R4+UR9+0x11080], R86 ;  /* 0x0110805604007988 */ /* 0x0001e80008000009 */
[----:B-1----:R-:W3:Y:S04]  /*1b7e0*/  LDL.LU R83, [R1+0x6cc] ;  /* 0x0006cc0001537983 */ /* 0x002ee80000300800 */
[----:B----4-:R1:W-:Y:S04]  /*1b7f0*/  STS.U8 [R4+UR9+0x11880], R90 ;  /* 0x0118805a04007988 */ /* 0x0103e80008000009 */
[----:B0-----:R-:W4:Y:S01]  /*1b800*/  LDL.LU R86, [R1+0x6c8] ;  /* 0x0006c80001567983 */ /* 0x001f220000300800 */
[----:B------:R-:W-:-:S03]  /*1b810*/  IABS R18, R78 ;  /* 0x0000004e00127213 */ /* 0x000fc60000000000 */
[----:B-1----:R-:W4:Y:S02]  /*1b820*/  LDL.LU R90, [R1+0x6c4] ;  /* 0x0006c400015a7983 */ /* 0x002f240000300800 */
[----:B------:R-:W-:-:S04]  /*1b830*/  IMAD.HI.U32 R5, R13, R18, RZ ;  /* 0x000000120d057227 */ /* 0x000fc800078e00ff */
[----:B------:R-:W-:Y:S01]  /*1b840*/  IMAD.MOV R5, RZ, RZ, -R5 ;  /* 0x000000ffff057224 */ /* 0x000fe200078e0a05 */
[----:B--2---:R0:W-:Y:S03]  /*1b850*/  STS.U8 [R4+UR9+0x11c80], R51 ;  /* 0x011c803304007988 */ /* 0x0041e60008000009 */
[----:B------:R-:W-:Y:S01]  /*1b860*/  IMAD R18, R11, R5, R18 ;  /* 0x000000050b127224 */ /* 0x000fe200078e0212 */
[C---:B------:R-:W-:Y:S02]  /*1b870*/  LOP3.LUT R5, R85.reuse, 0x20, RZ, 0x3c, !PT ;  /* 0x0000002055057812 */ /* 0x040fe400078e3cff */
[----:B0-----:R-:W-:-:S03]  /*1b880*/  LOP3.LUT R4, R85, 0x40, RZ, 0x3c, !PT ;  /* 0x0000004055047812 */ /* 0x001fc600078e3cff */
[----:B------:R-:W-:Y:S04]  /*1b890*/  STS.U8 [R5+UR9+0x10100], R52 ;  /* 0x0101003405007988 */ /* 0x000fe80008000009 */
[----:B------:R-:W-:Y:S04]  /*1b8a0*/  STS.U8 [R5+UR9+0x10500], R53 ;  /* 0x0105003505007988 */ /* 0x000fe80008000009 */
[----:B------:R-:W-:Y:S04]  /*1b8b0*/  STS.U8 [R5+UR9+0x10900], R62 ;  /* 0x0109003e05007988 */ /* 0x000fe80008000009 */
[----:B------:R0:W-:Y:S04]  /*1b8c0*/  STS.U8 [R5+UR9+0x10d00], R87 ;  /* 0x010d005705007988 */ /* 0x0001e80008000009 */
[----:B------:R-:W-:Y:S04]  /*1b8d0*/  STS.U8 [R5+UR9+0x11100], R63 ;  /* 0x0111003f05007988 */ /* 0x000fe80008000009 */
[----:B------:R-:W-:Y:S04]  /*1b8e0*/  STS.U8 [R5+UR9+0x11500], R64 ;  /* 0x0115004005007988 */ /* 0x000fe80008000009 */
[----:B------:R-:W-:Y:S04]  /*1b8f0*/  STS.U8 [R5+UR9+0x11900], R65 ;  /* 0x0119004105007988 */ /* 0x000fe80008000009 */
[----:B------:R1:W-:Y:S04]  /*1b900*/  STS.U8 [R5+UR9+0x11d00], R89 ;  /* 0x011d005905007988 */ /* 0x0003e80008000009 */
[----:B0-----:R-:W2:Y:S04]  /*1b910*/  LDL.LU R87, [R1+0x6b0] ;  /* 0x0006b00001577983 */ /* 0x001ea80000300800 */
[----:B------:R-:W-:Y:S04]  /*1b920*/  STS.U8 [R6+UR9+0x10180], R67 ;  /* 0x0101804306007988 */ /* 0x000fe80008000009 */
[----:B------:R-:W-:Y:S04]  /*1b930*/  STS.U8 [R6+UR9+0x10580], R70 ;  /* 0x0105804606007988 */ /* 0x000fe80008000009 */
[----:B------:R-:W-:Y:S04]  /*1b940*/  STS.U8 [R6+UR9+0x10980], R71 ;  /* 0x0109804706007988 */ /* 0x000fe80008000009 */
[----:B------:R-:W-:Y:S04]  /*1b950*/  STS.U8 [R6+UR9+0x10d80], R72 ;  /* 0x010d804806007988 */ /* 0x000fe80008000009 */
[----:B------:R-:W-:Y:S04]  /*1b960*/  STS.U8 [R6+UR9+0x11180], R73 ;  /* 0x0111804906007988 */ /* 0x000fe80008000009 */
[----:B------:R-:W-:Y:S04]  /*1b970*/  STS.U8 [R6+UR9+0x11580], R75 ;  /* 0x0115804b06007988 */ /* 0x000fe80008000009 */
[----:B------:R-:W-:Y:S04]  /*1b980*/  STS.U8 [R6+UR9+0x11980], R76 ;  /* 0x0119804c06007988 */ /* 0x000fe80008000009 */
[----:B------:R-:W-:Y:S04]  /*1b990*/  STS.U8 [R6+UR9+0x11d80], R77 ;  /* 0x011d804d06007988 */ /* 0x000fe80008000009 */
[----:B-1----:R-:W2:Y:S04]  /*1b9a0*/  LDL.LU R89, [R1+0x6ac] ;  /* 0x0006ac0001597983 */ /* 0x002ea80000300800 */
[----:B---3--:R0:W-:Y:S04]  /*1b9b0*/  STS.U8 [R4+UR9+0x10200], R3 ;  /* 0x0102000304007988 */ /* 0x0081e80008000009 */
[----:B0-----:R-:W3:Y:S04]  /*1b9c0*/  LDL.LU R3, [R1+0x6a8] ;  /* 0x0006a80001037983 */ /* 0x001ee80000300800 */
[----:B------:R-:W-:Y:S04]  /*1b9d0*/  STS.U8 [R4+UR9+0x10600], R79 ;  /* 0x0106004f04007988 */ /* 0x000fe80008000009 */
[----:B------:R-:W-:Y:S04]  /*1b9e0*/  STS.U8 [R4+UR9+0x10a00], R80 ;  /* 0x010a005004007988 */ /* 0x000fe80008000009 */
[----:B------:R-:W-:Y:S04]  /*1b9f0*/  STS.U8 [R4+UR9+0x10e00], R81 ;  /* 0x010e005104007988 */ /* 0x000fe80008000009 */
[----:B------:R-:W-:Y:S04]  /*1ba00*/  STS.U8 [R4+UR9+0x11200], R82 ;  /* 0x0112005204007988 */ /* 0x000fe80008000009 */
[----:B------:R-:W-:Y:S04]  /*1ba10*/  STS.U8 [R4+UR9+0x11600], R83 ;  /* 0x0116005304007988 */ /* 0x000fe80008000009 */
[----:B----4-:R-:W-:Y:S04]  /*1ba20*/  STS.U8 [R4+UR9+0x11a00], R86 ;  /* 0x011a005604007988 */ /* 0x010fe80008000009 */
[----:B------:R0:W-:Y:S04]  /*1ba30*/  STS.U8 [R4+UR9+0x11e00], R90 ;  /* 0x011e005a04007988 */ /* 0x0001e80008000009 */
[----:B0-----:R-:W4:Y:S04]  /*1ba40*/  LDL.LU R90, [R1+0x6a4] ;  /* 0x0006a400015a7983 */ /* 0x001f280000300800 */
[----:B------:R-:W4:Y:S04]  /*1ba50*/  LDL.LU R49, [R1+0x690] ;  /* 0x0006900001317983 */ /* 0x000f280000300800 */
        /* <DEDUP_REMOVED lines=13> */
[----:B------:R-:W4:Y:S01]  /*1bb30*/  LDL.LU R75, [R1+0x628] ;  /* 0x00062800014b7983 */ /* 0x000f220000300800 */
[----:B------:R-:W-:-:S03]  /*1bb40*/  LOP3.LUT R4, R85, 0x50, RZ, 0x3c, !PT ;  /* 0x0000005055047812 */ /* 0x000fc600078e3cff */
[----:B------:R-:W4:Y:S04]  /*1bb50*/  LDL.LU R76, [R1+0x624] ;  /* 0x00062400014c7983 */ /* 0x000f280000300800 */
[----:B------:R-:W4:Y:S04]  /*1bb60*/  LDL.LU R77, [R1+0x610] ;  /* 0x00061000014d7983 */ /* 0x000f280000300800 */
[----:B------:R-:W4:Y:S04]  /*1bb70*/  LDL.LU R79, [R1+0x60c] ;  /* 0x00060c00014f7983 */ /* 0x000f280000300800 */
[----:B------:R-:W4:Y:S04]  /*1bb80*/  LDL.LU R80, [R1+0x608] ;  /* 0x0006080001507983 */ /* 0x000f280000300800 */
[----:B------:R-:W4:Y:S04]  /*1bb90*/  LDL.LU R81, [R1+0x604] ;  /* 0x0006040001517983 */ /* 0x000f280000300800 */
[----:B------:R-:W4:Y:S04]  /*1bba0*/  LDL.LU R82, [R1+0x258] ;  /* 0x0002580001527983 */ /* 0x000f280000300800 */
[----:B------:R-:W4:Y:S04]  /*1bbb0*/  LDL.LU R83, [R1+0x254] ;  /* 0x0002540001537983 */ /* 0x000f280000300800 */
[----:B--2---:R0:W-:Y:S04]  /*1bbc0*/  STS.U8 [R4+UR9+0x10280], R87 ;  /* 0x0102805704007988 */ /* 0x0041e80008000009 */
[----:B------:R-:W2:Y:S04]  /*1bbd0*/  LDL.LU R86, [R1+0x250] ;  /* 0x0002500001567983 */ /* 0x000ea80000300800 */
[----:B------:R1:W-:Y:S04]  /*1bbe0*/  STS.U8 [R4+UR9+0x10680], R89 ;  /* 0x0106805904007988 */ /* 0x0003e80008000009 */
[----:B0-----:R-:W2:Y:S04]  /*1bbf0*/  LDL.LU R87, [R1+0x24c] ;  /* 0x00024c0001577983 */ /* 0x001ea80000300800 */
[----:B-1----:R-:W2:Y:S04]  /*1bc00*/  LDL.LU R89, [R1+0x248] ;  /* 0x0002480001597983 */ /* 0x002ea80000300800 */
[----:B---3--:R0:W-:Y:S04]  /*1bc10*/  STS.U8 [R4+UR9+0x10a80], R3 ;  /* 0x010a800304007988 */ /* 0x0081e80008000009 */
[----:B0-----:R-:W3:Y:S01]  /*1bc20*/  LDL.LU R3, [R1+0x244] ;  /* 0x0002440001037983 */ /* 0x001ee20000300800 */
[----:B------:R-:W-:-:S03]  /*1bc30*/  LOP3.LUT R5, R85, 0x60, RZ, 0x3c, !PT ;  /* 0x0000006055057812 */ /* 0x000fc600078e3cff */
[----:B----4-:R-:W-:Y:S04]  /*1bc40*/  STS.U8 [R4+UR9+0x10e80], R90 ;  /* 0x010e805a04007988 */ /* 0x010fe80008000009 */
[----:B------:R-:W-:Y:S04]  /*1bc50*/  STS.U8 [R4+UR9+0x11280], R49 ;  /* 0x0112803104007988 */ /* 0x000fe80008000009 */
[----:B------:R-:W-:Y:S04]  /*1bc60*/  STS.U8 [R4+UR9+0x11680], R50 ;  /* 0x0116803204007988 */ /* 0x000fe80008000009 */
[----:B------:R-:W-:Y:S04]  /*1bc70*/  STS.U8 [R4+UR9+0x11a80], R51 ;  /* 0x011a803304007988 */ /* 0x000fe80008000009 */
[----:B------:R0:W-:Y:S04]  /*1bc80*/  STS.U8 [R4+UR9+0x11e80], R52 ;  /* 0x011e803404007988 */ /* 0x0001e80008000009 */
[----:B------:R-:W-:Y:S04]  /*1bc90*/  STS.U8 [R5+UR9+0x10300], R53 ;  /* 0x0103003505007988 */ /* 0x000fe80008000009 */
[----:B------:R-:W-:Y:S01]  /*1bca0*/  STS.U8 [R5+UR9+0x10700], R62 ;  /* 0x0107003e05007988 */ /* 0x000fe20008000009 */
[----:B0-----:R-:W-:-:S03]  /*1bcb0*/  LOP3.LUT R4, R85, 0x70, RZ, 0x3c, !PT ;  /* 0x0000007055047812 */ /* 0x001fc600078e3cff */
        /* <DEDUP_REMOVED lines=14> */
[----:B------:R-:W-:Y:S04]  /*1bda0*/  STS.U8 [R85+UR9], R81 ;  /* 0x0000005155007988 */ /* 0x000fe80008000009 */
[----:B------:R-:W-:Y:S04]  /*1bdb0*/  STS.U8 [R85+UR9+0x200], R82 ;  /* 0x0002005255007988 */ /* 0x000fe80008000009 */
[----:B------:R-:W-:Y:S04]  /*1bdc0*/  STS.U8 [R85+UR9+0x400], R83 ;  /* 0x0004005355007988 */ /* 0x000fe80008000009 */
[----:B--2---:R-:W-:Y:S04]  /*1bdd0*/  STS.U8 [R85+UR9+0x600], R86 ;  /* 0x0006005655007988 */ /* 0x004fe80008000009 */
[----:B------:R-:W2:Y:S04]  /*1bde0*/  LDL.LU R90, [R1+0x240] ;  /* 0x00024000015a7983 */ /* 0x000ea80000300800 */
[----:B------:R-:W-:Y:S04]  /*1bdf0*/  STS.U8 [R85+UR9+0x800], R87 ;  /* 0x0008005755007988 */ /* 0x000fe80008000009 */
[----:B------:R-:W-:Y:S04]  /*1be00*/  STS.U8 [R85+UR9+0xa00], R89 ;  /* 0x000a005955007988 */ /* 0x000fe80008000009 */
[----:B---3--:R0:W-:Y:S04]  /*1be10*/  STS.U8 [R85+UR9+0xc00], R3 ;  /* 0x000c000355007988 */ /* 0x0081e80008000009 */
[----:B0-----:R-:W3:Y:S04]  /*1be20*/  LDL.LU R3, [R1+0x23c] ;  /* 0x00023c0001037983 */ /* 0x001ee80000300800 */
        /* <DEDUP_REMOVED lines=29> */
[----:B0-----:R-:W2:Y:S04]  /*1c000*/  LDL.LU R90, [R1+0x8c] ;  /* 0x00008c00015a7983 */ /* 0x001ea80000300800 */
[----:B---3--:R0:W-:Y:S04]  /*1c010*/  STS.U8 [R85+UR9+0x1000], R3 ;  /* 0x0010000355007988 */ /* 0x0081e80008000009 */
[----:B0-----:R-:W3:Y:S04]  /*1c020*/  LDL.LU R3, [R1+0x88] ;  /* 0x0000880001037983 */ /* 0x001ee80000300800 */
[----:B----4-:R0:W-:Y:S04]  /*1c030*/  STS.U8 [R85+UR9+0x1200], R5 ;  /* 0x0012000555007988 */ /* 0x0101e80008000009 */
[----:B------:R-:W-:Y:S04]  /*1c040*/  STS.U8 [R85+UR9+0x1400], R4 ;  /* 0x0014000455007988 */ /* 0x000fe80008000009 */
[----:B------:R1:W-:Y:S04]  /*1c050*/  STS.U8 [R85+UR9+0x1600], R48 ;  /* 0x0016003055007988 */ /* 0x0003e80008000009 */
[----:B0-----:R-:W4:Y:S04]  /*1c060*/  LDL.LU R5, [R1+0x84] ;  /* 0x0000840001057983 */ /* 0x001f280000300800 */
[----:B------:R0:W-:Y:S04]  /*1c070*/  STS.U8 [R85+UR9+0x1800], R49 ;  /* 0x0018003155007988 */ /* 0x0001e80008000009 */
[----:B-1----:R-:W4:Y:S04]  /*1c080*/  LDL.LU R48, [R1+0x80] ;  /* 0x0000800001307983 */ /* 0x002f280000300800 */
        /* <DEDUP_REMOVED lines=42> */
[----:B-1----:R-:W4:Y:S04]  /*1c330*/  LDL.LU R83, [R1+0x28] ;  /* 0x0000280001537983 */ /* 0x002f280000300800 */
[----:B------:R-:W4:Y:S04]  /*1c340*/  LDL.LU R4, [R1+0x24] ;  /* 0x0000240001047983 */ /* 0x000f280000300800 */
[----:B------:R0:W-:Y:S04]  /*1c350*/  STS.U8 [R85+UR9+0x4400], R86 ;  /* 0x0044005655007988 */ /* 0x0001e80008000009 */
[----:B------:R1:W-:Y:S04]  /*1c360*/  STS.U8 [R85+UR9+0x4600], R87 ;  /* 0x0046005755007988 */ /* 0x0003e80008000009 */
[----:B------:R2:W-:Y:S04]  /*1c370*/  STS.U8 [R85+UR9+0x4800], R89 ;  /* 0x0048005955007988 */ /* 0x0005e80008000009 */
[----:B0-----:R-:W4:Y:S04]  /*1c380*/  LDL.LU R86, [R1+0x20] ;  /* 0x0000200001567983 */ /* 0x001f280000300800 */
[----:B-1----:R-:W4:Y:S04]  /*1c390*/  LDL.LU R87, [R1+0x1c] ;  /* 0x00001c0001577983 */ /* 0x002f280000300800 */
[----:B--2---:R0:W-:Y:S04]  /*1c3a0*/  STS.U8 [R85+UR9+0x4a00], R90 ;  /* 0x004a005a55007988 */ /* 0x0041e80008000009 */
[----:B------:R-:W2:Y:S04]  /*1c3b0*/  LDL.LU R89, [R1+0x14] ;  /* 0x0000140001597983 */ /* 0x000ea80000300800 */
[----:B0-----:R-:W2:Y:S04]  /*1c3c0*/  LDL.LU R90, [R1+0x10] ;  /* 0x00001000015a7983 */ /* 0x001ea80000300800 */
[----:B---3--:R0:W-:Y:S04]  /*1c3d0*/  STS.U8 [R85+UR9+0x4c00], R3 ;  /* 0x004c000355007988 */ /* 0x0081e80008000009 */
[----:B0-----:R-:W3:Y:S04]  /*1c3e0*/  LDL.LU R3, [R1+0xc] ;  /* 0x00000c0001037983 */ /* 0x001ee80000300800 */
[----:B----4-:R0:W-:Y:S04]  /*1c3f0*/  STS.U8 [R85+UR9+0x4e00], R5 ;  /* 0x004e000555007988 */ /* 0x0101e80008000009 */
[----:B------:R1:W-:Y:S04]  /*1c400*/  STS.U8 [R85+UR9+0x5000], R48 ;  /* 0x0050003055007988 */ /* 0x0003e80008000009 */
[----:B0-----:R-:W4:Y:S04]  /*1c410*/  LDL.LU R5, [R1] ;  /* 0x0000000001057983 */ /* 0x001f280000300800 */
        /* <DEDUP_REMOVED lines=43> */
[----:B------:R1:W-:Y:S04]  /*1c6d0*/  STS.U8 [R85+UR9+0x7e00], R4 ;  /* 0x007e000455007988 */ /* 0x0003e80008000009 */
[----:B0-----:R-:W4:Y:S04]  /*1c6e0*/  LDL.LU R82, [R1+0xddc] ;  /* 0x000ddc0001527983 */ /* 0x001f280000300800 */
[----:B-1----:R-:W4:Y:S01]  /*1c6f0*/  LDL.LU R83, [R1+0xdd8] ;  /* 0x000dd80001537983 */ /* 0x002f220000300800 */
[----:B------:R-:W0:Y:S03]  /*1c700*/  S2R R4, SR_TID.X ;  /* 0x0000000000047919 */ /* 0x000e260000002100 */
[----:B------:R-:W4:Y:S01]  /*1c710*/  LDL.LU R85, [R1+0xdd4] ;  /* 0x000dd40001557983 */ /* 0x000f220000300800 */
[----:B0-----:R-:W-:-:S04]  /*1c720*/  LOP3.LUT R4, R4, 0x7f, RZ, 0xc0, !PT ;  /* 0x0000007f04047812 */ /* 0x001fc800078ec0ff */
[----:B------:R-:W-:-:S05]  /*1c730*/  LOP3.LUT R4, R4, 0x10, RZ, 0x3c, !PT ;  /* 0x0000001004047812 */ /* 0x000fca00078e3cff */
[----:B------:R0:W-:Y:S04]  /*1c740*/  STS.U8 [R4+UR9+0x80], R86 ;  /* 0x0000805604007988 */ /* 0x0001e80008000009 */
[----:B------:R1:W-:Y:S04]  /*1c750*/  STS.U8 [R4+UR9+0x280], R87 ;  /* 0x0002805704007988 */ /* 0x0003e80008000009 */
[----:B--2---:R2:W-:Y:S04]  /*1c760*/  STS.U8 [R4+UR9+0x480], R89 ;  /* 0x0004805904007988 */ /* 0x0045e80008000009 */
[----:B0-----:R-:W4:Y:S04]  /*1c770*/  LDL.LU R86, [R1+0xdd0] ;  /* 0x000dd00001567983 */ /* 0x001f280000300800 */
[----:B-1----:R-:W4:Y:S04]  /*1c780*/  LDL.LU R87, [R1+0xdcc] ;  /* 0x000dcc0001577983 */ /* 0x002f280000300800 */
[----:B--2---:R-:W2:Y:S04]  /*1c790*/  LDL.LU R89, [R1+0xdc8] ;  /* 0x000dc80001597983 */ /* 0x004ea80000300800 */
[----:B------:R0:W-:Y:S04]  /*1c7a0*/  STS.U8 [R4+UR9+0x680], R90 ;  /* 0x0006805a04007988 */ /* 0x0001e80008000009 */
[----:B0-----:R-:W2:Y:S04]  /*1c7b0*/  LDL.LU R90, [R1+0xdc4] ;  /* 0x000dc400015a7983 */ /* 0x001ea80000300800 */
[----:B---3--:R0:W-:Y:S04]  /*1c7c0*/  STS.U8 [R4+UR9+0x880], R3 ;  /* 0x0008800304007988 */ /* 0x0081e80008000009 */
[----:B0-----:R-:W3:Y:S04]  /*1c7d0*/  LDL.LU R3, [R1+0xdc0] ;  /* 0x000dc00001037983 */ /* 0x001ee80000300800 */
[----:B------:R-:W-:Y:S04]  /*1c7e0*/  STS.U8 [R4+UR9+0x7a80], R21 ;  /* 0x007a801504007988 */ /* 0x000fe80008000009 */
[----:B------:R-:W-:Y:S04]  /*1c7f0*/  STS.U8 [R4+UR9+0x7c80], R20 ;  /* 0x007c801404007988 */ /* 0x000fe80008000009 */
[----:B---3--:R0:W-:Y:S04]  /*1c800*/  STS.U8 [R4+UR9+0xa80], R3 ;  /* 0x000a800304007988 */ /* 0x0081e80008000009 */
[----:B0-----:R-:W3:Y:S04]  /*1c810*/  LDL.LU R3, [R1+0xdbc] ;  /* 0x000dbc0001037983 */ /* 0x001ee80000300800 */
[----:B------:R-:W2:Y:S04]  /*1c820*/  LDL R21, [R1+0x1b0] ;  /* 0x0001b00001157983 */ /* 0x000ea80000100800 */
[----:B------:R-:W2:Y:S01]  /*1c830*/  LDL R20, [R1+0x1ac] ;  /* 0x0001ac0001147983 */ /* 0x000ea20000100800 */
[----:B------:R-:W-:-:S02]  /*1c840*/  PRMT R9, RZ, 0x7610, R9 ;  /* 0x00007610ff097816 */ /* 0x000fc40000000009 */
[----:B--2---:R-:W-:-:S04]  /*1c850*/  @P0 LOP3.LUT R21, R21, R20, RZ, 0x3c, !PT ;  /* 0x0000001415150212 */ /* 0x004fc800078e3cff */
[----:B------:R-:W-:-:S04]  /*1c860*/  @P0 LOP3.LUT R20, R21, R20, RZ, 0x3c, !PT ;  /* 0x0000001415140212 */ /* 0x000fc800078e3cff */
[----:B------:R-:W-:-:S05]  /*1c870*/  @P0 LOP3.LUT R21, R21, R20, RZ, 0x3c, !PT ;  /* 0x0000001415150212 */ /* 0x000fca00078e3cff */
[----:B------:R-:W2:Y:S04]  /*1c880*/  @P0 LDG.E.U8 R9, desc[UR22][R20.64] ;  /* 0x0000001614090981 */ /* 0x000ea8000c1e1100 */
        /* <DEDUP_REMOVED lines=102> */
[----:B------:R-:W3:Y:S04]  /*1cef0*/  LDL R21, [R1+0x2f0] ;  /* 0x0002f00001157983 */ /* 0x000ee80000100800 */
[----:B------:R0:W-:Y:S02]  /*1cf00*/  STS.U8 [R4+UR9+0x7480], R24 ;  /* 0x0074801804007988 */ /* 0x0001e40008000009 */
[----:B0-----:R-:W-:-:S02]  /*1cf10*/  PRMT R24, RZ, 0x7610, R24 ;  /* 0x00007610ff187816 */ /* 0x001fc40000000018 */
[----:B---3--:R-:W-:-:S04]  /*1cf20*/  @P0 LOP3.LUT R21, R21, R20, RZ, 0x3c, !PT ;  /* 0x0000001415150212 */ /* 0x008fc800078e3cff */
[----:B------:R-:W-:-:S04]  /*1cf30*/  @P0 LOP3.LUT R20, R21, R20, RZ, 0x3c, !PT ;  /* 0x0000001415140212 */ /* 0x000fc800078e3cff */
[----:B------:R-:W-:-:S05]  /*1cf40*/  @P0 LOP3.LUT R21, R21, R20, RZ, 0x3c, !PT ;  /* 0x0000001415150212 */ /* 0x000fca00078e3cff */
[----:B------:R0:W3:Y:S04]  /*1cf50*/  @P0 LDG.E.U8 R24, desc[UR22][R20.64] ;  /* 0x0000001614180981 */ /* 0x0000e8000c1e1100 */
[----:B------:R-:W0:Y:S04]  /*1cf60*/  LDL R20, [R1+0x304] ;  /* 0x0003040001147983 */ /* 0x000e280000100800 */
[----:B------:R-:W0:Y:S01]  /*1cf70*/  LDL R21, [R1+0x308] ;  /* 0x0003080001157983 */ /* 0x000e220000100800 */
[----:B------:R-:W-:Y:S02]  /*1cf80*/  PRMT R9, RZ, 0x7610, R9 ;  /* 0x00007610ff097816 */ /* 0x000fe40000000009 */
[----:B0-----:R-:W-:-:S04]  /*1cf90*/  @P0 LOP3.LUT R21, R21, R20, RZ, 0x3c, !PT ;  /* 0x0000001415150212 */ /* 0x001fc800078e3cff */
[----:B------:R-:W-:-:S04]  /*1cfa0*/  @P0 LOP3.LUT R20, R21, R20, RZ, 0x3c, !PT ;  /* 0x0000001415140212 */ /* 0x000fc800078e3cff */
[----:B------:R-:W-:-:S05]  /*1cfb0*/  @P0 LOP3.LUT R21, R21, R20, RZ, 0x3c, !PT ;  /* 0x0000001415150212 */ /* 0x000fca00078e3cff */
[----:B------:R-:W2:Y:S04]  /*1cfc0*/  @P0 LDG.E.U8 R9, desc[UR22][R20.64] ;  /* 0x0000001614090981 */ /* 0x000ea8000c1e1100 */
[----:B---3--:R0:W-:Y:S04]  /*1cfd0*/  STL [R1+0x8c], R24 ;  /* 0x00008c1801007387 */ /* 0x0081e80000100800 */
[----:B0-----:R-:W3:Y:S04]  /*1cfe0*/  LDL R24, [R1+0x390] ;  /* 0x0003900001187983 */ /* 0x001ee80000100800 */
[----:B--2---:R0:W-:Y:S04]  /*1cff0*/  STL [R1+0x88], R9 ;  /* 0x0000880901007387 */ /* 0x0041e80000100800 */
[----:B0-----:R-:W2:Y:S04]  /*1d000*/  LDL.LU R9, [R1+0xd88] ;  /* 0x000d880001097983 */ /* 0x001ea80000300800 */
        /* <DEDUP_REMOVED lines=10> */
[----:B------:R-:W2:Y:S04]  /*1d0b0*/  LDL R21, [R1+0x328] ;  /* 0x0003280001157983 */ /* 0x000ea80000100800 */
[----:B------:R0:W-:Y:S02]  /*1d0c0*/  STS.U8 [R4+UR9+0x7280], R25 ;  /* 0x0072801904007988 */ /* 0x0001e40008000009 */
[----:B0-----:R-:W-:-:S02]  /*1d0d0*/  PRMT R25, RZ, 0x7610, R25 ;  /* 0x00007610ff197816 */ /* 0x001fc40000000019 */
[----:B--2---:R-:W-:-:S04]  /*1d0e0*/  @P0 LOP3.LUT R21, R21, R20, RZ, 0x3c, !PT ;  /* 0x0000001415150212 */ /* 0x004fc800078e3cff */
[----:B------:R-:W-:-:S04]  /*1d0f0*/  @P0 LOP3.LUT R20, R21, R20, RZ, 0x3c, !PT ;  /* 0x0000001415140212 */ /* 0x000fc800078e3cff */
[----:B------:R-:W-:-:S05]  /*1d100*/  @P0 LOP3.LUT R21, R21, R20, RZ, 0x3c, !PT ;  /* 0x0000001415150212 */ /* 0x000fca00078e3cff */
[----:B------:R0:W2:Y:S04]  /*1d110*/  @P0 LDG.E.U8 R25, desc[UR22][R20.64] ;  /* 0x0000001614190981 */ /* 0x0000a8000c1e1100 */
[----:B------:R-:W0:Y:S04]  /*1d120*/  LDL R20, [R1+0x32c] ;  /* 0x00032c0001147983 */ /* 0x000e280000100800 */
[----:B------:R-:W0:Y:S01]  /*1d130*/  LDL R21, [R1+0x330] ;  /* 0x0003300001157983 */ /* 0x000e220000100800 */
[----:B------:R-:W-:Y:S02]  /*1d140*/  PRMT R3, RZ, 0x7610, R3 ;  /* 0x00007610ff037816 */ /* 0x000fe40000000003 */
[----:B0-----:R-:W-:-:S04]  /*1d150*/  @P0 LOP3.LUT R21, R21, R20, RZ, 0x3c, !PT ;  /* 0x0000001415150212 */ /* 0x001fc800078e3cff */
[----:B------:R-:W-:-:S04]  /*1d160*/  @P0 LOP3.LUT R20, R21, R20, RZ, 0x3c, !PT ;  /* 0x0000001415140212 */ /* 0x000fc800078e3cff */
[----:B------:R-:W-:-:S05]  /*1d170*/  @P0 LOP3.LUT R21, R21, R20, RZ, 0x3c, !PT ;  /* 0x0000001415150212 */ /* 0x000fca00078e3cff */
[----:B------:R-:W3:Y:S04]  /*1d180*/  @P0 LDG.E.U8 R3, desc[UR22][R20.64] ;  /* 0x0000001614030981 */ /* 0x000ee8000c1e1100 */
[----:B--2---:R0:W-:Y:S04]  /*1d190*/  STL [R1+0x80], R25 ;  /* 0x0000801901007387 */ /* 0x0041e80000100800 */
[----:B0-----:R-:W2:Y:S04]  /*1d1a0*/  LDL R25, [R1+0x3c8] ;  /* 0x0003c80001197983 */ /* 0x001ea80000100800 */
[----:B---3--:R0:W-:Y:S04]  /*1d1b0*/  STL [R1+0x7c], R3 ;  /* 0x00007c0301007387 */ /* 0x0081e80000100800 */
        /* <DEDUP_REMOVED lines=45> */
[----:B------:R-:W-:Y:S04]  /*1d490*/  STS.U8 [R4+UR9+0x7e80], R19 ;  /* 0x007e801304007988 */ /* 0x000fe80008000009 */
[----:B--2---:R0:W-:Y:S04]  /*1d4a0*/  STL [R1+0x68], R3 ;  /* 0x0000680301007387 */ /* 0x0041e80000100800 */
[----:B0-----:R-:W2:Y:S04]  /*1d4b0*/  LDL.LU R3, [R1+0xd70] ;  /* 0x000d700001037983 */ /* 0x001ea80000300800 */
[----:B------:R-:W2:Y:S01]  /*1d4c0*/  LDL R21, [R1+0x38c] ;  /* 0x00038c0001157983 */ /* 0x000ea20000100800 */
[----:B------:R-:W-:Y:S01]  /*1d4d0*/  PRMT R19, RZ, 0x7610, R19 ;  /* 0x00007610ff137816 */ /* 0x000fe20000000013 */
[----:B------:R-:W-:-:S05]  /*1d4e0*/  @P0 IMAD.MOV.U32 R20, RZ, RZ, R24 ;  /* 0x000000ffff140224 */ /* 0x000fca00078e0018 */
[----:B--2---:R0:W2:Y:S04]  /*1d4f0*/  @P0 LDG.E.U8 R19, desc[UR22][R20.64] ;  /* 0x0000001614130981 */ /* 0x0040a8000c1e1100 */
        /* <DEDUP_REMOVED lines=8> */
[----:B------:R-:W2:Y:S04]  /*1d580*/  LDL R24, [R1+0x430] ;  /* 0x0004300001187983 */ /* 0x000ea80000100800 */
        /* <DEDUP_REMOVED lines=9> */
[----:B------:R-:W2:Y:S01]  /*1d620*/  @P0 LDG.E.U8 R3, desc[UR22][R20.64] ;  /* 0x0000001614030981 */ /* 0x000ea2000c1e1100 */
[----:B---3--:R-:W-:-:S03]  /*1d630*/  PRMT R9, RZ, 0x7610, R9 ;  /* 0x00007610ff097816 */ /* 0x008fc60000000009 */
[----:B--2---:R0:W-:Y:S04]  /*1d640*/  STL [R1+0x5c], R3 ;  /* 0x00005c0301007387 */ /* 0x0041e80000100800 */
[----:B0-----:R-:W2:Y:S04]  /*1d650*/  LDL.LU R3, [R1+0xd68] ;  /* 0x000d680001037983 */ /* 0x001ea80000300800 */
[----:B------:R-:W3:Y:S01]  /*1d660*/  LDL R21, [R1+0x3c4] ;  /* 0x0003c40001157983 */ /* 0x000ee20000100800 */
[----:B------:R-:W-:-:S03]  /*1d670*/  @P0 IMAD.MOV.U32 R20, RZ, RZ, R25 ;  /* 0x000000ffff140224 */ /* 0x000fc600078e0019 */
[----:B------:R-:W2:Y:S04]  /*1d680*/  LDL R25, [R1+0x450] ;  /* 0x0004500001197983 */ /* 0x000ea80000100800 */
[----:B---3--:R-:W3:Y:S04]  /*1d690*/  @P0 LDG.E.U8 R9, desc[UR22][R20.64] ;  /* 0x0000001614090981 */ /* 0x008ee8000c1e1100 */
        /* <DEDUP_REMOVED lines=27> */
[----:B----4-:R0:W-:Y:S02]  /*1d850*/  STS.U8 [R4+UR9+0xc80], R5 ;  /* 0x000c800504007988 */ /* 0x0101e40008000009 */
[----:B0-----:R-:W0:Y:S02]  /*1d860*/  S2R R5, SR_TID.X ;  /* 0x0000000000057919 */ /* 0x001e240000002100 */
[----:B--2---:R1:W-:Y:S04]  /*1d870*/  STL [R1+0x4c], R3 ;  /* 0x00004c0301007387 */ /* 0x0043e80000100800 */
[----:B-1----:R-:W2:Y:S04]  /*1d880*/  LDL.LU R3, [R1+0xd58] ;  /* 0x000d580001037983 */ /* 0x002ea80000300800 */
[----:B------:R-:W3:Y:S01]  /*1d890*/  LDL R21, [R1+0x404] ;  /* 0x0004040001157983 */ /* 0x000ee20000100800 */
[----:B0-----:R-:W-:-:S04]  /*1d8a0*/  LOP3.LUT R5, R5, 0x7f, RZ, 0xc0, !PT ;  /* 0x0000007f05057812 */ /* 0x001fc800078ec0ff */
[----:B------:R-:W-:Y:S01]  /*1d8b0*/  LOP3.LUT R5, R5, 0x20, RZ, 0x3c, !PT ;  /* 0x0000002005057812 */ /* 0x000fe200078e3cff */
[----:B------:R-:W-:Y:S01]  /*1d8c0*/  STS.U8 [R4+UR9+0xe80], R90 ;  /* 0x000e805a04007988 */ /* 0x000fe20008000009 */
[----:B------:R-:W-:-:S03]  /*1d8d0*/  @P0 IMAD.MOV.U32 R20, RZ, RZ, R23 ;  /* 0x000000ffff140224 */ /* 0x000fc600078e0017 */
        /* <DEDUP_REMOVED lines=56> */
[----:B------:R0:W-:Y:S02]  /*1dc60*/  STS.U8 [R5+UR9+0xd00], R54 ;  /* 0x000d003605007988 */ /* 0x0001e40008000009 */
[----:B0-----:R-:W-:-:S06]  /*1dc70*/  PRMT R5, RZ, 0x7610, R5 ;  /* 0x00007610ff057816 */ /* 0x001fcc0000000005 */
[----:B---3--:R0:W3:Y:S04]  /*1dc80*/  @P0 LDG.E.U8 R5, desc[UR22][R20.64] ;  /* 0x0000001614050981 */ /* 0x0080e8000c1e1100 */
[----:B------:R-:W0:Y:S04]  /*1dc90*/  LDL R20, [R1+0x40c] ;  /* 0x00040c0001147983 */ /* 0x000e280000100800 */
[----:B------:R-:W0:Y:S01]  /*1dca0*/  LDL R21, [R1+0x410] ;  /* 0x0004100001157983 */ /* 0x000e220000100800 */
[----:B--2---:R-:W-:Y:S02]  /*1dcb0*/  PRMT R3, RZ, 0x7610, R3 ;  /* 0x00007610ff037816 */ /* 0x004fe40000000003 */
[----:B0-----:R-:W-:-:S04]  /*1dcc0*/  @P0 LOP3.LUT R21, R21, R20, RZ, 0x3c, !PT ;  /* 0x0000001415150212 */ /* 0x001fc800078e3cff */
[----:B------:R-:W-:-:S04]  /*1dcd0*/  @P0 LOP3.LUT R20, R21, R20, RZ, 0x3c, !PT ;  /* 0x0000001415140212 */ /* 0x000fc800078e3cff */
[----:B------:R-:W-:-:S05]  /*1dce0*/  @P0 LOP3.LUT R21, R21, R20, RZ, 0x3c, !PT ;  /* 0x0000001415150212 */ /* 0x000fca00078e3cff */
[----:B------:R-:W2:Y:S04]  /*1dcf0*/  @P0 LDG.E.U8 R3, desc[UR22][R20.64] ;  /* 0x0000001614030981 */ /* 0x000ea8000c1e1100 */
[----:B---3--:R0:W-:Y:S04]  /*1dd00*/  STL [R1+0x48], R5 ;  /* 0x0000480501007387 */ /* 0x0081e80000100800 */
[----:B------:R-:W3:Y:S04]  /*1dd10*/  LDL R23, [R1+0x490] ;  /* 0x0004900001177983 */ /* 0x000ee80000100800 */
[----:B0-----:R-:W4:Y:S04]  /*1dd20*/  LDL R5, [R1+0x48c] ;  /* 0x00048c0001057983 */ /* 0x001f280000100800 */
[----:B--2---:R0:W-:Y:S04]  /*1dd30*/  STL [R1+0x44], R3 ;  /* 0x0000440301007387 */ /* 0x0041e80000100800 */
[----:B0-----:R-:W2:Y:S04]  /*1dd40*/  LDL.LU R3, [R1+0xd54] ;  /* 0x000d540001037983 */ /* 0x001ea80000300800 */
[----:B------:R-:W2:Y:S04]  /*1dd50*/  LDL R20, [R1+0x424] ;  /* 0x0004240001147983 */ /* 0x000ea80000100800 */
[----:B------:R-:W2:Y:S01]  /*1dd60*/  LDL R21, [R1+0x428] ;  /* 0x0004280001157983 */ /* 0x000ea20000100800 */
[----:B------:R-:W-:-:S02]  /*1dd70*/  PRMT R9, RZ, 0x7610, R9 ;  /* 0x00007610ff097816 */ /* 0x000fc40000000009 */
[----:B--2---:R-:W-:-:S04]  /*1dd80*/  @P0 LOP3.LUT R21, R21, R20, RZ, 0x3c, !PT ;  /* 0x0000001415150212 */ /* 0x004fc800078e3cff */
[----:B------:R-:W-:-:S04]  /*1dd90*/  @P0 LOP3.LUT R20, R21, R20, RZ, 0x3c, !PT ;  /* 0x0000001415140212 */ /* 0x000fc800078e3cff */
[----:B------:R-:W-:Y:S02]  /*1dda0*/  @P0 LOP3.LUT R21, R21, R20, RZ, 0x3c, !PT ;  /* 0x0000001415150212 */ /* 0x000fe400078e3cff */
[----:B------:R-:W-:-:S03]  /*1ddb0*/  PRMT R3, RZ, 0x7610, R3 ;  /* 0x00007610ff037816 */ /* 0x000fc60000000003 */
[----:B------:R0:W2:Y:S02]  /*1ddc0*/  @P0 LDG.E.U8 R9, desc[UR22][R20.64] ;  /* 0x0000001614090981 */ /* 0x0000a4000c1e1100 */
[----:B0-----:R-:W-:Y:S02]  /*1ddd0*/  @P0 IMAD.MOV.U32 R20, RZ, RZ, R24 ;  /* 0x000000ffff140224 */ /* 0x001fe400078e0018 */
[----:B------:R-:W-:-:S05]  /*1dde0*/  @P0 IMAD.MOV.U32 R21, RZ, RZ, R19 ;  /* 0x000000ffff150224 */ /* 0x000fca00078e0013 */
[----:B------:R-:W3:Y:S04]  /*1ddf0*/  @P0 LDG.E.U8 R3, desc[UR22][R20.64] ;  /* 0x0000001614030981 */ /* 0x000ee8000c1e1100 */
[----:B--2---:R0:W-:Y:S04]  /*1de00*/  STL [R1+0x40], R9 ;  /* 0x0000400901007387 */ /* 0x0041e80000100800 */
[----:B0-----:R-:W2:Y:S04]  /*1de10*/  LDL.LU R9, [R1+0xd50] ;  /* 0x000d500001097983 */ /* 0x001ea80000300800 */
[----:B------:R-:W4:Y:S04]  /*1de20*/  LDL R19, [R1+0x4ac] ;  /* 0x0004ac0001137983 */ /* 0x000f280000100800 */
[----:B------:R-:W4:Y:S04]  /*1de30*/  LDL R24, [R1+0x4b0] ;  /* 0x0004b00001187983 */ /* 0x000f280000100800 */
        /* <DEDUP_REMOVED lines=13> */
[----:B------:R-:W-:Y:S01]  /*1df10*/  @P0 IMAD.MOV.U32 R20, RZ, RZ, R25 ;  /* 0x000000ffff140224 */ /* 0x000fe200078e0019 */
[----:B------:R-:W-:-:S02]  /*1df20*/  PRMT R77, RZ, 0x7610, R77 ;  /* 0x00007610ff4d7816 */ /* 0x000fc4000000004d */
[----:B------:R-:W2:Y:S04]  /*1df30*/  LDL R25, [R1+0x4c4] ;  /* 0x0004c40001197983 */ /* 0x000ea80000100800 */
[----:B---3--:R2:W3:Y:S02]  /*1df40*/  @P0 LDG.E.U8 R3, desc[UR22][R20.64] ;  /* 0x0000001614030981 */ /* 0x0084e4000c1e1100 */
[----:B--2---:R-:W-:Y:S02]  /*1df50*/  @P0 IMAD.MOV.U32 R20, RZ, RZ, R9 ;  /* 0x000000ffff140224 */ /* 0x004fe400078e0009 */
[----:B------:R-:W-:-:S05]  /*1df60*/  @P0 IMAD.MOV.U32 R21, RZ, RZ, R2 ;  /* 0x000000ffff150224 */ /* 0x000fca00078e0002 */
[----:B------:R-:W2:Y:S04]  /*1df70*/  @P0 LDG.E.U8 R77, desc[UR22][R20.64] ;  /* 0x00000016144d0981 */ /* 0x000ea8000c1e1100 */
[----:B---3--:R0:W-:Y:S04]  /*1df80*/  STL [R1+0x34], R3 ;  /* 0x0000340301007387 */ /* 0x0081e80000100800 */
[----:B0-----:R-:W3:Y:S04]  /*1df90*/  LDL.LU R3, [R1+0xd44] ;  /* 0x000d440001037983 */ /* 0x001ee80000300800 */
[----:B------:R-:W4:Y:S04]  /*1dfa0*/  LDL.LU R2, [R1+0xd40] ;  /* 0x000d400001027983 */ /* 0x000f280000300800 */
[----:B------:R-:W4:Y:S04]  /*1dfb0*/  LDL.LU R9, [R1+0xd3c] ;  /* 0x000d3c0001097983 */ /* 0x000f280000300800 */
[----:B------:R-:W4:Y:S04]  /*1dfc0*/  LDL R20, [R1+0x46c] ;  /* 0x00046c0001147983 */ /* 0x000f280000100800 */
[----:B------:R-:W4:Y:S04]  /*1dfd0*/  LDL R21, [R1+0x470] ;  /* 0x0004700001157983 */ /* 0x000f280000100800 */
[----:B--2---:R0:W-:Y:S01]  /*1dfe0*/  STL [R1+0x30], R77 ;  /* 0x0000304d01007387 */ /* 0x0041e20000100800 */
[----:B------:R-:W-:-:S03]  /*1dff0*/  PRMT R22, RZ, 0x7610, R22 ;  /* 0x00007610ff167816 */ /* 0x000fc60000000016 */
[----:B0-----:R-:W2:Y:S01]  /*1e000*/  LDL R77, [R1+0x4d0] ;  /* 0x0004d000014d7983 */ /* 0x001ea20000100800 */
[----:B---3--:R-:W-:Y:S02]  /*1e010*/  PRMT R3, RZ, 0x7610, R3 ;  /* 0x00007610ff037816 */ /* 0x008fe40000000003 */
[----:B----4-:R-:W-:-:S04]  /*1e020*/  @P0 LOP3.LUT R21, R21, R20, RZ, 0x3c, !PT ;  /* 0x0000001415150212 */ /* 0x010fc800078e3cff */
[----:B------:R-:W-:-:S04]  /*1e030*/  @P0 LOP3.LUT R20, R21, R20, RZ, 0x3c, !PT ;  /* 0x0000001415140212 */ /* 0x000fc800078e3cff */
[----:B------:R-:W-:-:S05]  /*1e040*/  @P0 LOP3.LUT R21, R21, R20, RZ, 0x3c, !PT ;  /* 0x0000001415150212 */ /* 0x000fca00078e3cff */
[----:B------:R0:W3:Y:S04]  /*1e050*/  @P0 LDG.E.U8 R3, desc[UR22][R20.64] ;  /* 0x0000001614030981 */ /* 0x0000e8000c1e1100 */
[----:B------:R-:W4:Y:S01]  /*1e060*/  LDL R21, [R1+0x484] ;  /* 0x0004840001157983 */ /* 0x000f220000100800 */
[----:B0-----:R-:W-:Y:S01]  /*1e070*/  @P0 IMAD.MOV.U32 R20, RZ, RZ, R8 ;  /* 0x000000ffff140224 */ /* 0x001fe200078e0008 */
[----:B------:R-:W-:-:S04]  /*1e080*/  PRMT R2, RZ, 0x7610, R2 ;  /* 0x00007610ff027816 */ /* 0x000fc80000000002 */
[----:B----4-:R0:W4:Y:S04]  /*1e090*/  @P0 LDG.E.U8 R22, desc[UR22][R20.64] ;  /* 0x0000001614160981 */ /* 0x010128000c1e1100 */
[----:B---3--:R-:W-:Y:S04]  /*1e0a0*/  STL [R1+0xce8], R3 ;  /* 0x000ce80301007387 */ /* 0x008fe80000100800 */
[----:B------:R-:W3:Y:S01]  /*1e0b0*/  LDL.LU R8, [R1+0xd38] ;  /* 0x000d380001087983 */ /* 0x000ee20000300800 */
[----:B0-----:R-:W-:Y:S02]  /*1e0c0*/  @P0 IMAD.MOV.U32 R20, RZ, RZ, R23 ;  /* 0x000000ffff140224 */ /* 0x001fe400078e0017 */
[----:B------:R-:W-:-:S05]  /*1e0d0*/  @P0 IMAD.MOV.U32 R21, RZ, RZ, R5 ;  /* 0x000000ffff150224 */ /* 0x000fca00078e0005 */
[----:B------:R-:W2:Y:S04]  /*1e0e0*/  @P0 LDG.E.U8 R2, desc[UR22][R20.64] ;  /* 0x0000001614020981 */ /* 0x000ea8000c1e1100 */
[----:B----4-:R0:W-:Y:S04]  /*1e0f0*/  STL [R1+0x28], R22 ;  /* 0x0000281601007387 */ /* 0x0101e80000100800 */
[----:B------:R-:W4:Y:S04]  /*1e100*/  LDL R20, [R1+0x4a4] ;  /* 0x0004a40001147983 */ /* 0x000f280000100800 */
[----:B------:R-:W4:Y:S01]  /*1e110*/  LDL R21, [R1+0x4a8] ;  /* 0x0004a80001157983 */ /* 0x000f220000100800 */
[----:B------:R-:W-:-:S02]  /*1e120*/  PRMT R9, RZ, 0x7610, R9 ;  /* 0x00007610ff097816 */ /* 0x000fc40000000009 */
[----:B---3--:R-:W-:Y:S01]  /*1e130*/  PRMT R8, RZ, 0x7610, R8 ;  /* 0x00007610ff087816 */ /* 0x008fe20000000008 */
[----:B0-----:R-:W3:Y:S04]  /*1e140*/  LDL R22, [R1+0x4ec] ;  /* 0x0004ec0001167983 */ /* 0x001ee80000100800 */
[----:B------:R-:W3:Y:S04]  /*1e150*/  LDL R5, [R1+0x504] ;  /* 0x0005040001057983 */ /* 0x000ee80000100800 */
[----:B------:R-:W3:Y:S04]  /*1e160*/  LDL R23, [R1+0x508] ;  /* 0x0005080001177983 */ /* 0x000ee80000100800 */
[----:B--2---:R0:W-:Y:S02]  /*1e170*/  STL [R1+0xcec], R2 ;  /* 0x000cec0201007387 */ /* 0x0041e40000100800 */
[----:B0-----:R-:W-:-:S02]  /*1e180*/  PRMT R2, RZ, 0x7610, R2 ;  /* 0x00007610ff027816 */ /* 0x001fc40000000002 */
[----:B----4-:R-:W-:-:S04]  /*1e190*/  @P0 LOP3.LUT R21, R21, R20, RZ, 0x3c, !PT ;  /* 0x0000001415150212 */ /* 0x010fc800078e3cff */
[----:B------:R-:W-:-:S04]  /*1e1a0*/  @P0 LOP3.LUT R20, R21, R20, RZ, 0x3c, !PT ;  /* 0x0000001415140212 */ /* 0x000fc800078e3cff */
[----:B------:R-:W-:-:S05]  /*1e1b0*/  @P0 LOP3.LUT R21, R21, R20, RZ, 0x3c, !PT ;  /* 0x0000001415150212 */ /* 0x000fca00078e3cff */
[----:B------:R0:W2:Y:S02]  /*1e1c0*/  @P0 LDG.E.U8 R9, desc[UR22][R20.64] ;  /* 0x0000001614090981 */ /* 0x0000a4000c1e1100 */
[----:B0-----:R-:W-:Y:S02]  /*1e1d0*/  @P0 IMAD.MOV.U32 R20, RZ, RZ, R24 ;  /* 0x000000ffff140224 */ /* 0x001fe400078e0018 */
[----:B------:R-:W-:-:S05]  /*1e1e0*/  @P0 IMAD.MOV.U32 R21, RZ, RZ, R19 ;  /* 0x000000ffff150224 */ /* 0x000fca00078e0013 */
[----:B------:R0:W4:Y:S02]  /*1e1f0*/  @P0 LDG.E.U8 R8, desc[UR22][R20.64] ;  /* 0x0000001614080981 */ /* 0x000124000c1e1100 */
[----:B0-----:R-:W-:Y:S02]  /*1e200*/  @P0 IMAD.MOV.U32 R20, RZ, RZ, R0 ;  /* 0x000000ffff140224 */ /* 0x001fe400078e0000 */
[----:B------:R-:W-:-:S05]  /*1e210*/  @P0 IMAD.MOV.U32 R21, RZ, RZ, R25 ;  /* 0x000000ffff150224 */ /* 0x000fca00078e0019 */
[----:B------:R-:W3:Y:S04]  /*1e220*/  @P0 LDG.E.U8 R2, desc[UR22][R20.64] ;  /* 0x0000001614020981 */ /* 0x000ee8000c1e1100 */
[----:B--2---:R0:W-:Y:S04]  /*1e230*/  STL [R1+0x20], R9 ;  /* 0x0000200901007387 */ /* 0x0041e80000100800 */
[----:B0-----:R-:W2:Y:S04]  /*1e240*/  LDL.LU R9, [R1+0xd34] ;  /* 0x000d340001097983 */ /* 0x001ea80000300800 */
[----:B------:R-:W2:Y:S04]  /*1e250*/  LDL R19, [R1+0x50c] ;  /* 0x00050c0001137983 */ /* 0x000ea80000100800 */
[----:B------:R-:W2:Y:S04]  /*1e260*/  LDL R24, [R1+0x510] ;  /* 0x0005100001187983 */ /* 0x000ea80000100800 */
[----:B----4-:R0:W-:Y:S04]  /*1e270*/  STL [R1+0xcf0], R8 ;  /* 0x000cf00801007387 */ /* 0x0101e80000100800 */
[----:B0-----:R-:W4:Y:S04]  /*1e280*/  LDL R8, [R1+0x4e8] ;  /* 0x0004e80001087983 */ /* 0x001f280000100800 */
[----:B------:R-:W4:Y:S04]  /*1e290*/  LDL.LU R0, [R1+0xd30] ;  /* 0x000d300001007983 */ /* 0x000f280000300800 */
[----:B------:R-:W4:Y:S04]  /*1e2a0*/  LDL R25, [R1+0x524] ;  /* 0x0005240001197983 */ /* 0x000f280000100800 */
[----:B------:R-:W4:Y:S04]  /*1e2b0*/  LDL R21, [R1+0x4cc] ;  /* 0x0004cc0001157983 */ /* 0x000f280000100800 */
[----:B---3--:R0:W-:Y:S04]  /*1e2c0*/  STL [R1+0xcf4], R2 ;  /* 0x000cf40201007387 */ /* 0x0081e80000100800 */
[----:B0-----:R-:W3:Y:S01]  /*1e2d0*/  LDL R2, [R1+0x4e4] ;  /* 0x0004e40001027983 */ /* 0x001ee20000100800 */
[----:B------:R-:W-:Y:S01]  /*1e2e0*/  @P0 IMAD.MOV.U32 R20, RZ, RZ, R77 ;  /* 0x000000ffff140224 */ /* 0x000fe200078e004d */
[----:B------:R-:W-:-:S02]  /*1e2f0*/  PRMT R3, RZ, 0x7610, R3 ;  /* 0x00007610ff037816 */ /* 0x000fc40000000003 */
[----:B------:R-:W3:Y:S01]  /*1e300*/  LDL R77, [R1+0x530] ;  /* 0x00053000014d7983 */ /* 0x000ee20000100800 */
[----:B--2---:R-:W-:-:S06]  /*1e310*/  PRMT R9, RZ, 0x7610, R9 ;  /* 0x00007610ff097816 */ /* 0x004fcc0000000009 */
[----:B----4-:R0:W2:Y:S02]  /*1e320*/  @P0 LDG.E.U8 R9, desc[UR22][R20.64] ;  /* 0x0000001614090981 */ /* 0x0100a4000c1e1100 */
[----:B0-----:R-:W-:Y:S02]  /*1e330*/  @P0 IMAD.MOV.U32 R20, RZ, RZ, R8 ;  /* 0x000000ffff140224 */ /* 0x001fe400078e0008 */
[----:B---3--:R-:W-:-:S05]  /*1e340*/  @P0 IMAD.MOV.U32 R21, RZ, RZ, R2 ;  /* 0x000000ffff150224 */ /* 0x008fca00078e0002 */
[----:B------:R0:W3:Y:S01]  /*1e350*/  @P0 LDG.E.U8 R3, desc[UR22][R20.64] ;  /* 0x0000001614030981 */ /* 0x0000e2000c1e1100 */
[----:B------:R-:W-:Y:S02]  /*1e360*/  PRMT R0, RZ, 0x7610, R0 ;  /* 0x00007610ff007816 */ /* 0x000fe40000000000 */
[----:B------:R-:W-:Y:S01]  /*1e370*/  PRMT R6, RZ, 0x7610, R6 ;  /* 0x00007610ff067816 */ /* 0x000fe20000000006 */
[----:B0-----:R-:W-:Y:S02]  /*1e380*/  @P0 IMAD.MOV.U32 R20, RZ, RZ, R91 ;  /* 0x000000ffff140224 */ /* 0x001fe400078e005b */
[----:B------:R-:W-:-:S05]  /*1e390*/  @P0 IMAD.MOV.U32 R21, RZ, RZ, R22 ;  /* 0x000000ffff150224 */ /* 0x000fca00078e0016 */
[----:B------:R0:W4:Y:S02]  /*1e3a0*/  @P0 LDG.E.U8 R0, desc[UR22][R20.64] ;  /* 0x0000001614000981 */ /* 0x000124000c1e1100 */
[----:B0-----:R-:W-:Y:S02]  /*1e3b0*/  @P0 IMAD.MOV.U32 R20, RZ, RZ, R23 ;  /* 0x000000ffff140224 */ /* 0x001fe400078e0017 */
[----:B------:R-:W-:-:S05]  /*1e3c0*/  @P0 IMAD.MOV.U32 R21, RZ, RZ, R5 ;  /* 0x000000ffff150224 */ /* 0x000fca00078e0005 */
[----:B------:R0:W4:Y:S04]  /*1e3d0*/  @P0 LDG.E.U8 R6, desc[UR22][R20.64] ;  /* 0x0000001614060981 */ /* 0x000128000c1e1100 */
[----:B--2---:R-:W-:Y:S04]  /*1e3e0*/  STL [R1+0xcf8], R9 ;  /* 0x000cf80901007387 */ /* 0x004fe80000100800 */
[----:B---3--:R1:W-:Y:S04]  /*1e3f0*/  STL [R1+0xcfc], R3 ;  /* 0x000cfc0301007387 */ /* 0x0083e80000100800 */
[----:B------:R-:W2:Y:S01]  /*1e400*/  LDL.LU R91, [R1+0xd2c] ;  /* 0x000d2c00015b7983 */ /* 0x000ea20000300800 */
[----:B------:R-:W-:Y:S01]  /*1e410*/  PRMT R4, RZ, 0x7610, R4 ;  /* 0x00007610ff047816 */ /* 0x000fe20000000004 */
[----:B0-----:R-:W-:-:S02]  /*1e420*/  @P0 IMAD.MOV.U32 R20, RZ, RZ, R24 ;  /* 0x000000ffff140224 */ /* 0x001fc400078e0018 */
[----:B------:R-:W-:Y:S01]  /*1e430*/  @P0 IMAD.MOV.U32 R21, RZ, RZ, R19 ;  /* 0x000000ffff150224 */ /* 0x000fe200078e0013 */
[----:B------:R-:W3:Y:S04]  /*1e440*/  LDL R22, [R1+0x568] ;  /* 0x0005680001167983 */ /* 0x000ee80000100800 */
[----:B------:R0:W3:Y:S04]  /*1e450*/  @P0 LDG.E.U8 R4, desc[UR22][R20.64] ;  /* 0x0000001614040981 */ /* 0x0000e8000c1e1100 */
[----:B----4-:R4:W-:Y:S04]  /*1e460*/  STL [R1+0xd00], R0 ;  /* 0x000d000001007387 */ /* 0x0109e80000100800 */
[----:B------:R-:W3:Y:S01]  /*1e470*/  LDL R5, [R1+0x570] ;  /* 0x0005700001057983 */ /* 0x000ee20000100800 */
[----:B0-----:R-:W-:-:S02]  /*1e480*/  @P0 IMAD.MOV.U32 R20, RZ, RZ, R88 ;  /* 0x000000ffff140224 */ /* 0x001fc400078e0058 */
[----:B------:R-:W-:Y:S01]  /*1e490*/  @P0 IMAD.MOV.U32 R21, RZ, RZ, R25 ;  /* 0x000000ffff150224 */ /* 0x000fe200078e0019 */
[----:B-1----:R-:W3:Y:S04]  /*1e4a0*/  LDL R3, [R1+0x584] ;  /* 0x0005840001037983 */ /* 0x002ee80000100800 */
[----:B----4-:R-:W4:Y:S04]  /*1e4b0*/  LDL R0, [R1+0x56c] ;  /* 0x00056c0001007983 */ /* 0x010f280000100800 */
[----:B------:R-:W3:Y:S04]  /*1e4c0*/  LDL R23, [R1+0x588] ;  /* 0x0005880001177983 */ /* 0x000ee80000100800 */
[----:B------:R0:W-:Y:S04]  /*1e4d0*/  STL [R1+0xd04], R6 ;  /* 0x000d040601007387 */ /* 0x0001e80000100800 */
[----:B------:R-:W3:Y:S04]  /*1e4e0*/  LDL R9, [R1+0x58c] ;  /* 0x00058c0001097983 */ /* 0x000ee80000100800 */
[----:B------:R-:W3:Y:S04]  /*1e4f0*/  LDL R24, [R1+0x590] ;  /* 0x0005900001187983 */ /* 0x000ee80000100800 */
[----:B0-----:R-:W3:Y:S04]  /*1e500*/  LDL R6, [R1+0x564] ;  /* 0x0005640001067983 */ /* 0x001ee80000100800 */
[----:B------:R-:W3:Y:S01]  /*1e510*/  LDL.LU R88, [R1+0xd28] ;  /* 0x000d280001587983 */ /* 0x000ee20000300800 */
[----:B------:R-:W-:-:S02]  /*1e520*/  PRMT R90, RZ, 0x7610, R90 ;  /* 0x00007610ff5a7816 */ /* 0x000fc4000000005a */
[----:B------:R-:W-:Y:S01]  /*1e530*/  PRMT R89, RZ, 0x7610, R89 ;  /* 0x00007610ff597816 */ /* 0x000fe20000000059 */
[----:B------:R-:W3:Y:S04]  /*1e540*/  LDL R2, [R1+0x5a4] ;  /* 0x0005a40001027983 */ /* 0x000ee80000100800 */
[----:B------:R-:W3:Y:S04]  /*1e550*/  LDL R8, [R1+0x5a8] ;  /* 0x0005a80001087983 */ /* 0x000ee80000100800 */
[----:B------:R-:W3:Y:S04]  /*1e560*/  LDL R19, [R1+0x5ac] ;  /* 0x0005ac0001137983 */ /* 0x000ee80000100800 */
[----:B------:R-:W3:Y:S01]  /*1e570*/  LDL R25, [R1+0x5b0] ;  /* 0x0005b00001197983 */ /* 0x000ee20000100800 */
[----:B--2---:R-:W-:-:S06]  /*1e580*/  PRMT R91, RZ, 0x7610, R91 ;  /* 0x00007610ff5b7816 */ /* 0x004fcc000000005b */
[----:B------:R0:W2:Y:S04]  /*1e590*/  @P0 LDG.E.U8 R91, desc[UR22][R20.64] ;  /* 0x00000016145b0981 */ /* 0x0000a8000c1e1100 */
[----:B------:R-:W2:Y:S01]  /*1e5a0*/  LDL R21, [R1+0x52c] ;  /* 0x00052c0001157983 */ /* 0x000ea20000100800 */
[----:B0-----:R-:W-:-:S03]  /*1e5b0*/  @P0 IMAD.MOV.U32 R20, RZ, RZ, R77 ;  /* 0x000000ffff140224 */ /* 0x001fc600078e004d */
[----:B------:R-:W3:Y:S04]  /*1e5c0*/  LDL R77, [R1+0x5c4] ;  /* 0x0005c400014d7983 */ /* 0x000ee80000100800 */
[----:B--2---:R0:W2:Y:S04]  /*1e5d0*/  @P0 LDG.E.U8 R90, desc[UR22][R20.64] ;  /* 0x00000016145a0981 */ /* 0x0040a8000c1e1100 */
[----:B------:R-:W2:Y:S01]  /*1e5e0*/  LDL R21, [R1+0x544] ;  /* 0x0005440001157983 */ /* 0x000ea20000100800 */
[----:B0-----:R-:W-:-:S03]  /*1e5f0*/  @P0 IMAD.MOV.U32 R20, RZ, RZ, R84 ;  /* 0x000000ffff140224 */ /* 0x001fc600078e0054 */
[----:B------:R-:W3:Y:S04]  /*1e600*/  LDL.LU R84, [R1+0xd24] ;  /* 0x000d240001547983 */ /* 0x000ee80000300800 */
[----:B--2---:R0:W2:Y:S04]  /*1e610*/  @P0 LDG.E.U8 R89, desc[UR22][R20.64] ;  /* 0x0000001614590981 */ /* 0x0040a8000c1e1100 */
[----:B------:R-:W0:Y:S04]  /*1e620*/  LDL R20, [R1+0x54c] ;  /* 0x00054c0001147983 */ /* 0x000e280000100800 */
[----:B------:R-:W0:Y:S01]  /*1e630*/  LDL R21, [R1+0x550] ;  /* 0x0005500001157983 */ /* 0x000e220000100800 */
[----:B---3--:R-:W-:-:S02]  /*1e640*/  PRMT R88, RZ, 0x7610, R88 ;  /* 0x00007610ff587816 */ /* 0x008fc40000000058 */
[----:B------:R-:W-:Y:S02]  /*1e650*/  PRMT R87, RZ, 0x7610, R87 ;  /* 0x00007610ff577816 */ /* 0x000fe40000000057 */
[----:B------:R-:W-:Y:S02]  /*1e660*/  PRMT R86, RZ, 0x7610, R86 ;  /* 0x00007610ff567816 */ /* 0x000fe40000000056 */
[----:B------:R-:W-:Y:S02]  /*1e670*/  PRMT R85, RZ, 0x7610, R85 ;  /* 0x00007610ff557816 */ /* 0x000fe40000000055 */
[----:B------:R-:W-:Y:S02]  /*1e680*/  PRMT R84, RZ, 0x7610, R84 ;  /* 0x00007610ff547816 */ /* 0x000fe40000000054 */
[----:B------:R-:W-:Y:S02]  /*1e690*/  PRMT R83, RZ, 0x7610, R83 ;  /* 0x00007610ff537816 */ /* 0x000fe40000000053 */
[----:B------:R-:W-:-:S02]  /*1e6a0*/  PRMT R82, RZ, 0x7610, R82 ;  /* 0x00007610ff527816 */ /* 0x000fc40000000052 */
[----:B------:R-:W-:Y:S02]  /*1e6b0*/  PRMT R81, RZ, 0x7610, R81 ;  /* 0x00007610ff517816 */ /* 0x000fe40000000051 */
[----:B------:R-:W-:Y:S02]  /*1e6c0*/  PRMT R80, RZ, 0x7610, R80 ;  /* 0x00007610ff507816 */ /* 0x000fe40000000050 */
[----:B------:R-:W-:Y:S02]  /*1e6d0*/  PRMT R79, RZ, 0x7610, R79 ;  /* 0x00007610ff4f7816 */ /* 0x000fe4000000004f */
[----:B0-----:R-:W-:-:S04]  /*1e6e0*/  @P0 LOP3.LUT R21, R21, R20, RZ, 0x3c, !PT ;  /* 0x0000001415150212 */ /* 0x001fc800078e3cff */
[----:B------:R-:W-:-:S04]  /*1e6f0*/  @P0 LOP3.LUT R20, R21, R20, RZ, 0x3c, !PT ;  /* 0x0000001415140212 */ /* 0x000fc800078e3cff */
[----:B------:R-:W-:-:S05]  /*1e700*/  @P0 LOP3.LUT R21, R21, R20, RZ, 0x3c, !PT ;  /* 0x0000001415150212 */ /* 0x000fca00078e3cff */
[----:B------:R0:W3:Y:S02]  /*1e710*/  @P0 LDG.E.U8 R88, desc[UR22][R20.64] ;  /* 0x0000001614580981 */ /* 0x0000e4000c1e1100 */
[----:B0-----:R-:W-:Y:S02]  /*1e720*/  @P0 IMAD.MOV.U32 R20, RZ, RZ, R22 ;  /* 0x000000ffff140224 */ /* 0x001fe400078e0016 */
[----:B------:R-:W-:Y:S01]  /*1e730*/  @P0 IMAD.MOV.U32 R21, RZ, RZ, R6 ;  /* 0x000000ffff150224 */ /* 0x000fe200078e0006 */
[----:B------:R-:W2:Y:S04]  /*1e740*/  LDL.LU R22, [R1+0x928] ;  /* 0x0009280001167983 */ /* 0x000ea80000300800 */
[----:B------:R0:W3:Y:S02]  /*1e750*/  @P0 LDG.E.U8 R87, desc[UR22][R20.64] ;  /* 0x0000001614570981 */ /* 0x0000e4000c1e1100 */
[----:B0-----:R-:W-:-:S02]  /*1e760*/  @P0 IMAD.MOV.U32 R20, RZ, RZ, R5 ;  /* 0x000000ffff140224 */ /* 0x001fc400078e0005 */
[----:B----4-:R-:W-:Y:S01]  /*1e770*/  @P0 IMAD.MOV.U32 R21, RZ, RZ, R0 ;  /* 0x000000ffff150224 */ /* 0x010fe200078e0000 */
[----:B------:R-:W4:Y:S04]  /*1e780*/  LDL.LU R5, [R1+0x924] ;  /* 0x0009240001057983 */ /* 0x000f280000300800 */
[----:B------:R0:W3:Y:S02]  /*1e790*/  @P0 LDG.E.U8 R86, desc[UR22][R20.64] ;  /* 0x0000001614560981 */ /* 0x0000e4000c1e1100 */
[----:B0-----:R-:W-:Y:S02]  /*1e7a0*/  @P0 IMAD.MOV.U32 R20, RZ, RZ, R23 ;  /* 0x000000ffff140224 */ /* 0x001fe400078e0017 */
[----:B------:R-:W-:Y:S01]  /*1e7b0*/  @P0 IMAD.MOV.U32 R21, RZ, RZ, R3 ;  /* 0x000000ffff150224 */ /* 0x000fe200078e0003 */
[----:B------:R-:W3:Y:S04]  /*1e7c0*/  LDL.LU R23, [R1+0x910] ;  /* 0x0009100001177983 */ /* 0x000ee80000300800 */
[----:B------:R0:W3:Y:S02]  /*1e7d0*/  @P0 LDG.E.U8 R85, desc[UR22][R20.64] ;  /* 0x0000001614550981 */ /* 0x0000e4000c1e1100 */
[----:B0-----:R-:W-:-:S02]  /*1e7e0*/  @P0 IMAD.MOV.U32 R20, RZ, RZ, R24 ;  /* 0x000000ffff140224 */ /* 0x001fc400078e0018 */
[----:B------:R-:W-:Y:S01]  /*1e7f0*/  @P0 IMAD.MOV.U32 R21, RZ, RZ, R9 ;  /* 0x000000ffff150224 */ /* 0x000fe200078e0009 */
[----:B------:R-:W3:Y:S04]  /*1e800*/  LDL.LU R24, [R1+0x90c] ;  /* 0x00090c0001187983 */ /* 0x000ee80000300800 */
[----:B------:R0:W3:Y:S02]  /*1e810*/  @P0 LDG.E.U8 R84, desc[UR22][R20.64] ;  /* 0x0000001614540981 */ /* 0x0000e4000c1e1100 */
[----:B0-----:R-:W-:Y:S02]  /*1e820*/  @P0 IMAD.MOV.U32 R20, RZ, RZ, R8 ;  /* 0x000000ffff140224 */ /* 0x001fe400078e0008 */
[----:B------:R-:W-:-:S05]  /*1e830*/  @P0 IMAD.MOV.U32 R21, RZ, RZ, R2 ;  /* 0x000000ffff150224 */ /* 0x000fca00078e0002 */
        /* <DEDUP_REMOVED lines=10> */
[----:B------:R-:W-:Y:S02]  /*1e8e0*/  @P0 IMAD.MOV.U32 R21, RZ, RZ, R15 ;  /* 0x000000ffff150224 */ /* 0x000fe400078e000f */
[----:B------:R-:W3:Y:S04]  /*1e8f0*/  LDL.LU R15, [R1+0xd1c] ;  /* 0x000d1c00010f7983 */ /* 0x000ee80000300800 */
[----:B------:R0:W3:Y:S04]  /*1e900*/  @P0 LDG.E.U8 R80, desc[UR22][R20.64] ;  /* 0x0000001614500981 */ /* 0x0000e8000c1e1100 */
[----:B------:R-:W3:Y:S04]  /*1e910*/  LDL.LU R66, [R1+0xd18] ;  /* 0x000d180001427983 */ /* 0x000ee80000300800 */
[----:B------:R-:W3:Y:S01]  /*1e920*/  LDL.LU R77, [R1+0x8ec] ;  /* 0x0008ec00014d7983 */ /* 0x000ee20000300800 */
[----:B0-----:R-:W-:-:S02]  /*1e930*/  @P0 IMAD.MOV.U32 R20, RZ, RZ, R69 ;  /* 0x000000ffff140224 */ /* 0x001fc400078e0045 */
[----:B------:R-:W-:Y:S02]  /*1e940*/  @P0 IMAD.MOV.U32 R21, RZ, RZ, R74 ;  /* 0x000000ffff150224 */ /* 0x000fe400078e004a */
[----:B------:R-:W3:Y:S04]  /*1e950*/  LDL.LU R74, [R1+0xd14] ;  /* 0x000d1400014a7983 */ /* 0x000ee80000300800 */
[----:B------:R0:W3:Y:S04]  /*1e960*/  @P0 LDG.E.U8 R79, desc[UR22][R20.64] ;  /* 0x00000016144f0981 */ /* 0x0000e8000c1e1100 */
[----:B------:R-:W3:Y:S01]  /*1e970*/  LDL.LU R69, [R1+0xd10] ;  /* 0x000d100001457983 */ /* 0x000ee20000300800 */
[----:B0-----:R-:W-:-:S02]  /*1e980*/  @P0 IMAD.MOV.U32 R21, RZ, RZ, R93 ;  /* 0x000000ffff150224 */ /* 0x001fc400078e005d */
[----:B------:R-:W-:Y:S01]  /*1e990*/  @P0 IMAD.MOV.U32 R20, RZ, RZ, R16 ;  /* 0x000000ffff140224 */ /* 0x000fe200078e0010 */
[----:B------:R-:W3:Y:S04]  /*1e9a0*/  LDL.LU R93, [R1+0xd0c] ;  /* 0x000d0c00015d7983 */ /* 0x000ee80000300800 */
[----:B------:R-:W3:Y:S04]  /*1e9b0*/  LDL.LU R16, [R1+0xd08] ;  /* 0x000d080001107983 */ /* 0x000ee80000300800 */
[----:B------:R-:W3:Y:S01]  /*1e9c0*/  LDL.LU R19, [R1+0x18] ;  /* 0x0000180001137983 */ /* 0x000ee20000300800 */
[----:B------:R-:W-:-:S06]  /*1e9d0*/  PRMT R76, RZ, 0x7610, R76 ;  /* 0x00007610ff4c7816 */ /* 0x000fcc000000004c */
[----:B------:R4:W3:Y:S01]  /*1e9e0*/  @P0 LDG.E.U8 R76, desc[UR22][R20.64] ;  /* 0x00000016144c0981 */ /* 0x0008e2000c1e1100 */
[----:B------:R-:W-:Y:S02]  /*1e9f0*/  PRMT R75, RZ, 0x7610, R75 ;  /* 0x00007610ff4b7816 */ /* 0x000fe4000000004b */
[----:B------:R-:W-:Y:S02]  /*1ea00*/  PRMT R73, RZ, 0x7610, R73 ;  /* 0x00007610ff497816 */ /* 0x000fe40000000049 */
[----:B--2---:R-:W-:-:S05]  /*1ea10*/  SEL R22, R92, R22, !P5 ;  /* 0x000000165c167207 */ /* 0x004fca0006800000 */
[----:B------:R-:W-:Y:S01]  /*1ea20*/  IMAD R22, R22, UR12, RZ ;  /* 0x0000000c16167c24 */ /* 0x000fe2000f8e02ff */
[C---:B----4-:R-:W-:Y:S02]  /*1ea30*/  SEL R20, R92.reuse, R5, !P5 ;  /* 0x000000055c147207 */ /* 0x050fe40006800000 */
[----:B---3--:R-:W-:-:S03]  /*1ea40*/  SEL R21, R92, R23, !P5 ;  /* 0x000000175c157207 */ /* 0x008fc60006800000 */
[----:B------:R-:W-:Y:S01]  /*1ea50*/  IMAD R23, R20, UR12, RZ ;  /* 0x0000000c14177c24 */ /* 0x000fe2000f8e02ff */
[----:B------:R-:W0:Y:S01]  /*1ea60*/  LDCU UR12, c[0x0][0x3b0] ;  /* 0x00007600ff0c77ac */ /* 0x000e220008000800 */
[----:B------:R-:W-:Y:S01]  /*1ea70*/  SEL R20, R92, R24, !P5 ;  /* 0x000000185c147207 */ /* 0x000fe20006800000 */
[----:B------:R-:W-:Y:S01]  /*1ea80*/  IMAD R24, R21, UR4, RZ ;  /* 0x0000000415187c24 */ /* 0x000fe2000f8e02ff */
[----:B------:R-:W1:Y:S01]  /*1ea90*/  LDCU UR4, c[0x0][0x3b0] ;  /* 0x00007600ff0477ac */ /* 0x000e620008000800 */
[----:B------:R-:W-:Y:S01]  /*1eaa0*/  @!P2 IMAD.MOV R19, RZ, RZ, -R19 ;  /* 0x000000ffff13a224 */ /* 0x000fe200078e0a13 */
[----:B------:R-:W-:-:S04]  /*1eab0*/  IADD3 R3, P2, PT, R22, R10, RZ ;  /* 0x0000000a16037210 */ /* 0x000fc80007f5e0ff */
[----:B------:R-:W-:Y:S02]  /*1eac0*/  LEA.HI.X.SX32 R5, R22, R7, 0x1, P2 ;  /* 0x0000000716057211 */ /* 0x000fe400010f0eff */
[CC--:B------:R-:W-:Y:S02]  /*1ead0*/  IADD3 R0, P2, PT, R23.reuse, R10.reuse, RZ ;  /* 0x0000000a17007210 */ /* 0x0c0fe40007f5e0ff */
[----:B------:R-:W-:Y:S01]  /*1eae0*/  SEL R22, R92, R25, !P5 ;  /* 0x000000195c167207 */ /* 0x000fe20006800000 */
[----:B------:R-:W-:Y:S01]  /*1eaf0*/  IMAD R25, R20, UR5, RZ ;  /* 0x0000000514197c24 */ /* 0x000fe2000f8e02ff */
[-C--:B------:R-:W-:Y:S01]  /*1eb00*/  LEA.HI.X.SX32 R8, R23, R7.reuse, 0x1, P2 ;  /* 0x0000000717087211 */ /* 0x080fe200010f0eff */
[----:B------:R-:W-:Y:S02]  /*1eb10*/  @P0 IMAD.MOV.U32 R20, RZ, RZ, R3 ;  /* 0x000000ffff140224 */ /* 0x000fe400078e0003 */
[----:B------:R-:W-:Y:S01]  /*1eb20*/  @P0 IMAD.MOV.U32 R21, RZ, RZ, R5 ;  /* 0x000000ffff150224 */ /* 0x000fe200078e0005 */
[----:B------:R-:W-:Y:S01]  /*1eb30*/  IADD3 R2, P2, PT, R24, R10, RZ ;  /* 0x0000000a18027210 */ /* 0x000fe20007f5e0ff */
[----:B------:R-:W-:Y:S01]  /*1eb40*/  STL [R1+0x608], R3 ;  /* 0x0006080301007387 */ /* 0x000fe20000100800 */
[----:B------:R-:W-:Y:S01]  /*1eb50*/  IMAD R22, R22, UR6, RZ ;  /* 0x0000000616167c24 */ /* 0x000fe2000f8e02ff */
[----:B------:R-:W-:Y:S01]  /*1eb60*/  PRMT R74, RZ, 0x7610, R74 ;  /* 0x00007610ff4a7816 */ /* 0x000fe2000000004a */
[----:B------:R-:W2:Y:S01]  /*1eb70*/  LDCU UR5, c[0x0][0x3b0] ;  /* 0x00007600ff0577ac */ /* 0x000ea20008000800 */
[----:B------:R3:W4:Y:S01]  /*1eb80*/  @P0 LDG.E.U8 R75, desc[UR22][R20.64] ;  /* 0x00000016144b0981 */ /* 0x000722000c1e1100 */
[----:B------:R-:W-:-:S02]  /*1eb90*/  LEA.HI.X.SX32 R6, R24, R7, 0x1, P2 ;  /* 0x0000000718067211 */ /* 0x000fc400010f0eff */
[----:B------:R-:W-:Y:S01]  /*1eba0*/  PRMT R72, RZ, 0x7610, R72 ;  /* 0x00007610ff487816 */ /* 0x000fe20000000048 */
[----:B------:R0:W-:Y:S01]  /*1ebb0*/  STL [R1+0x604], R5 ;  /* 0x0006040501007387 */ /* 0x0001e20000100800 */
[----:B------:R-:W-:Y:S01]  /*1ebc0*/  PRMT R71, RZ, 0x7610, R71 ;  /* 0x00007610ff477816 */ /* 0x000fe20000000047 */
[----:B------:R-:W1:Y:S02]  /*1ebd0*/  LDCU UR6, c[0x0][0x3b0] ;  /* 0x00007600ff0677ac */ /* 0x000e640008000800 */
[----:B------:R-:W-:Y:S01]  /*1ebe0*/  STL [R1+0x610], R0 ;  /* 0x0006100001007387 */ /* 0x000fe20000100800 */
[----:B---3--:R-:W-:Y:S02]  /*1ebf0*/  SEL R20, R92, R77, !P5 ;  /* 0x0000004d5c147207 */ /* 0x008fe40006800000 */
[CC--:B------:R-:W-:Y:S01]  /*1ec00*/  IADD3 R77, P2, PT, R25.reuse, R10.reuse, RZ ;  /* 0x0000000a194d7210 */ /* 0x0c0fe20007f5e0ff */
[----:B------:R3:W-:Y:S03]  /*1ec10*/  STL [R1+0x60c], R8 ;  /* 0x00060c0801007387 */ /* 0x0007e60000100800 */
[----:B0-----:R-:W-:Y:S01]  /*1ec20*/  LEA.HI.X.SX32 R5, R25, R7, 0x1, P2 ;  /* 0x0000000719057211 */ /* 0x001fe200010f0eff */
[----:B------:R0:W-:Y:S01]  /*1ec30*/  STL [R1+0x628], R2 ;  /* 0x0006280201007387 */ /* 0x0001e20000100800 */
[----:B------:R-:W-:-:S03]  /*1ec40*/  IADD3 R24, P2, PT, R22, R10, RZ ;  /* 0x0000000a16187210 */ /* 0x000fc60007f5e0ff */
[----:B------:R-:W2:Y:S01]  /*1ec50*/  LDL.LU R3, [R1+0x8f0] ;  /* 0x0008f00001037983 */ /* 0x000ea20000300800 */
[----:B------:R-:W-:-:S03]  /*1ec60*/  @P0 IMAD.MOV.U32 R21, RZ, RZ, R8 ;  /* 0x000000ffff150224 */ /* 0x000fc600078e0008 */
[----:B------:R-:W4:Y:S04]  /*1ec70*/  LDL.LU R9, [R1+0x8cc] ;  /* 0x0008cc0001097983 */ /* 0x000f280000300800 */
[----:B------:R-:W-:Y:S01]  /*1ec80*/  STL [R1+0x624], R6 ;  /* 0x0006240601007387 */ /* 0x000fe20000100800 */
[----:B------:R-:W-:-:S03]  /*1ec90*/  LEA.HI.X.SX32 R25, R22, R7, 0x1, P2 ;  /* 0x0000000716197211 */ /* 0x000fc600010f0eff */
[----:B------:R0:W-:Y:S04]  /*1eca0*/  STL [R1+0x630], R77 ;  /* 0x0006304d01007387 */ /* 0x0001e80000100800 */
[----:B---3--:R-:W3:Y:S04]  /*1ecb0*/  LDL.LU R8, [R1+0x8e4] ;  /* 0x0008e40001087983 */ /* 0x008ee80000300800 */
[----:B------:R-:W-:Y:S04]  /*1ecc0*/  STL [R1+0x62c], R5 ;  /* 0x00062c0501007387 */ /* 0x000fe80000100800 */
[----:B------:R1:W-:Y:S04]  /*1ecd0*/  STL [R1+0x648], R24 ;  /* 0x0006481801007387 */ /* 0x0003e80000100800 */
[----:B------:R-:W3:Y:S01]  /*1ece0*/  LDL.LU R22, [R1+0x908] ;  /* 0x0009080001167983 */ /* 0x000ee20000300800 */
[----:B------:R-:W-:Y:S01]  /*1ecf0*/  IMAD R23, R20, UR12, RZ ;  /* 0x0000000c14177c24 */ /* 0x000fe2000f8e02ff */
[----:B------:R-:W-:Y:S01]  /*1ed00*/  PRMT R70, RZ, 0x7610, R70 ;  /* 0x00007610ff467816 */ /* 0x000fe20000000046 */
[----:B------:R-:W-:Y:S01]  /*1ed10*/  @P0 IMAD.MOV.U32 R20, RZ, RZ, R0 ;  /* 0x000000ffff140224 */ /* 0x000fe200078e0000 */
[----:B------:R-:W1:Y:S02]  /*1ed20*/  LDCU UR12, c[0x0][0x3b0] ;  /* 0x00007600ff0c77ac */ /* 0x000e640008000800 */
[----:B------:R-:W-:-:S02]  /*1ed30*/  IADD3 R0, P2, PT, R23, R10, RZ ;  /* 0x0000000a17007210 */ /* 0x000fc40007f5e0ff */
[----:B------:R0:W3:Y:S02]  /*1ed40*/  @P0 LDG.E.U8 R74, desc[UR22][R20.64] ;  /* 0x00000016144a0981 */ /* 0x0000e4000c1e1100 */
[----:B0-----:R-:W-:Y:S02]  /*1ed50*/  @P0 IMAD.MOV.U32 R20, RZ, RZ, R2 ;  /* 0x000000ffff140224 */ /* 0x001fe400078e0002 */
[----:B------:R-:W-:Y:S01]  /*1ed60*/  @P0 IMAD.MOV.U32 R21, RZ, RZ, R6 ;  /* 0x000000ffff150224 */ /* 0x000fe200078e0006 */
[----:B------:R-:W3:Y:S04]  /*1ed70*/  LDL.LU R2, [R1+0x8c4] ;  /* 0x0008c40001027983 */ /* 0x000ee80000300800 */
[----:B------:R-:W-:Y:S04]  /*1ed80*/  STL [R1+0x644], R25 ;  /* 0x0006441901007387 */ /* 0x000fe80000100800 */
[----:B------:R0:W3:Y:S04]  /*1ed90*/  @P0 LDG.E.U8 R73, desc[UR22][R20.64] ;  /* 0x0000001614490981 */ /* 0x0000e8000c1e1100 */
[----:B------:R-:W-:Y:S01]  /*1eda0*/  STL [R1+0x650], R0 ;  /* 0x0006500001007387 */ /* 0x000fe20000100800 */
[----:B0-----:R-:W-:-:S03]  /*1edb0*/  @P0 IMAD.MOV.U32 R20, RZ, RZ, R77 ;  /* 0x000000ffff140224 */ /* 0x001fc600078e004d */
[----:B------:R-:W3:Y:S01]  /*1edc0*/  LDL.LU R77, [R1+0x8c8] ;  /* 0x0008c800014d7983 */ /* 0x000ee20000300800 */
[----:B------:R-:W-:Y:S01]  /*1edd0*/  @P0 IMAD.MOV.U32 R21, RZ, RZ, R5 ;  /* 0x000000ffff150224 */ /* 0x000fe200078e0005 */
[----:B------:R-:W-:-:S04]  /*1ede0*/  LEA.HI.X.SX32 R6, R23, R7, 0x1, P2 ;  /* 0x0000000717067211 */ /* 0x000fc800010f0eff */
[----:B------:R0:W3:Y:S01]  /*1edf0*/  @P0 LDG.E.U8 R72, desc[UR22][R20.64] ;  /* 0x0000001614480981 */ /* 0x0000e2000c1e1100 */
[----:B------:R-:W-:Y:S01]  /*1ee00*/  ISETP.GT.U32.AND P2, PT, R11, R16, PT ;  /* 0x000000100b00720c */ /* 0x000fe20003f44070 */
[----:B0-----:R-:W-:Y:S02]  /*1ee10*/  @P0 IMAD.MOV.U32 R20, RZ, RZ, R24 ;  /* 0x000000ffff140224 */ /* 0x001fe400078e0018 */
[----:B------:R-:W-:-:S05]  /*1ee20*/  @P0 IMAD.MOV.U32 R21, RZ, RZ, R25 ;  /* 0x000000ffff150224 */ /* 0x000fca00078e0019 */
[----:B------:R0:W3:Y:S05]  /*1ee30*/  @P0 LDG.E.U8 R71, desc[UR22][R20.64] ;  /* 0x0000001614470981 */ /* 0x0000ea000c1e1100 */
[----:B------:R-:W-:Y:S02]  /*1ee40*/  @!P2 IMAD.IADD R16, R16, 0x1, -R11 ;  /* 0x000000011010a824 */ /* 0x000fe400078e0a0b */
[----:B0-----:R-:W-:Y:S02]  /*1ee50*/  @P0 IMAD.MOV.U32 R20, RZ, RZ, R0 ;  /* 0x000000ffff140224 */ /* 0x001fe400078e0000 */
[----:B------:R-:W-:Y:S01]  /*1ee60*/  @P0 IMAD.MOV.U32 R21, RZ, RZ, R6 ;  /* 0x000000ffff150224 */ /* 0x000fe200078e0006 */
[----:B------:R0:W-:Y:S04]  /*1ee70*/  STL [R1+0x64c], R6 ;  /* 0x00064c0601007387 */ /* 0x0001e80000100800 */
[----:B------:R2:W3:Y:S01]  /*1ee80*/  @P0 LDG.E.U8 R70, desc[UR22][R20.64] ;  /* 0x0000001614460981 */ /* 0x0004e2000c1e1100 */
[----:B------:R-:W-:-:S02]  /*1ee90*/  PRMT R69, RZ, 0x7610, R69 ;  /* 0x00007610ff457816 */ /* 0x000fc40000000045 */
[----:B------:R-:W-:Y:S02]  /*1eea0*/  PRMT R68, RZ, 0x7610, R68 ;  /* 0x00007610ff447816 */ /* 0x000fe40000000044 */
[----:B------:R-:W-:Y:S02]  /*1eeb0*/  PRMT R67, RZ, 0x7610, R67 ;  /* 0x00007610ff437816 */ /* 0x000fe40000000043 */
[C---:B--2---:R-:W-:Y:S02]  /*1eec0*/  SEL R20, R92.reuse, R3, !P5 ;  /* 0x000000035c147207 */ /* 0x044fe40006800000 */
[----:B----4-:R-:W-:-:S03]  /*1eed0*/  SEL R21, R92, R9, !P5 ;  /* 0x000000095c157207 */ /* 0x010fc60006800000 */
[----:B------:R-:W-:Y:S01]  /*1eee0*/  IMAD R23, R20, UR5, RZ ;  /* 0x0000000514177c24 */ /* 0x000fe2000f8e02ff */
[----:B------:R-:W2:Y:S01]  /*1eef0*/  LDCU UR5, c[0x0][0x3b0] ;  /* 0x00007600ff0577ac */ /* 0x000ea20008000800 */
[----:B-1----:R-:W-:Y:S01]  /*1ef00*/  IMAD R24, R21, UR6, RZ ;  /* 0x0000000615187c24 */ /* 0x002fe2000f8e02ff */
[----:B------:R-:W-:Y:S01]  /*1ef10*/  PRMT R66, RZ, 0x7610, R66 ;  /* 0x00007610ff427816 */ /* 0x000fe20000000042 */
[----:B------:R-:W1:Y:S01]  /*1ef20*/  LDCU UR6, c[0x0][0x3b0] ;  /* 0x00007600ff0677ac */ /* 0x000e620008000800 */
[----:B---3--:R-:W-:-:S05]  /*1ef30*/  SEL R22, R92, R22, !P5 ;  /* 0x000000165c167207 */ /* 0x008fca0006800000 */
[----:B------:R-:W-:Y:S01]  /*1ef40*/  IMAD R22, R22, UR4, RZ ;  /* 0x0000000416167c24 */ /* 0x000fe2000f8e02ff */
[----:B------:R-:W3:Y:S01]  /*1ef50*/  LDCU UR4, c[0x0][0x3b0] ;  /* 0x00007600ff0477ac */ /* 0x000ee20008000800 */
[----:B------:R-:W-:-:S03]  /*1ef60*/  SEL R20, R92, R8, !P5 ;  /* 0x000000085c147207 */ /* 0x000fc60006800000 */
[----:B0-----:R-:W-:-:S04]  /*1ef70*/  IADD3 R6, P2, PT, R22, R10, RZ ;  /* 0x0000000a16067210 */ /* 0x001fc80007f5e0ff */
[-C--:B------:R-:W-:Y:S02]  /*1ef80*/  LEA.HI.X.SX32 R8, R22, R7.reuse, 0x1, P2 ;  /* 0x0000000716087211 */ /* 0x080fe400010f0eff */
[C---:B------:R-:W-:Y:S01]  /*1ef90*/  IADD3 R0, P2, PT, R23.reuse, R10, RZ ;  /* 0x0000000a17007210 */ /* 0x040fe20007f5e0ff */
[----:B------:R-:W-:Y:S01]  /*1efa0*/  IMAD R25, R20, UR12, RZ ;  /* 0x0000000c14197c24 */ /* 0x000fe2000f8e02ff */
[----:B------:R-:W-:Y:S01]  /*1efb0*/  STL [R1+0x668], R6 ;  /* 0x0006680601007387 */ /* 0x000fe20000100800 */
[----:B------:R-:W-:Y:S01]  /*1efc0*/  @P0 IMAD.MOV.U32 R20, RZ, RZ, R6 ;  /* 0x000000ffff140224 */ /* 0x000fe200078e0006 */
[----:B------:R-:W-:Y:S01]  /*1efd0*/  PRMT R65, RZ, 0x7610, R65 ;  /* 0x00007610ff417816 */ /* 0x000fe20000000041 */
[----:B------:R-:W-:Y:S01]  /*1efe0*/  @P0 IMAD.MOV.U32 R21, RZ, RZ, R8 ;  /* 0x000000ffff150224 */ /* 0x000fe200078e0008 */
[----:B------:R-:W-:Y:S01]  /*1eff0*/  SEL R22, R92, R2, !P5 ;  /* 0x000000025c167207 */ /* 0x000fe20006800000 */
[----:B------:R-:W0:Y:S01]  /*1f000*/  LDCU UR12, c[0x0][0x3b0] ;  /* 0x00007600ff0c77ac */ /* 0x000e220008000800 */
[----:B------:R-:W-:-:S02]  /*1f010*/  LEA.HI.X.SX32 R2, R23, R7, 0x1, P2 ;  /* 0x0000000717027211 */ /* 0x000fc400010f0eff */
[----:B------:R-:W-:Y:S01]  /*1f020*/  IADD3 R3, P2, PT, R24, R10, RZ ;  /* 0x0000000a18037210 */ /* 0x000fe20007f5e0ff */
[----:B------:R4:W-:Y:S01]  /*1f030*/  STL [R1+0x664], R8 ;  /* 0x0006640801007387 */ /* 0x0009e20000100800 */
[----:B---3--:R-:W-:Y:S01]  /*1f040*/  IMAD R22, R22, UR4, RZ ;  /* 0x0000000416167c24 */ /* 0x008fe2000f8e02ff */
[----:B------:R-:W3:Y:S02]  /*1f050*/  LDCU UR4, c[0x0][0x3b0] ;  /* 0x00007600ff0477ac */ /* 0x000ee40008000800 */
[----:B------:R0:W3:Y:S01]  /*1f060*/  @P0 LDG.E.U8 R69, desc[UR22][R20.64] ;  /* 0x0000001614450981 */ /* 0x0000e2000c1e1100 */
[----:B----4-:R-:W-:-:S03]  /*1f070*/  LEA.HI.X.SX32 R8, R24, R7, 0x1, P2 ;  /* 0x0000000718087211 */ /* 0x010fc600010f0eff */
[----:B------:R-:W-:Y:S01]  /*1f080*/  STL [R1+0x670], R0 ;  /* 0x0006700001007387 */ /* 0x000fe20000100800 */
[----:B0-----:R-:W-:Y:S02]  /*1f090*/  SEL R20, R92, R77, !P5 ;  /* 0x0000004d5c147207 */ /* 0x001fe40006800000 */
[CC--:B------:R-:W-:Y:S01]  /*1f0a0*/  IADD3 R77, P2, PT, R25.reuse, R10.reuse, RZ ;  /* 0x0000000a194d7210 */ /* 0x0c0fe20007f5e0ff */
[----:B------:R0:W-:Y:S01]  /*1f0b0*/  STL [R1+0x66c], R2 ;  /* 0x00066c0201007387 */ /* 0x0001e20000100800 */
[----:B------:R-:W-:Y:S02]  /*1f0c0*/  IMAD.MOV.U32 R21, RZ, RZ, R2 ;  /* 0x000000ffff157224 */ /* 0x000fe400078e0002 */
[----:B------:R-:W-:Y:S01]  /*1f0d0*/  LEA.HI.X.SX32 R25, R25, R7, 0x1, P2 ;  /* 0x0000000719197211 */ /* 0x000fe200010f0eff */
[----:B------:R-:W-:Y:S01]  /*1f0e0*/  STL [R1+0x688], R3 ;  /* 0x0006880301007387 */ /* 0x000fe20000100800 */
[----:B------:R-:W-:-:S03]  /*1f0f0*/  IADD3 R6, P2, PT, R22, R10, RZ ;  /* 0x0000000a16067210 */ /* 0x000fc60007f5e0ff */
[----:B------:R-:W4:Y:S04]  /*1f100*/  LDL.LU R9, [R1+0x8e8] ;  /* 0x0008e80001097983 */ /* 0x000f280000300800 */
[----:B0-----:R-:W3:Y:S01]  /*1f110*/  LDL.LU R2, [R1+0x8b0] ;  /* 0x0008b00001027983 */ /* 0x001ee20000300800 */
[----:B------:R-:W-:-:S03]  /*1f120*/  LEA.HI.X.SX32 R24, R22, R7, 0x1, P2 ;  /* 0x0000000716187211 */ /* 0x000fc600010f0eff */
[----:B------:R0:W-:Y:S04]  /*1f130*/  STL [R1+0x684], R8 ;  /* 0x0006840801007387 */ /* 0x0001e80000100800 */
[----:B------:R0:W-:Y:S04]  /*1f140*/  STL [R1+0x690], R77 ;  /* 0x0006904d01007387 */ /* 0x0001e80000100800 */
[----:B------:R-:W-:Y:S04]  /*1f150*/  STL [R1+0x68c], R25 ;  /* 0x00068c1901007387 */ /* 0x000fe80000100800 */
[----:B------:R-:W-:Y:S04]  /*1f160*/  STL [R1+0x6a8], R6 ;  /* 0x0006a80601007387 */ /* 0x000fe80000100800 */
[----:B------:R-:W4:Y:S01]  /*1f170*/  LDL.LU R22, [R1+0x8d0] ;  /* 0x0008d00001167983 */ /* 0x000f220000300800 */
[----:B--2---:R-:W-:Y:S01]  /*1f180*/  IMAD R23, R20, UR5, RZ ;  /* 0x0000000514177c24 */ /* 0x004fe2000f8e02ff */
[----:B------:R-:W-:Y:S01]  /*1f190*/  PRMT R64, RZ, 0x7610, R64 ;  /* 0x00007610ff407816 */ /* 0x000fe20000000040 */
[----:B------:R-:W-:Y:S01]  /*1f1a0*/  @P0 IMAD.MOV.U32 R20, RZ, RZ, R0 ;  /* 0x000000ffff140224 */ /* 0x000fe200078e0000 */
[----:B------:R-:W2:Y:S02]  /*1f1b0*/  LDCU UR5, c[0x0][0x3b0] ;  /* 0x00007600ff0577ac */ /* 0x000ea40008000800 */
[----:B------:R-:W-:-:S02]  /*1f1c0*/  IADD3 R0, P2, PT, R23, R10, RZ ;  /* 0x0000000a17007210 */ /* 0x000fc40007f5e0ff */
[----:B------:R0:W2:Y:S02]  /*1f1d0*/  @P0 LDG.E.U8 R68, desc[UR22][R20.64] ;  /* 0x0000001614440981 */ /* 0x0000a4000c1e1100 */
[----:B0-----:R-:W-:Y:S02]  /*1f1e0*/  @P0 IMAD.MOV.U32 R21, RZ, RZ, R8 ;  /* 0x000000ffff150224 */ /* 0x001fe400078e0008 */
[----:B------:R-:W-:Y:S01]  /*1f1f0*/  @P0 IMAD.MOV.U32 R20, RZ, RZ, R3 ;  /* 0x000000ffff140224 */ /* 0x000fe200078e0003 */
[----:B------:R-:W2:Y:S01]  /*1f200*/  LDL.LU R8, [R1+0x8a8] ;  /* 0x0008a80001087983 */ /* 0x000ea20000300800 */
[----:B------:R-:W-:-:S03]  /*1f210*/  LEA.HI.X.SX32 R3, R23, R7, 0x1, P2 ;  /* 0x0000000717037211 */ /* 0x000fc600010f0eff */
[----:B------:R-:W-:Y:S04]  /*1f220*/  STL [R1+0x6a4], R24 ;  /* 0x0006a41801007387 */ /* 0x000fe80000100800 */
[----:B------:R0:W2:Y:S04]  /*1f230*/  @P0 LDG.E.U8 R67, desc[UR22][R20.64] ;  /* 0x0000001614430981 */ /* 0x0000a8000c1e1100 */
[----:B------:R-:W-:Y:S04]  /*1f240*/  STL [R1+0x6b0], R0 ;  /* 0x0006b00001007387 */ /* 0x000fe80000100800 */
[----:B------:R1:W-:Y:S01]  /*1f250*/  STL [R1+0x6ac], R3 ;  /* 0x0006ac0301007387 */ /* 0x0003e20000100800 */
[----:B0-----:R-:W-:-:S03]  /*1f260*/  @P0 IMAD.MOV.U32 R20, RZ, RZ, R77 ;  /* 0x000000ffff140224 */ /* 0x001fc600078e004d */
[----:B------:R-:W2:Y:S01]  /*1f270*/  LDL.LU R77, [R1+0x8ac] ;  /* 0x0008ac00014d7983 */ /* 0x000ea20000300800 */
[----:B------:R-:W-:-:S05]  /*1f280*/  @P0 IMAD.MOV.U32 R21, RZ, RZ, R25 ;  /* 0x000000ffff150224 */ /* 0x000fca00078e0019 */
[----:B------:R0:W2:Y:S01]  /*1f290*/  @P0 LDG.E.U8 R66, desc[UR22][R20.64] ;  /* 0x0000001614420981 */ /* 0x0000a2000c1e1100 */
[----:B------:R-:W-:Y:S01]  /*1f2a0*/  ISETP.GT.U32.AND P2, PT, R11, R16, PT ;  /* 0x000000100b00720c */ /* 0x000fe20003f44070 */
[----:B0-----:R-:W-:Y:S02]  /*1f2b0*/  @P0 IMAD.MOV.U32 R20, RZ, RZ, R6 ;  /* 0x000000ffff140224 */ /* 0x001fe400078e0006 */
[----:B------:R-:W-:-:S05]  /*1f2c0*/  @P0 IMAD.MOV.U32 R21, RZ, RZ, R24 ;  /* 0x000000ffff150224 */ /* 0x000fca00078e0018 */
[----:B------:R0:W2:Y:S02]  /*1f2d0*/  @P0 LDG.E.U8 R65, desc[UR22][R20.64] ;  /* 0x0000001614410981 */ /* 0x0000a4000c1e1100 */
[----:B0-----:R-:W-:Y:S02]  /*1f2e0*/  @P0 IMAD.MOV.U32 R20, RZ, RZ, R0 ;  /* 0x000000ffff140224 */ /* 0x001fe400078e0000 */
[----:B------:R-:W-:-:S05]  /*1f2f0*/  @P0 IMAD.MOV.U32 R21, RZ, RZ, R3 ;  /* 0x000000ffff150224 */ /* 0x000fca00078e0003 */
[----:B------:R3:W2:Y:S01]  /*1f300*/  @P0 LDG.E.U8 R64, desc[UR22][R20.64] ;  /* 0x0000001614400981 */ /* 0x0006a2000c1e1100 */
[----:B------:R-:W-:Y:S01]  /*1f310*/  @!P2 IMAD.IADD R16, R16, 0x1, -R11 ;  /* 0x000000011010a824 */ /* 0x000fe200078e0a0b */
[----:B------:R-:W-:Y:S02]  /*1f320*/  PRMT R63, RZ, 0x7610, R63 ;  /* 0x00007610ff3f7816 */ /* 0x000fe4000000003f */
[C---:B---3--:R-:W-:Y:S02]  /*1f330*/  SEL R21, R92.reuse, R2, !P5 ;  /* 0x000000025c157207 */ /* 0x048fe40006800000 */
[----:B------:R-:W3:Y:S01]  /*1f340*/  LDL.LU R2, [R1+0x8a4] ;  /* 0x0008a40001027983 */ /* 0x000ee20000300800 */
[C---:B----4-:R-:W-:Y:S02]  /*1f350*/  SEL R20, R92.reuse, R9, !P5 ;  /* 0x000000095c147207 */ /* 0x050fe40006800000 */
[----:B------:R-:W-:-:S05]  /*1f360*/  SEL R22, R92, R22, !P5 ;  /* 0x000000165c167207 */ /* 0x000fca0006800000 */
[----:B------:R-:W-:Y:S01]  /*1f370*/  IMAD R22, R22, UR4, RZ ;  /* 0x0000000416167c24 */ /* 0x000fe2000f8e02ff */
[----:B------:R-:W0:Y:S04]  /*1f380*/  LDCU UR4, c[0x0][0x3b0] ;  /* 0x00007600ff0477ac */ /* 0x000e280008000800 */
[----:B-1----:R-:W-:-:S05]  /*1f390*/  IADD3 R3, P2, PT, R22, R10, RZ ;  /* 0x0000000a16037210 */ /* 0x002fca0007f5e0ff */
[----:B------:R1:W-:Y:S01]  /*1f3a0*/  STL [R1+0x6c8], R3 ;  /* 0x0006c80301007387 */ /* 0x0003e20000100800 */
[----:B------:R-:W-:-:S03]  /*1f3b0*/  LEA.HI.X.SX32 R6, R22, R7, 0x1, P2 ;  /* 0x0000000716067211 */ /* 0x000fc600010f0eff */
[----:B------:R-:W4:Y:S01]  /*1f3c0*/  LDL.LU R9, [R1+0x890] ;  /* 0x0008900001097983 */ /* 0x000f220000300800 */
[----:B--2---:R-:W-:Y:S01]  /*1f3d0*/  IMAD R23, R20, UR5, RZ ;  /* 0x0000000514177c24 */ /* 0x004fe2000f8e02ff */
[----:B------:R-:W2:Y:S01]  /*1f3e0*/  LDCU UR5, c[0x0][0x3b0] ;  /* 0x00007600ff0577ac */ /* 0x000ea20008000800 */
[----:B------:R-:W-:Y:S02]  /*1f3f0*/  IMAD R22, R21, UR6, RZ ;  /* 0x0000000615167c24 */ /* 0x000fe4000f8e02ff */
[----:B------:R-:W-:Y:S01]  /*1f400*/  @P0 IMAD.MOV.U32 R20, RZ, RZ, R3 ;  /* 0x000000ffff140224 */ /* 0x000fe200078e0003 */
[C---:B------:R-:W-:Y:S01]  /*1f410*/  IADD3 R0, P2, PT, R23.reuse, R10, RZ ;  /* 0x0000000a17007210 */ /* 0x040fe20007f5e0ff */
[----:B------:R-:W-:Y:S01]  /*1f420*/  @P0 IMAD.MOV.U32 R21, RZ, RZ, R6 ;  /* 0x000000ffff150224 */ /* 0x000fe200078e0006 */
[----:B------:R0:W-:Y:S01]  /*1f430*/  STL [R1+0x6c4], R6 ;  /* 0x0006c40601007387 */ /* 0x0001e20000100800 */
[----:B------:R-:W-:Y:S01]  /*1f440*/  PRMT R62, RZ, 0x7610, R62 ;  /* 0x00007610ff3e7816 */ /* 0x000fe2000000003e */
[----:B------:R-:W0:Y:S02]  /*1f450*/  LDCU UR6, c[0x0][0x3b0] ;  /* 0x00007600ff0677ac */ /* 0x000e240008000800 */
[----:B------:R1:W4:Y:S04]  /*1f460*/  @P0 LDG.E.U8 R63, desc[UR22][R20.64] ;  /* 0x00000016143f0981 */ /* 0x000328000c1e1100 */
[----:B------:R0:W-:Y:S01]  /*1f470*/  STL [R1+0x6d0], R0 ;  /* 0x0006d00001007387 */ /* 0x0001e20000100800 */
[----:B-1----:R-:W-:-:S02]  /*1f480*/  LEA.HI.X.SX32 R21, R23, R7, 0x1, P2 ;  /* 0x0000000717157211 */ /* 0x002fc400010f0eff */
[----:B------:R-:W-:Y:S02]  /*1f490*/  IADD3 R3, P2, PT, R22, R10, RZ ;  /* 0x0000000a16037210 */ /* 0x000fe40007f5e0ff */
[----:B------:R-:W-:Y:S02]  /*1f4a0*/  SEL R20, R92, R8, !P5 ;  /* 0x000000085c147207 */ /* 0x000fe40006800000 */
[----:B------:R-:W4:Y:S01]  /*1f4b0*/  LDL.LU R8, [R1+0x888] ;  /* 0x0008880001087983 */ /* 0x000f220000300800 */
[----:B0-----:R-:W-:-:S03]  /*1f4c0*/  LEA.HI.X.SX32 R6, R22, R7, 0x1, P2 ;  /* 0x0000000716067211 */ /* 0x001fc600010f0eff */
[----:B------:R-:W-:Y:S01]  /*1f4d0*/  STL [R1+0x6cc], R21 ;  /* 0x0006cc1501007387 */ /* 0x000fe20000100800 */
[----:B------:R-:W-:-:S03]  /*1f4e0*/  SEL R22, R92, R77, !P5 ;  /* 0x0000004d5c167207 */ /* 0x000fc60006800000 */
[----:B------:R0:W-:Y:S04]  /*1f4f0*/  STL [R1+0x6f0], R3 ;  /* 0x0006f00301007387 */ /* 0x0001e80000100800 */
[----:B------:R1:W-:Y:S04]  /*1f500*/  STL [R1+0x6ec], R6 ;  /* 0x0006ec0601007387 */ /* 0x0003e80000100800 */
[----:B------:R-:W4:Y:S01]  /*1f510*/  LDL.LU R77, [R1+0x88c] ;  /* 0x00088c00014d7983 */ /* 0x000f220000300800 */
[----:B------:R-:W-:Y:S01]  /*1f520*/  IMAD R23, R20, UR4, RZ ;  /* 0x0000000414177c24 */ /* 0x000fe2000f8e02ff */
[----:B------:R-:W-:Y:S01]  /*1f530*/  PRMT R61, RZ, 0x7610, R61 ;  /* 0x00007610ff3d7816 */ /* 0x000fe2000000003d */
[----:B------:R-:W-:Y:S01]  /*1f540*/  @P0 IMAD.MOV.U32 R20, RZ, RZ, R0 ;  /* 0x000000ffff140224 */ /* 0x000fe200078e0000 */
[----:B------:R-:W-:Y:S01]  /*1f550*/  PRMT R60, RZ, 0x7610, R60 ;  /* 0x00007610ff3c7816 */ /* 0x000fe2000000003c */
[----:B------:R-:W-:Y:S01]  /*1f560*/  IMAD R24, R22, UR12, RZ ;  /* 0x0000000c16187c24 */ /* 0x000fe2000f8e02ff */
[----:B------:R-:W-:Y:S01]  /*1f570*/  IADD3 R0, P2, PT, R23, R10, RZ ;  /* 0x0000000a17007210 */ /* 0x000fe20007f5e0ff */
[----:B------:R-:W1:Y:S01]  /*1f580*/  LDCU UR4, c[0x0][0x3b0] ;  /* 0x00007600ff0477ac */ /* 0x000e620008000800 */
[----:B------:R0:W4:Y:S01]  /*1f590*/  @P0 LDG.E.U8 R62, desc[UR22][R20.64] ;  /* 0x00000016143e0981 */ /* 0x000122000c1e1100 */
[----:B------:R-:W-:-:S02]  /*1f5a0*/  PRMT R59, RZ, 0x7610, R59 ;  /* 0x00007610ff3b7816 */ /* 0x000fc4000000003b */
[----:B------:R-:W-:Y:S01]  /*1f5b0*/  PRMT R58, RZ, 0x7610, R58 ;  /* 0x00007610ff3a7816 */ /* 0x000fe2000000003a */
[----:B------:R1:W-:Y:S01]  /*1f5c0*/  STL [R1+0x708], R0 ;  /* 0x0007080001007387 */ /* 0x0003e20000100800 */
[----:B------:R-:W-:Y:S01]  /*1f5d0*/  PRMT R57, RZ, 0x7610, R57 ;  /* 0x00007610ff397816 */ /* 0x000fe20000000039 */
[----:B------:R-:W1:Y:S01]  /*1f5e0*/  LDCU UR12, c[0x0][0x3b0] ;  /* 0x00007600ff0c77ac */ /* 0x000e620008000800 */
[----:B0-----:R-:W-:Y:S01]  /*1f5f0*/  @P0 IMAD.MOV.U32 R20, RZ, RZ, R3 ;  /* 0x000000ffff140224 */ /* 0x001fe200078e0003 */
[----:B------:R-:W-:Y:S01]  /*1f600*/  LEA.HI.X.SX32 R3, R23, R7, 0x1, P2 ;  /* 0x0000000717037211 */ /* 0x000fe200010f0eff */
[----:B------:R-:W-:-:S04]  /*1f610*/  @P0 IMAD.MOV.U32 R21, RZ, RZ, R6 ;  /* 0x000000ffff150224 */ /* 0x000fc800078e0006 */
[----:B------:R0:W-:Y:S04]  /*1f620*/  STL [R1+0x704], R3 ;  /* 0x0007040301007387 */ /* 0x0001e80000100800 */
[----:B------:R0:W4:Y:S02]  /*1f630*/  @P0 LDG.E.U8 R61, desc[UR22][R20.64] ;  /* 0x00000016143d0981 */ /* 0x000124000c1e1100 */
[----:B0-----:R-:W-:Y:S02]  /*1f640*/  @P0 IMAD.MOV.U32 R20, RZ, RZ, R0 ;  /* 0x000000ffff140224 */ /* 0x001fe400078e0000 */
[----:B------:R-:W-:-:S05]  /*1f650*/  @P0 IMAD.MOV.U32 R21, RZ, RZ, R3 ;  /* 0x000000ffff150224 */ /* 0x000fca00078e0003 */
[----:B------:R0:W4:Y:S01]  /*1f660*/  @P0 LDG.E.U8 R60, desc[UR22][R20.64] ;  /* 0x00000016143c0981 */ /* 0x000122000c1e1100 */
[----:B---3--:R-:W-:Y:S02]  /*1f670*/  SEL R22, R92, R2, !P5 ;  /* 0x000000025c167207 */ /* 0x008fe40006800000 */
[----:B------:R-:W-:-:S03]  /*1f680*/  IADD3 R2, P2, PT, R24, R10, RZ ;  /* 0x0000000a18027210 */ /* 0x000fc60007f5e0ff */
[----:B--2---:R-:W-:Y:S01]  /*1f690*/  IMAD R22, R22, UR5, RZ ;  /* 0x0000000516167c24 */ /* 0x004fe2000f8e02ff */
[----:B-1----:R-:W-:Y:S01]  /*1f6a0*/  LEA.HI.X.SX32 R6, R24, R7, 0x1, P2 ;  /* 0x0000000718067211 */ /* 0x002fe200010f0eff */
[----:B------:R1:W-:Y:S01]  /*1f6b0*/  STL [R1+0x710], R2 ;  /* 0x0007100201007387 */ /* 0x0003e20000100800 */
[----:B------:R-:W2:Y:S03]  /*1f6c0*/  LDCU UR5, c[0x0][0x3b0] ;  /* 0x00007600ff0577ac */ /* 0x000ea60008000800 */
[----:B------:R-:W3:Y:S01]  /*1f6d0*/  LDL.LU R0, [R1+0x870] ;  /* 0x0008700001007983 */ /* 0x000ee20000300800 */
[----:B------:R-:W-:-:S03]  /*1f6e0*/  IADD3 R3, P2, PT, R22, R10, RZ ;  /* 0x0000000a16037210 */ /* 0x000fc60007f5e0ff */
[----:B------:R1:W-:Y:S01]  /*1f6f0*/  STL [R1+0x70c], R6 ;  /* 0x00070c0601007387 */ /* 0x0003e20000100800 */
[----:B0-----:R-:W-:-:S03]  /*1f700*/  @P0 IMAD.MOV.U32 R21, RZ, RZ, R6 ;  /* 0x000000ffff150224 */ /* 0x001fc600078e0006 */
[----:B------:R0:W-:Y:S01]  /*1f710*/  STL [R1+0x728], R3 ;  /* 0x0007280301007387 */ /* 0x0001e20000100800 */
[----:B----4-:R-:W-:-:S05]  /*1f720*/  SEL R20, R92, R9, !P5 ;  /* 0x000000095c147207 */ /* 0x010fca0006800000 */
[----:B------:R-:W-:Y:S01]  /*1f730*/  IMAD R23, R20, UR6, RZ ;  /* 0x0000000614177c24 */ /* 0x000fe2000f8e02ff */
[----:B------:R-:W4:Y:S01]  /*1f740*/  LDCU UR6, c[0x0][0x3b0] ;  /* 0x00007600ff0677ac */ /* 0x000f220008000800 */
[----:B------:R-:W-:Y:S02]  /*1f750*/  @P0 IMAD.MOV.U32 R20, RZ, RZ, R2 ;  /* 0x000000ffff140224 */ /* 0x000fe400078e0002 */
[----:B-1----:R-:W4:Y:S04]  /*1f760*/  LDL.LU R2, [R1+0x884] ;  /* 0x0008840001027983 */ /* 0x002f280000300800 */
[----:B------:R-:W4:Y:S04]  /*1f770*/  LDL.LU R9, [R1+0x86c] ;  /* 0x00086c0001097983 */ /* 0x000f280000300800 */
[----:B------:R1:W4:Y:S02]  /*1f780*/  @P0 LDG.E.U8 R59, desc[UR22][R20.64] ;  /* 0x00000016143b0981 */ /* 0x000324000c1e1100 */
[----:B-1----:R-:W-:-:S02]  /*1f790*/  LEA.HI.X.SX32 R21, R22, R7, 0x1, P2 ;  /* 0x0000000716157211 */ /* 0x002fc400010f0eff */
[C---:B------:R-:W-:Y:S02]  /*1f7a0*/  IADD3 R6, P2, PT, R23.reuse, R10, RZ ;  /* 0x0000000a17067210 */ /* 0x040fe40007f5e0ff */
[----:B------:R-:W-:Y:S02]  /*1f7b0*/  SEL R20, R92, R8, !P5 ;  /* 0x000000085c147207 */ /* 0x000fe40006800000 */
[----:B------:R-:W4:Y:S01]  /*1f7c0*/  LDL.LU R8, [R1+0x868] ;  /* 0x0008680001087983 */ /* 0x000f220000300800 */
[----:B------:R-:W-:-:S03]  /*1f7d0*/  LEA.HI.X.SX32 R25, R23, R7, 0x1, P2 ;  /* 0x0000000717197211 */ /* 0x000fc600010f0eff */
[----:B------:R-:W-:Y:S04]  /*1f7e0*/  STL [R1+0x724], R21 ;  /* 0x0007241501007387 */ /* 0x000fe80000100800 */
[----:B------:R1:W-:Y:S01]  /*1f7f0*/  STL [R1+0x730], R6 ;  /* 0x0007300601007387 */ /* 0x0003e20000100800 */
[----:B------:R-:W-:-:S03]  /*1f800*/  SEL R22, R92, R77, !P5 ;  /* 0x0000004d5c167207 */ /* 0x000fc60006800000 */
[----:B------:R-:W-:Y:S04]  /*1f810*/  STL [R1+0x72c], R25 ;  /* 0x00072c1901007387 */ /* 0x000fe80000100800 */
[----:B------:R-:W4:Y:S01]  /*1f820*/  LDL.LU R77, [R1+0x848] ;  /* 0x00084800014d7983 */ /* 0x000f220000300800 */
[----:B------:R-:W-:Y:S01]  /*1f830*/  IMAD R24, R20, UR4, RZ ;  /* 0x0000000414187c24 */ /* 0x000fe2000f8e02ff */
[----:B------:R-:W3:Y:S01]  /*1f840*/  LDCU UR4, c[0x0][0x3b0] ;  /* 0x00007600ff0477ac */ /* 0x000ee20008000800 */
[----:B------:R-:W-:Y:S02]  /*1f850*/  @P0 IMAD.MOV.U32 R20, RZ, RZ, R3 ;  /* 0x000000ffff140224 */ /* 0x000fe400078e0003 */
[----:B--2---:R-:W-:Y:S01]  /*1f860*/  IMAD R23, R22, UR5, RZ ;  /* 0x0000000516177c24 */ /* 0x004fe2000f8e02ff */
[----:B0-----:R-:W-:Y:S01]  /*1f870*/  IADD3 R3, P2, PT, R24, R10, RZ ;  /* 0x0000000a18037210 */ /* 0x001fe20007f5e0ff */
[----:B------:R-:W0:Y:S01]  /*1f880*/  LDCU UR5, c[0x0][0x3b0] ;  /* 0x00007600ff0577ac */ /* 0x000e220008000800 */
[----:B------:R2:W4:Y:S01]  /*1f890*/  @P0 LDG.E.U8 R58, desc[UR22][R20.64] ;  /* 0x00000016143a0981 */ /* 0x000522000c1e1100 */
[----:B------:R-:W-:-:S03]  /*1f8a0*/  PRMT R56, RZ, 0x7610, R56 ;  /* 0x00007610ff387816 */ /* 0x000fc60000000038 */
[----:B------:R0:W-:Y:S01]  /*1f8b0*/  STL [R1+0x748], R3 ;  /* 0x0007480301007387 */ /* 0x0001e20000100800 */
[----:B--2---:R-:W-:Y:S01]  /*1f8c0*/  @P0 IMAD.MOV.U32 R20, RZ, RZ, R6 ;  /* 0x000000ffff140224 */ /* 0x004fe200078e0006 */
[----:B-1----:R-:W-:Y:S01]  /*1f8d0*/  LEA.HI.X.SX32 R6, R24, R7, 0x1, P2 ;  /* 0x0000000718067211 */ /* 0x002fe200010f0eff */
[----:B------:R-:W-:-:S05]  /*1f8e0*/  @P0 IMAD.MOV.U32 R21, RZ, RZ, R25 ;  /* 0x000000ffff150224 */ /* 0x000fca00078e0019 */
[----:B------:R1:W2:Y:S01]  /*1f8f0*/  @P0 LDG.E.U8 R57, desc[UR22][R20.64] ;  /* 0x0000001614390981 */ /* 0x0002a2000c1e1100 */
[----:B------:R-:W-:Y:S01]  /*1f900*/  PRMT R55, RZ, 0x7610, R55 ;  /* 0x00007610ff377816 */ /* 0x000fe20000000037 */
[----:B-1----:R-:W-:Y:S02]  /*1f910*/  @P0 IMAD.MOV.U32 R20, RZ, RZ, R3 ;  /* 0x000000ffff140224 */ /* 0x002fe400078e0003 */
[----:B------:R-:W-:-:S05]  /*1f920*/  @P0 IMAD.MOV.U32 R21, RZ, RZ, R6 ;  /* 0x000000ffff150224 */ /* 0x000fca00078e0006 */
[----:B------:R1:W2:Y:S04]  /*1f930*/  @P0 LDG.E.U8 R56, desc[UR22][R20.64] ;  /* 0x0000001614380981 */ /* 0x0002a8000c1e1100 */
[----:B------:R-:W-:Y:S01]  /*1f940*/  STL [R1+0x744], R6 ;  /* 0x0007440601007387 */ /* 0x000fe20000100800 */
[----:B------:R-:W-:Y:S02]  /*1f950*/  PRMT R54, RZ, 0x7610, R54 ;  /* 0x00007610ff367816 */ /* 0x000fe40000000036 */
[----:B---3--:R-:W-:Y:S02]  /*1f960*/  SEL R22, R92, R0, !P5 ;  /* 0x000000005c167207 */ /* 0x008fe40006800000 */
[----:B------:R-:W-:-:S04]  /*1f970*/  IADD3 R0, P2, PT, R23, R10, RZ ;  /* 0x0000000a17007210 */ /* 0x000fc80007f5e0ff */
[----:B0-----:R-:W-:Y:S01]  /*1f980*/  LEA.HI.X.SX32 R3, R23, R7, 0x1, P2 ;  /* 0x0000000717037211 */ /* 0x001fe200010f0eff */
[----:B----4-:R-:W-:Y:S02]  /*1f990*/  IMAD R24, R22, UR6, RZ ;  /* 0x0000000616187c24 */ /* 0x010fe4000f8e02ff */
[----:B-1----:R-:W-:Y:S01]  /*1f9a0*/  @P0 IMAD.MOV.U32 R20, RZ, RZ, R0 ;  /* 0x000000ffff140224 */ /* 0x002fe200078e0000 */
[----:B------:R-:W-:Y:S01]  /*1f9b0*/  STL [R1+0x750], R0 ;  /* 0x0007500001007387 */ /* 0x000fe20000100800 */
[----:B------:R-:W-:Y:S01]  /*1f9c0*/  @P0 IMAD.MOV.U32 R21, RZ, RZ, R3 ;  /* 0x000000ffff150224 */ /* 0x000fe200078e0003 */
[----:B------:R-:W0:Y:S02]  /*1f9d0*/  LDCU UR6, c[0x0][0x3b0] ;  /* 0x00007600ff0677ac */ /* 0x000e240008000800 */
[----:B------:R1:W-:Y:S04]  /*1f9e0*/  STL [R1+0x74c], R3 ;  /* 0x00074c0301007387 */ /* 0x0003e80000100800 */
[----:B------:R3:W4:Y:S01]  /*1f9f0*/  @P0 LDG.E.U8 R55, desc[UR22][R20.64] ;  /* 0x0000001614370981 */ /* 0x000722000c1e1100 */
[----:B------:R-:W-:-:S02]  /*1fa00*/  SEL R22, R92, R2, !P5 ;  /* 0x000000025c167207 */ /* 0x000fc40006800000 */
[-C--:B------:R-:W-:Y:S02]  /*1fa10*/  IADD3 R2, P2, PT, R24, R10.reuse, RZ ;  /* 0x0000000a18027210 */ /* 0x080fe40007f5e0ff */
[----:B---3--:R-:W-:Y:S01]  /*1fa20*/  SEL R20, R92, R9, !P5 ;  /* 0x000000095c147207 */ /* 0x008fe20006800000 */
[----:B------:R-:W-:Y:S01]  /*1fa30*/  IMAD R23, R22, UR4, RZ ;  /* 0x0000000416177c24 */ /* 0x000fe2000f8e02ff */
[----:B-1----:R-:W-:Y:S01]  /*1fa40*/  LEA.HI.X.SX32 R3, R24, R7, 0x1, P2 ;  /* 0x0000000718037211 */ /* 0x002fe200010f0eff */
[----:B------:R-:W-:Y:S01]  /*1fa50*/  STL [R1+0x768], R2 ;  /* 0x0007680201007387 */ /* 0x000fe20000100800 */
[----:B------:R-:W-:Y:S01]  /*1fa60*/  PRMT R53, RZ, 0x7610, R53 ;  /* 0x00007610ff357816 */ /* 0x000fe20000000035 */
[----:B------:R-:W-:Y:S01]  /*1fa70*/  IMAD R24, R20, UR5, RZ ;  /* 0x0000000514187c24 */ /* 0x000fe2000f8e02ff */
[----:B------:R-:W-:Y:S01]  /*1fa80*/  IADD3 R0, P2, PT, R23, R10, RZ ;  /* 0x0000000a17007210 */ /* 0x000fe20007f5e0ff */
[----:B------:R-:W-:Y:S01]  /*1fa90*/  @P0 IMAD.MOV.U32 R20, RZ, RZ, R2 ;  /* 0x000000ffff140224 */ /* 0x000fe200078e0002 */
[----:B------:R-:W1:Y:S01]  /*1faa0*/  LDCU UR4, c[0x0][0x3b0] ;  /* 0x00007600ff0477ac */ /* 0x000e620008000800 */
[----:B------:R-:W-:Y:S01]  /*1fab0*/  @P0 IMAD.MOV.U32 R21, RZ, RZ, R3 ;  /* 0x000000ffff150224 */ /* 0x000fe200078e0003 */
[----:B------:R3:W-:Y:S01]  /*1fac0*/  STL [R1+0x764], R3 ;  /* 0x0007640301007387 */ /* 0x0007e20000100800 */
[----:B------:R-:W-:Y:S01]  /*1fad0*/  PRMT R52, RZ, 0x7610, R52 ;  /* 0x00007610ff347816 */ /* 0x000fe20000000034 */
[----:B------:R-:W0:Y:S02]  /*1fae0*/  LDCU UR5, c[0x0][0x3b0] ;  /* 0x00007600ff0577ac */ /* 0x000e240008000800 */
[----:B------:R1:W2:Y:S01]  /*1faf0*/  @P0 LDG.E.U8 R54, desc[UR22][R20.64] ;  /* 0x0000001614360981 */ /* 0x0002a2000c1e1100 */
[----:B------:R-:W-:-:S02]  /*1fb00*/  SEL R22, R92, R8, !P5 ;  /* 0x000000085c167207 */ /* 0x000fc40006800000 */
[----:B------:R-:W-:Y:S02]  /*1fb10*/  LEA.HI.X.SX32 R8, R23, R7, 0x1, P2 ;  /* 0x0000000717087211 */ /* 0x000fe400010f0eff */
[----:B------:R-:W-:Y:S01]  /*1fb20*/  IADD3 R6, P2, PT, R24, R10, RZ ;  /* 0x0000000a18067210 */ /* 0x000fe20007f5e0ff */
[----:B------:R-:W-:Y:S01]  /*1fb30*/  IMAD R22, R22, UR12, RZ ;  /* 0x0000000c16167c24 */ /* 0x000fe2000f8e02ff */
[----:B------:R-:W-:Y:S01]  /*1fb40*/  STL [R1+0x770], R0 ;  /* 0x0007700001007387 */ /* 0x000fe20000100800 */
[----:B-1----:R-:W-:Y:S01]  /*1fb50*/  @P0 IMAD.MOV.U32 R21, RZ, RZ, R8 ;  /* 0x000000ffff150224 */ /* 0x002fe200078e0008 */
[----:B------:R-:W-:Y:S01]  /*1fb60*/  PRMT R51, RZ, 0x7610, R51 ;  /* 0x00007610ff337816 */ /* 0x000fe20000000033 */
[----:B------:R-:W1:Y:S01]  /*1fb70*/  LDCU UR12, c[0x0][0x3b0] ;  /* 0x00007600ff0c77ac */ /* 0x000e620008000800 */
[----:B---3--:R-:W3:Y:S04]  /*1fb80*/  LDL.LU R3, [R1+0x850] ;  /* 0x0008500001037983 */ /* 0x008ee80000300800 */
[----:B------:R-:W2:Y:S01]  /*1fb90*/  LDL.LU R2, [R1+0x84c] ;  /* 0x00084c0001027983 */ /* 0x000ea20000300800 */
[----:B------:R-:W-:-:S02]  /*1fba0*/  SEL R20, R92, R77, !P5 ;  /* 0x0000004d5c147207 */ /* 0x000fc40006800000 */
[----:B------:R-:W-:Y:S01]  /*1fbb0*/  LEA.HI.X.SX32 R77, R24, R7, 0x1, P2 ;  /* 0x00000007184d7211 */ /* 0x000fe200010f0eff */
[----:B------:R0:W-:Y:S01]  /*1fbc0*/  STL [R1+0x76c], R8 ;  /* 0x00076c0801007387 */ /* 0x0001e20000100800 */
[----:B------:R-:W-:-:S03]  /*1fbd0*/  IADD3 R25, P2, PT, R22, R10, RZ ;  /* 0x0000000a16197210 */ /* 0x000fc60007f5e0ff */
[----:B------:R0:W-:Y:S01]  /*1fbe0*/  STL [R1+0x788], R6 ;  /* 0x0007880601007387 */ /* 0x0001e20000100800 */
[----:B------:R-:W-:-:S03]  /*1fbf0*/  LEA.HI.X.SX32 R24, R22, R7, 0x1, P2 ;  /* 0x0000000716187211 */ /* 0x000fc600010f0eff */
[----:B------:R0:W-:Y:S04]  /*1fc00*/  STL [R1+0x784], R77 ;  /* 0x0007844d01007387 */ /* 0x0001e80000100800 */
[----:B------:R-:W4:Y:S04]  /*1fc10*/  LDL.LU R9, [R1+0x830] ;  /* 0x0008300001097983 */ /* 0x000f280000300800 */
[----:B------:R-:W-:Y:S04]  /*1fc20*/  STL [R1+0x790], R25 ;  /* 0x0007901901007387 */ /* 0x000fe80000100800 */
[----:B0-----:R-:W4:Y:S04]  /*1fc30*/  LDL.LU R8, [R1+0x808] ;  /* 0x0008080001087983 */ /* 0x001f280000300800 */
[----:B------:R-:W4:Y:S01]  /*1fc40*/  LDL.LU R22, [R1+0x864] ;  /* 0x0008640001167983 */ /* 0x000f220000300800 */
[----:B------:R-:W-:Y:S01]  /*1fc50*/  IMAD R23, R20, UR6, RZ ;  /* 0x0000000614177c24 */ /* 0x000fe2000f8e02ff */
[----:B------:R-:W0:Y:S01]  /*1fc60*/  LDCU UR6, c[0x0][0x3b0] ;  /* 0x00007600ff0677ac */ /* 0x000e220008000800 */
[----:B------:R-:W-:-:S03]  /*1fc70*/  @P0 IMAD.MOV.U32 R20, RZ, RZ, R0 ;  /* 0x000000ffff140224 */ /* 0x000fc600078e0000 */
[C---:B------:R-:W-:Y:S02]  /*1fc80*/  IADD3 R0, P2, PT, R23.reuse, R10, RZ ;  /* 0x0000000a17007210 */ /* 0x040fe40007f5e0ff */
[----:B------:R1:W4:Y:S02]  /*1fc90*/  @P0 LDG.E.U8 R53, desc[UR22][R20.64] ;  /* 0x0000001614350981 */ /* 0x000324000c1e1100 */
[----:B-1----:R-:W-:Y:S02]  /*1fca0*/  @P0 IMAD.MOV.U32 R20, RZ, RZ, R6 ;  /* 0x000000ffff140224 */ /* 0x002fe400078e0006 */
[----:B------:R-:W-:Y:S01]  /*1fcb0*/  @P0 IMAD.MOV.U32 R21, RZ, RZ, R77 ;  /* 0x000000ffff150224 */ /* 0x000fe200078e004d */
[----:B------:R-:W-:Y:S01]  /*1fcc0*/  LEA.HI.X.SX32 R6, R23, R7, 0x1, P2 ;  /* 0x0000000717067211 */ /* 0x000fe200010f0eff */
[----:B------:R-:W4:Y:S01]  /*1fcd0*/  LDL.LU R77, [R1+0x804] ;  /* 0x00080400014d7983 */ /* 0x000f220000300800 */
[----:B------:R-:W-:-:S03]  /*1fce0*/  ISETP.GT.U32.AND P2, PT, R11, R15, PT ;  /* 0x0000000f0b00720c */ /* 0x000fc60003f44070 */
[----:B------:R1:W4:Y:S01]  /*1fcf0*/  @P0 LDG.E.U8 R52, desc[UR22][R20.64] ;  /* 0x0000001614340981 */ /* 0x000322000c1e1100 */
[----:B------:R-:W-:Y:S01]  /*1fd00*/  PRMT R50, RZ, 0x7610, R50 ;  /* 0x00007610ff327816 */ /* 0x000fe20000000032 */
[----:B-1----:R-:W-:Y:S02]  /*1fd10*/  @P0 IMAD.MOV.U32 R20, RZ, RZ, R25 ;  /* 0x000000ffff140224 */ /* 0x002fe400078e0019 */
[----:B------:R-:W-:-:S05]  /*1fd20*/  @P0 IMAD.MOV.U32 R21, RZ, RZ, R24 ;  /* 0x000000ffff150224 */ /* 0x000fca00078e0018 */
[----:B------:R1:W4:Y:S01]  /*1fd30*/  @P0 LDG.E.U8 R51, desc[UR22][R20.64] ;  /* 0x0000001614330981 */ /* 0x000322000c1e1100 */
[----:B------:R-:W-:-:S03]  /*1fd40*/  @!P2 IMAD.IADD R15, R15, 0x1, -R11 ;  /* 0x000000010f0fa824 */ /* 0x000fc600078e0a0b */
[----:B------:R0:W-:Y:S01]  /*1fd50*/  STL [R1+0x78c], R24 ;  /* 0x00078c1801007387 */ /* 0x0001e20000100800 */
[----:B-1----:R-:W-:Y:S02]  /*1fd60*/  @P0 IMAD.MOV.U32 R20, RZ, RZ, R0 ;  /* 0x000000ffff140224 */ /* 0x002fe400078e0000 */
[----:B------:R-:W-:Y:S01]  /*1fd70*/  @P0 IMAD.MOV.U32 R21, RZ, RZ, R6 ;  /* 0x000000ffff150224 */ /* 0x000fe200078e0006 */
[----:B------:R1:W-:Y:S04]  /*1fd80*/  STL [R1+0x7a8], R0 ;  /* 0x0007a80001007387 */ /* 0x0003e80000100800 */
[----:B------:R3:W4:Y:S01]  /*1fd90*/  @P0 LDG.E.U8 R50, desc[UR22][R20.64] ;  /* 0x0000001614320981 */ /* 0x000722000c1e1100 */
[----:B------:R-:W-:-:S03]  /*1fda0*/  PRMT R49, RZ, 0x7610, R49 ;  /* 0x00007610ff317816 */ /* 0x000fc60000000031 */
[----:B------:R-:W-:Y:S01]  /*1fdb0*/  STL [R1+0x7a4], R6 ;  /* 0x0007a40601007387 */ /* 0x000fe20000100800 */
[C---:B---3--:R-:W-:Y:S02]  /*1fdc0*/  SEL R20, R92.reuse, R3, !P5 ;  /* 0x000000035c147207 */ /* 0x048fe40006800000 */
[----:B--2---:R-:W-:-:S03]  /*1fdd0*/  SEL R21, R92, R2, !P5 ;  /* 0x000000025c157207 */ /* 0x004fc60006800000 */
[----:B------:R-:W-:Y:S01]  /*1fde0*/  IMAD R23, R20, UR5, RZ ;  /* 0x0000000514177c24 */ /* 0x000fe2000f8e02ff */
[----:B------:R-:W-:Y:S01]  /*1fdf0*/  PRMT R48, RZ, 0x7610, R48 ;  /* 0x00007610ff307816 */ /* 0x000fe20000000030 */
[----:B------:R-:W2:Y:S01]  /*1fe00*/  LDCU UR5, c[0x0][0x3b0] ;  /* 0x00007600ff0577ac */ /* 0x000ea20008000800 */
[----:B0-----:R-:W-:Y:S01]  /*1fe10*/  IMAD R24, R21, UR6, RZ ;  /* 0x0000000615187c24 */ /* 0x001fe2000f8e02ff */
[----:B------:R-:W-:Y:S01]  /*1fe20*/  PRMT R47, RZ, 0x7610, R47 ;  /* 0x00007610ff2f7816 */ /* 0x000fe2000000002f */
[----:B------:R-:W0:Y:S01]  /*1fe30*/  LDCU UR6, c[0x0][0x3b0] ;  /* 0x00007600ff0677ac */ /* 0x000e220008000800 */
[----:B----4-:R-:W-:-:S05]  /*1fe40*/  SEL R22, R92, R22, !P5 ;  /* 0x000000165c167207 */ /* 0x010fca0006800000 */
[----:B------:R-:W-:Y:S01]  /*1fe50*/  IMAD R22, R22, UR4, RZ ;  /* 0x0000000416167c24 */ /* 0x000fe2000f8e02ff */
[----:B------:R-:W3:Y:S04]  /*1fe60*/  LDCU UR4, c[0x0][0x3b0] ;  /* 0x00007600ff0477ac */ /* 0x000ee80008000800 */
[----:B-1----:R-:W-:-:S04]  /*1fe70*/  IADD3 R0, P2, PT, R22, R10, RZ ;  /* 0x0000000a16007210 */ /* 0x002fc80007f5e0ff */
[----:B------:R-:W-:Y:S01]  /*1fe80*/  LEA.HI.X.SX32 R2, R22, R7, 0x1, P2 ;  /* 0x0000000716027211 */ /* 0x000fe200010f0eff */
[----:B------:R-:W-:Y:S01]  /*1fe90*/  @P0 IMAD.MOV.U32 R20, RZ, RZ, R0 ;  /* 0x000000ffff140224 */ /* 0x000fe200078e0000 */
[----:B------:R-:W-:-:S03]  /*1fea0*/  IADD3 R3, P2, PT, R23, R10, RZ ;  /* 0x0000000a17037210 */ /* 0x000fc60007f5e0ff */
[----:B------:R-:W-:Y:S01]  /*1feb0*/  @P0 IMAD.MOV.U32 R21, RZ, RZ, R2 ;  /* 0x000000ffff150224 */ /* 0x000fe200078e0002 */
[----:B------:R-:W-:Y:S04]  /*1fec0*/  STL [R1+0x7b0], R0 ;  /* 0x0007b00001007387 */ /* 0x000fe80000100800 */
[----:B------:R1:W-:Y:S04]  /*1fed0*/  STL [R1+0x7ac], R2 ;  /* 0x0007ac0201007387 */ /* 0x0003e80000100800 */
[----:B------:R4:W2:Y:S04]  /*1fee0*/  @P0 LDG.E.U8 R49, desc[UR22][R20.64] ;  /* 0x0000001614310981 */ /* 0x0008a8000c1e1100 */
[----:B------:R0:W-:Y:S01]  /*1fef0*/  STL [R1+0x7c8], R3 ;  /* 0x0007c80301007387 */ /* 0x0001e20000100800 */
[----:B----4-:R-:W-:-:S03]  /*1ff00*/  SEL R20, R92, R8, !P5 ;  /* 0x000000085c147207 */ /* 0x010fc60006800000 */
[----:B------:R-:W4:Y:S01]  /*1ff10*/  LDL.LU R8, [R1+0x810] ;  /* 0x0008100001087983 */ /* 0x000f220000300800 */
[----:B------:R-:W-:Y:S02]  /*1ff20*/  SEL R22, R92, R9, !P5 ;  /* 0x000000095c167207 */ /* 0x000fe40006800000 */
[----:B------:R-:W-:Y:S02]  /*1ff30*/  LEA.HI.X.SX32 R9, R23, R7, 0x1, P2 ;  /* 0x0000000717097211 */ /* 0x000fe400010f0eff */
[-C--:B-1----:R-:W-:Y:S01]  /*1ff40*/  IADD3 R2, P2, PT, R24, R10.reuse, RZ ;  /* 0x0000000a18027210 */ /* 0x082fe20007f5e0ff */
[----:B------:R-:W-:Y:S01]  /*1ff50*/  IMAD R25, R22, UR12, RZ ;  /* 0x0000000c16197c24 */ /* 0x000fe2000f8e02ff */
[----:B------:R-:W-:Y:S01]  /*1ff60*/  SEL R22, R92, R77, !P5 ;  /* 0x0000004d5c167207 */ /* 0x000fe20006800000 */
[----:B------:R1:W-:Y:S01]  /*1ff70*/  STL [R1+0x7c4], R9 ;  /* 0x0007c40901007387 */ /* 0x0003e20000100800 */
[----:B---3--:R-:W-:Y:S01]  /*1ff80*/  IMAD R23, R20, UR4, RZ ;  /* 0x0000000414177c24 */ /* 0x008fe2000f8e02ff */
[-C--:B------:R-:W-:Y:S01]  /*1ff90*/  LEA.HI.X.SX32 R77, R24, R7.reuse, 0x1, P2 ;  /* 0x00000007184d7211 */ /* 0x080fe200010f0eff */
[----:B------:R-:W-:Y:S01]  /*1ffa0*/  @P0 IMAD.MOV.U32 R20, RZ, RZ, R3 ;  /* 0x000000ffff140224 */ /* 0x000fe200078e0003 */
[----:B------:R-:W3:Y:S01]  /*1ffb0*/  LDL.LU R6, [R1+0x80c] ;  /* 0x00080c0001067983 */ /* 0x000ee20000300800 */
[----:B------:R-:W-:Y:S01]  /*1ffc0*/  @P0 IMAD.MOV.U32 R21, RZ, RZ, R9 ;  /* 0x000000ffff150224 */ /* 0x000fe200078e0009 */
[C---:B------:R-:W-:Y:S01]  /*1ffd0*/  IADD3 R0, P2, PT, R25.reuse, R10, RZ ;  /* 0x0000000a19007210 */ /* 0x040fe20007f5e0ff */
[----:B------:R-:W-:Y:S01]  /*1ffe0*/  IMAD R22, R22, UR13, RZ ;  /* 0x0000000d16167c24 */ /* 0x000fe2000f8e02ff */
[----:B------:R-:W-:Y:S01]  /*1fff0*/  PRMT R46, RZ, 0x7610, R46 ;  /* 0x00007610ff2e7816 */ /* 0x000fe2000000002e */
[----:B------:R-:W2:Y:S01]  /*20000*/  LDCU UR4, c[0x0][0x3b0] ;  /* 0x00007600ff0477ac */ /* 0x000ea20008000800 */
[----:B------:R1:W3:Y:S01]  /*20010*/  @P0 LDG.E.U8 R48, desc[UR22][R20.64] ;  /* 0x0000001614300981 */ /* 0x0002e2000c1e1100 */
[----:B0-----:R-:W-:-:S02]  /*20020*/  LEA.HI.X.SX32 R3, R25, R7, 0x1, P2 ;  /* 0x0000000719037211 */ /* 0x001fc400010f0eff */
[----:B------:R-:W-:Y:S01]  /*20030*/  PRMT R45, RZ, 0x7610, R45 ;  /* 0x00007610ff2d7816 */ /* 0x000fe2000000002d */
[----:B------:R-:W-:Y:S01]  /*20040*/  STL [R1+0x7d0], R2 ;  /* 0x0007d00201007387 */ /* 0x000fe20000100800 */
[----:B------:R-:W-:Y:S01]  /*20050*/  PRMT R44, RZ, 0x7610, R44 ;  /* 0x00007610ff2c7816 */ /* 0x000fe2000000002c */
[----:B------:R-:W0:Y:S02]  /*20060*/  LDCU UR12, c[0x0][0x3b0] ;  /* 0x00007600ff0c77ac */ /* 0x000e240008000800 */
[----:B-1----:R-:W3:Y:S01]  /*20070*/  LDL.LU R9, [R1+0x828] ;  /* 0x0008280001097983 */ /* 0x002ee20000300800 */
[----:B------:R-:W-:Y:S02]  /*20080*/  @P0 IMAD.MOV.U32 R20, RZ, RZ, R2 ;  /* 0x000000ffff140224 */ /* 0x000fe400078e0002 */
[----:B------:R-:W-:Y:S01]  /*20090*/  @P0 IMAD.MOV.U32 R21, RZ, RZ, R77 ;  /* 0x000000ffff150224 */ /* 0x000fe200078e004d */
[----:B------:R1:W-:Y:S01]  /*200a0*/  STL [R1+0x7cc], R77 ;  /* 0x0007cc4d01007387 */ /* 0x0003e20000100800 */
[----:B------:R-:W-:-:S03]  /*200b0*/  IADD3 R24, P2, PT, R23, R10, RZ ;  /* 0x0000000a17187210 */ /* 0x000fc60007f5e0ff */
[----:B------:R0:W-:Y:S04]  /*200c0*/  STL [R1+0x7e8], R0 ;  /* 0x0007e80001007387 */ /* 0x0001e80000100800 */
[----:B------:R0:W3:Y:S04]  /*200d0*/  @P0 LDG.E.U8 R47, desc[UR22][R20.64] ;  /* 0x00000016142f0981 */ /* 0x0000e8000c1e1100 */
[----:B------:R0:W-:Y:S01]  /*200e0*/  STL [R1+0x7e4], R3 ;  /* 0x0007e40301007387 */ /* 0x0001e20000100800 */
[----:B-1----:R-:W-:-:S03]  /*200f0*/  LEA.HI.X.SX32 R77, R23, R7, 0x1, P2 ;  /* 0x00000007174d7211 */ /* 0x002fc600010f0eff */
[----:B------:R-:W3:Y:S01]  /*20100*/  LDL.LU R2, [R1+0x824] ;  /* 0x0008240001027983 */ /* 0x000ee20000300800 */
[----:B0-----:R-:W-:Y:S02]  /*20110*/  IMAD.MOV.U32 R20, RZ, RZ, R3 ;  /* 0x000000ffff147224 */ /* 0x001fe400078e0003 */
[----:B------:R-:W-:Y:S01]  /*20120*/  IMAD.MOV.U32 R21, RZ, RZ, R0 ;  /* 0x000000ffff157224 */ /* 0x000fe200078e0000 */
[----:B------:R-:W-:-:S04]  /*20130*/  IADD3 R0, P2, PT, R22, R10, RZ ;  /* 0x0000000a16007210 */ /* 0x000fc80007f5e0ff */
[-C--:B------:R-:W-:Y:S02]  /*20140*/  @P0 LOP3.LUT R21, R21, R20.reuse, RZ, 0x3c, !PT ;  /* 0x0000001415150212 */ /* 0x080fe400078e3cff */
[----:B------:R-:W-:Y:S02]  /*20150*/  LEA.HI.X.SX32 R3, R22, R7, 0x1, P2 ;  /* 0x0000000716037211 */ /* 0x000fe400010f0eff */
[C---:B------:R-:W-:Y:S01]  /*20160*/  @P0 LOP3.LUT R20, R21.reuse, R20, RZ, 0x3c, !PT ;  /* 0x0000001415140212 */ /* 0x040fe200078e3cff */
[----:B------:R-:W-:Y:S03]  /*20170*/  STL [R1+0x7f0], R24 ;  /* 0x0007f01801007387 */ /* 0x000fe60000100800 */
[----:B------:R-:W-:Y:S01]  /*20180*/  @P0 LOP3.LUT R21, R21, R20, RZ, 0x3c, !PT ;  /* 0x0000001415150212 */ /* 0x000fe200078e3cff */
[----:B------:R0:W-:Y:S04]  /*20190*/  STL [R1+0x7ec], R77 ;  /* 0x0007ec4d01007387 */ /* 0x0001e80000100800 */
[----:B------:R-:W-:Y:S04]  /*201a0*/  STL [R1+0x808], R0 ;  /* 0x0008080001007387 */ /* 0x000fe80000100800 */
[----:B------:R1:W-:Y:S04]  /*201b0*/  STL [R1+0x804], R3 ;  /* 0x0008040301007387 */ /* 0x0003e80000100800 */
[----:B------:R0:W3:Y:S02]  /*201c0*/  @P0 LDG.E.U8 R46, desc[UR22][R20.64] ;  /* 0x00000016142e0981 */ /* 0x0000e4000c1e1100 */
[----:B0-----:R-:W-:Y:S01]  /*201d0*/  @P0 IMAD.MOV.U32 R21, RZ, RZ, R77 ;  /* 0x000000ffff150224 */ /* 0x001fe200078e004d */
[----:B----4-:R-:W-:-:S02]  /*201e0*/  SEL R23, R92, R8, !P5 ;  /* 0x000000085c177207 */ /* 0x010fc40006800000 */
[----:B------:R-:W4:Y:S04]  /*201f0*/  LDL.LU R8, [R1+0x82c] ;  /* 0x00082c0001087983 */ /* 0x000f280000300800 */
[----:B------:R-:W4:Y:S01]  /*20200*/  LDL.LU R77, [R1+0x844] ;  /* 0x00084400014d7983 */ /* 0x000f220000300800 */
[----:B------:R-:W-:Y:S01]  /*20210*/  ISETP.GT.U32.AND P2, PT, R11, R15, PT ;  /* 0x0000000f0b00720c */ /* 0x000fe20003f44070 */
[----:B------:R-:W-:Y:S02]  /*20220*/  @P0 IMAD.MOV.U32 R20, RZ, RZ, R24 ;  /* 0x000000ffff140224 */ /* 0x000fe400078e0018 */
[----:B--2---:R-:W-:Y:S01]  /*20230*/  IMAD R23, R23, UR4, RZ ;  /* 0x0000000417177c24 */ /* 0x004fe2000f8e02ff */
[----:B------:R-:W0:Y:S02]  /*20240*/  LDCU UR4, c[0x0][0x3b0] ;  /* 0x00007600ff0477ac */ /* 0x000e240008000800 */
[----:B------:R2:W4:Y:S01]  /*20250*/  @P0 LDG.E.U8 R45, desc[UR22][R20.64] ;  /* 0x00000016142d0981 */ /* 0x000522000c1e1100 */
[----:B---3--:R-:W-:Y:S01]  /*20260*/  SEL R22, R92, R6, !P5 ;  /* 0x000000065c167207 */ /* 0x008fe20006800000 */
[----:B--2---:R-:W-:-:S02]  /*20270*/  @P0 IMAD.MOV.U32 R20, RZ, RZ, R0 ;  /* 0x000000ffff140224 */ /* 0x004fc400078e0000 */
[----:B------:R-:W-:-:S03]  /*20280*/  @P0 IMAD.MOV.U32 R21, RZ, RZ, R3 ;  /* 0x000000ffff150224 */ /* 0x000fc600078e0003 */
[----:B------:R-:W-:Y:S01]  /*20290*/  @!P2 IMAD.IADD R15, R15, 0x1, -R11 ;  /* 0x000000010f0fa824 */ /* 0x000fe200078e0a0b */
[CC--:B-1----:R-:W-:Y:S01]  /*202a0*/  IADD3 R3, P2, PT, R23.reuse, R10.reuse, RZ ;  /* 0x0000000a17037210 */ /* 0x0c2fe20007f5e0ff */
[----:B------:R1:W2:Y:S03]  /*202b0*/  @P0 LDG.E.U8 R44, desc[UR22][R20.64] ;  /* 0x00000016142c0981 */ /* 0x0002a6000c1e1100 */
[----:B------:R-:W-:Y:S01]  /*202c0*/  LEA.HI.X.SX32 R6, R23, R7, 0x1, P2 ;  /* 0x0000000717067211 */ /* 0x000fe200010f0eff */
[----:B-1----:R-:W-:Y:S01]  /*202d0*/  IMAD R21, R22, UR5, RZ ;  /* 0x0000000516157c24 */ /* 0x002fe2000f8e02ff */
[----:B------:R-:W-:Y:S01]  /*202e0*/  SEL R20, R92, R9, !P5 ;  /* 0x000000095c147207 */ /* 0x000fe20006800000 */
[----:B------:R-:W1:Y:S03]  /*202f0*/  LDCU UR5, c[0x0][0x3b0] ;  /* 0x00007600ff0577ac */ /* 0x000e660008000800 */
[----:B------:R-:W-:Y:S01]  /*20300*/  IADD3 R0, P2, PT, R21, R10, RZ ;  /* 0x0000000a15007210 */ /* 0x000fe20007f5e0ff */
[----:B------:R-:W-:Y:S01]  /*20310*/  IMAD R24, R20, UR6, RZ ;  /* 0x0000000614187c24 */ /* 0x000fe2000f8e02ff */
[----:B------:R-:W-:Y:S01]  /*20320*/  SEL R22, R92, R2, !P5 ;  /* 0x000000025c167207 */ /* 0x000fe20006800000 */
[----:B------:R-:W-:Y:S01]  /*20330*/  @P0 IMAD.MOV.U32 R20, RZ, RZ, R3 ;  /* 0x000000ffff140224 */ /* 0x000fe200078e0003 */
[----:B------:R-:W-:-:S02]  /*20340*/  PRMT R43, RZ, 0x7610, R43 ;  /* 0x00007610ff2b7816 */ /* 0x000fc4000000002b */
[----:B------:R-:W-:Y:S01]  /*20350*/  PRMT R42, RZ, 0x7610, R42 ;  /* 0x00007610ff2a7816 */ /* 0x000fe2000000002a */
[----:B------:R3:W-:Y:S01]  /*20360*/  STL [R1+0x810], R3 ;  /* 0x0008100301007387 */ /* 0x0007e20000100800 */
[----:B------:R-:W-:Y:S01]  /*20370*/  LEA.HI.X.SX32 R2, R21, R7, 0x1, P2 ;  /* 0x0000000715027211 */ /* 0x000fe200010f0eff */
[----:B------:R-:W-:Y:S01]  /*20380*/  @P0 IMAD.MOV.U32 R21, RZ, RZ, R6 ;  /* 0x000000ffff150224 */ /* 0x000fe200078e0006 */
[----:B------:R-:W-:Y:S01]  /*20390*/  PRMT R41, RZ, 0x7610, R41 ;  /* 0x00007610ff297816 */ /* 0x000fe20000000029 */
[----:B------:R-:W0:Y:S03]  /*203a0*/  LDCU UR6, c[0x0][0x3b0] ;  /* 0x00007600ff0677ac */ /* 0x000e260008000800 */
[----:B------:R1:W2:Y:S01]  /*203b0*/  @P0 LDG.E.U8 R43, desc[UR22][R20.64] ;  /* 0x00000016142b0981 */ /* 0x0002a2000c1e1100 */
[----:B------:R-:W-:Y:S01]  /*203c0*/  IMAD R23, R22, UR12, RZ ;  /* 0x0000000c16177c24 */ /* 0x000fe2000f8e02ff */
[----:B------:R-:W-:Y:S01]  /*203d0*/  SEL R93, R92, R93, !P5 ;  /* 0x0000005d5c5d7207 */ /* 0x000fe20006800000 */
[----:B------:R-:W0:Y:S01]  /*203e0*/  LDCU UR12, c[0x0][0x3b0] ;  /* 0x00007600ff0c77ac */ /* 0x000e220008000800 */
[----:B---3--:R-:W-:Y:S01]  /*203f0*/  IADD3 R3, P2, PT, R24, R10, RZ ;  /* 0x0000000a18037210 */ /* 0x008fe20007f5e0ff */
[----:B-1----:R-:W-:-:S02]  /*20400*/  @P0 IMAD.MOV.U32 R20, RZ, RZ, R0 ;  /* 0x000000ffff140224 */ /* 0x002fc400078e0000 */
[----:B------:R-:W-:Y:S01]  /*20410*/  @P0 IMAD.MOV.U32 R21, RZ, RZ, R2 ;  /* 0x000000ffff150224 */ /* 0x000fe200078e0002 */
[----:B------:R1:W-:Y:S04]  /*20420*/  STL [R1+0x80c], R6 ;  /* 0x00080c0601007387 */ /* 0x0003e80000100800 */
[----:B------:R3:W2:Y:S04]  /*20430*/  @P0 LDG.E.U8 R42, desc[UR22][R20.64] ;  /* 0x00000016142a0981 */ /* 0x0006a8000c1e1100 */
[----:B------:R0:W-:Y:S01]  /*20440*/  STL [R1+0x828], R0 ;  /* 0x0008280001007387 */ /* 0x0001e20000100800 */
[----:B-1----:R-:W-:-:S03]  /*20450*/  LEA.HI.X.SX32 R6, R24, R7, 0x1, P2 ;  /* 0x0000000718067211 */ /* 0x002fc600010f0eff */
[----:B------:R1:W-:Y:S02]  /*20460*/  STL [R1+0x824], R2 ;  /* 0x0008240201007387 */ /* 0x0003e40000100800 */
[----:B---3--:R-:W-:Y:S01]  /*20470*/  @P0 IMAD.MOV.U32 R21, RZ, RZ, R6 ;  /* 0x000000ffff150224 */ /* 0x008fe200078e0006 */
[C---:B0-----:R-:W-:Y:S01]  /*20480*/  IADD3 R0, P2, PT, R23.reuse, R10, RZ ;  /* 0x0000000a17007210 */ /* 0x041fe20007f5e0ff */
[----:B------:R0:W-:Y:S03]  /*20490*/  STL [R1+0x830], R3 ;  /* 0x0008300301007387 */ /* 0x0001e60000100800 */
[----:B-1----:R-:W-:Y:S01]  /*204a0*/  LEA.HI.X.SX32 R2, R23, R7, 0x1, P2 ;  /* 0x0000000717027211 */ /* 0x002fe200010f0eff */
[----:B------:R1:W-:Y:S04]  /*204b0*/  STL [R1+0x82c], R6 ;  /* 0x00082c0601007387 */ /* 0x0003e80000100800 */
[----:B------:R3:W-:Y:S04]  /*204c0*/  STL [R1+0x848], R0 ;  /* 0x0008480001007387 */ /* 0x0007e80000100800 */
[----:B------:R0:W-:Y:S01]  /*204d0*/  STL [R1+0x844], R2 ;  /* 0x0008440201007387 */ /* 0x0001e20000100800 */
[----:B------:R-:W-:Y:S01]  /*204e0*/  PRMT R40, RZ, 0x7610, R40 ;  /* 0x00007610ff287816 */ /* 0x000fe20000000028 */
[----:B------:R-:W-:Y:S01]  /*204f0*/  @!P6 IMAD.MOV R16, RZ, RZ, -R16 ;  /* 0x000000ffff10e224 */ /* 0x000fe200078e0a10 */
[----:B------:R-:W-:-:S02]  /*20500*/  PRMT R39, RZ, 0x7610, R39 ;  /* 0x00007610ff277816 */ /* 0x000fc40000000027 */
[C---:B------:R-:W-:Y:S01]  /*20510*/  SEL R19, R92.reuse, R19, !P5 ;  /* 0x000000135c137207 */ /* 0x040fe20006800000 */
[----:B------:R-:W-:Y:S01]  /*20520*/  @!P4 IMAD.MOV R15, RZ, RZ, -R15 ;  /* 0x000000ffff0fc224 */ /* 0x000fe200078e0a0f */
[----:B------:R-:W-:Y:S02]  /*20530*/  PRMT R38, RZ, 0x7610, R38 ;  /* 0x00007610ff267816 */ /* 0x000fe40000000026 */
[C---:B------:R-:W-:Y:S02]  /*20540*/  SEL R16, R92.reuse, R16, !P5 ;  /* 0x000000105c107207 */ /* 0x040fe40006800000 */
[----:B------:R-:W-:Y:S02]  /*20550*/  SEL R15, R92, R15, !P5 ;  /* 0x0000000f5c0f7207 */ /* 0x000fe40006800000 */
[----:B------:R-:W-:Y:S01]  /*20560*/  PRMT R37, RZ, 0x7610, R37 ;  /* 0x00007610ff257816 */ /* 0x000fe20000000025 */
[----:B------:R-:W-:Y:S02]  /*20570*/  IMAD R16, R16, UR6, RZ ;  /* 0x0000000610107c24 */ /* 0x000fe4000f8e02ff */
[----:B------:R-:W-:Y:S01]  /*20580*/  IMAD R15, R15, UR12, RZ ;  /* 0x0000000c0f0f7c24 */ /* 0x000fe2000f8e02ff */
[----:B------:R-:W-:-:S02]  /*20590*/  PRMT R36, RZ, 0x7610, R36 ;  /* 0x00007610ff247816 */ /* 0x000fc40000000024 */
[----:B------:R-:W-:Y:S02]  /*205a0*/  PRMT R35, RZ, 0x7610, R35 ;  /* 0x00007610ff237816 */ /* 0x000fe40000000023 */
[----:B------:R-:W-:Y:S02]  /*205b0*/  PRMT R34, RZ, 0x7610, R34 ;  /* 0x00007610ff227816 */ /* 0x000fe40000000022 */
[----:B------:R-:W-:Y:S02]  /*205c0*/  PRMT R33, RZ, 0x7610, R33 ;  /* 0x00007610ff217816 */ /* 0x000fe40000000021 */
[----:B------:R-:W-:Y:S02]  /*205d0*/  PRMT R32, RZ, 0x7610, R32 ;  /* 0x00007610ff207816 */ /* 0x000fe40000000020 */
[----:B------:R-:W-:Y:S02]  /*205e0*/  PRMT R31, RZ, 0x7610, R31 ;  /* 0x00007610ff1f7816 */ /* 0x000fe4000000001f */
[----:B----4-:R-:W-:-:S02]  /*205f0*/  SEL R20, R92, R8, !P5 ;  /* 0x000000085c147207 */ /* 0x010fc40006800000 */
[----:B------:R-:W-:-:S03]  /*20600*/  SEL R22, R92, R77, !P5 ;  /* 0x0000004d5c167207 */ /* 0x000fc60006800000 */
[----:B------:R-:W-:Y:S01]  /*20610*/  IMAD R24, R20, UR4, RZ ;  /* 0x0000000414187c24 */ /* 0x000fe2000f8e02ff */
[----:B------:R-:W4:Y:S01]  /*20620*/  LDCU UR4, c[0x0][0x3b0] ;  /* 0x00007600ff0477ac */ /* 0x000f220008000800 */
[----:B------:R-:W-:Y:S02]  /*20630*/  @P0 IMAD.MOV.U32 R20, RZ, RZ, R3 ;  /* 0x000000ffff140224 */ /* 0x000fe400078e0003 */
[----:B------:R-:W-:Y:S01]  /*20640*/  IMAD R22, R22, UR5, RZ ;  /* 0x0000000516167c24 */ /* 0x000fe2000f8e02ff */
[CC--:B0-----:R-:W-:Y:S01]  /*20650*/  IADD3 R3, P2, PT, R24.reuse, R10.reuse, RZ ;  /* 0x0000000a18037210 */ /* 0x0c1fe20007f5e0ff */
[----:B------:R-:W0:Y:S01]  /*20660*/  LDCU UR5, c[0x0][0x3b0] ;  /* 0x00007600ff0577ac */ /* 0x000e220008000800 */
[----:B------:R3:W2:Y:S02]  /*20670*/  @P0 LDG.E.U8 R41, desc[UR22][R20.64] ;  /* 0x0000001614290981 */ /* 0x0006a4000c1e1100 */
[----:B-1----:R-:W-:Y:S01]  /*20680*/  LEA.HI.X.SX32 R6, R24, R7, 0x1, P2 ;  /* 0x0000000718067211 */ /* 0x002fe200010f0eff */
[----:B---3--:R-:W-:Y:S01]  /*20690*/  @P0 IMAD.MOV.U32 R20, RZ, RZ, R0 ;  /* 0x000000ffff140224 */ /* 0x008fe200078e0000 */
[----:B------:R-:W-:Y:S01]  /*206a0*/  IADD3 R0, P2, PT, R22, R10, RZ ;  /* 0x0000000a16007210 */ /* 0x000fe20007f5e0ff */
[----:B------:R-:W-:-:S03]  /*206b0*/  @P0 IMAD.MOV.U32 R21, RZ, RZ, R2 ;  /* 0x000000ffff150224 */ /* 0x000fc600078e0002 */
[----:B------:R-:W-:Y:S02]  /*206c0*/  LEA.HI.X.SX32 R2, R22, R7, 0x1, P2 ;  /* 0x0000000716027211 */ /* 0x000fe400010f0eff */
[----:B------:R-:W-:Y:S01]  /*206d0*/  ISETP.GT.U32.AND P2, PT, R11, R17, PT ;  /* 0x000000110b00720c */ /* 0x000fe20003f44070 */
[----:B----4-:R-:W-:Y:S01]  /*206e0*/  IMAD R93, R93, UR4, RZ ;  /* 0x000000045d5d7c24 */ /* 0x010fe2000f8e02ff */
[----:B------:R1:W3:Y:S04]  /*206f0*/  @P0 LDG.E.U8 R40, desc[UR22][R20.64] ;  /* 0x0000001614280981 */ /* 0x0002e8000c1e1100 */
[----:B------:R4:W-:Y:S01]  /*20700*/  STL [R1+0x850], R3 ;  /* 0x0008500301007387 */ /* 0x0009e20000100800 */
[----:B0-----:R-:W-:Y:S01]  /*20710*/  IMAD R19, R19, UR5, RZ ;  /* 0x0000000513137c24 */ /* 0x001fe2000f8e02ff */
[----:B------:R-:W0:Y:S01]  /*20720*/  LDCU UR4, c[0x0][0x3b0] ;  /* 0x00007600ff0477ac */ /* 0x000e220008000800 */
[----:B-1----:R-:W-:-:S04]  /*20730*/  @P0 IMAD.MOV.U32 R20, RZ, RZ, R3 ;  /* 0x000000ffff140224 */ /* 0x002fc800078e0003 */
[----:B------:R-:W-:Y:S01]  /*20740*/  @!P2 IMAD.IADD R17, R17, 0x1, -R11 ;  /* 0x000000011111a824 */ /* 0x000fe200078e0a0b */
[----:B------:R1:W-:Y:S01]  /*20750*/  STL [R1+0x84c], R6 ;  /* 0x00084c0601007387 */ /* 0x0003e20000100800 */
[C---:B----4-:R-:W-:Y:S01]  /*20760*/  IADD3 R3, P2, PT, R93.reuse, R10, RZ ;  /* 0x0000000a5d037210 */ /* 0x050fe20007f5e0ff */
[----:B------:R-:W-:Y:S01]  /*20770*/  @P0 IMAD.MOV.U32 R21, RZ, RZ, R6 ;  /* 0x000000ffff150224 */ /* 0x000fe200078e0006 */
[----:B------:R-:W-:Y:S01]  /*20780*/  PRMT R30, RZ, 0x7610, R30 ;  /* 0x00007610ff1e7816 */ /* 0x000fe2000000001e */
[----:B------:R-:W4:Y:S03]  /*20790*/  LDCU UR5, c[0x0][0x3b0] ;  /* 0x00007600ff0577ac */ /* 0x000f260008000800 */
[----:B------:R0:W2:Y:S01]  /*207a0*/  @P0 LDG.E.U8 R39, desc[UR22][R20.64] ;  /* 0x0000001614270981 */ /* 0x0000a2000c1e1100 */
[----:B-1----:R-:W-:Y:S02]  /*207b0*/  LEA.HI.X.SX32 R6, R93, R7, 0x1, P2 ;  /* 0x000000075d067211 */ /* 0x002fe400010f0eff */
[----:B------:R-:W-:Y:S01]  /*207c0*/  ISETP.GT.U32.AND P2, PT, R11, R17, PT ;  /* 0x000000110b00720c */ /* 0x000fe20003f44070 */
[----:B------:R1:W-:Y:S01]  /*207d0*/  STL [R1+0x868], R0 ;  /* 0x0008680001007387 */ /* 0x0003e20000100800 */
[----:B0-----:R-:W-:-:S02]  /*207e0*/  @P0 IMAD.MOV.U32 R20, RZ, RZ, R0 ;  /* 0x000000ffff140224 */ /* 0x001fc400078e0000 */
[----:B------:R-:W-:Y:S01]  /*207f0*/  @P0 IMAD.MOV.U32 R21, RZ, RZ, R2 ;  /* 0x000000ffff150224 */ /* 0x000fe200078e0002 */
[----:B------:R0:W-:Y:S01]  /*20800*/  STL [R1+0x864], R2 ;  /* 0x0008640201007387 */ /* 0x0001e20000100800 */
[----:B-1----:R-:W-:-:S03]  /*20810*/  IADD3 R0, P4, PT, R19, R10, RZ ;  /* 0x0000000a13007210 */ /* 0x002fc60007f9e0ff */
[----:B------:R1:W2:Y:S04]  /*20820*/  @P0 LDG.E.U8 R38, desc[UR22][R20.64] ;  /* 0x0000001614260981 */ /* 0x0002a8000c1e1100 */
[----:B------:R-:W-:Y:S01]  /*20830*/  @!P2 IMAD.IADD R17, R17, 0x1, -R11 ;  /* 0x000000011111a824 */ /* 0x000fe200078e0a0b */
[----:B------:R-:W-:Y:S01]  /*20840*/  ISETP.GT.U32.AND P2, PT, R11, R18, PT ;  /* 0x000000120b00720c */ /* 0x000fe20003f44070 */
[----:B------:R4:W-:Y:S01]  /*20850*/  STL [R1+0x870], R3 ;  /* 0x0008700301007387 */ /* 0x0009e20000100800 */
[----:B0-----:R-:W-:Y:S01]  /*20860*/  LEA.HI.X.SX32 R2, R19, R7, 0x1, P4 ;  /* 0x0000000713027211 */ /* 0x001fe200020f0eff */
[----:B-1----:R-:W-:Y:S02]  /*20870*/  @P0 IMAD.MOV.U32 R20, RZ, RZ, R3 ;  /* 0x000000ffff140224 */ /* 0x002fe400078e0003 */
[----:B------:R-:W-:Y:S01]  /*20880*/  @P0 IMAD.MOV.U32 R21, RZ, RZ, R6 ;  /* 0x000000ffff150224 */ /* 0x000fe200078e0006 */
[----:B----4-:R-:W-:Y:S01]  /*20890*/  IADD3 R3, P4, PT, R16, R10, RZ ;  /* 0x0000000a10037210 */ /* 0x010fe20007f9e0ff */
[----:B------:R0:W-:Y:S01]  /*208a0*/  STL [R1+0x888], R0 ;  /* 0x0008880001007387 */ /* 0x0001e20000100800 */
[----:B------:R-:W-:-:S03]  /*208b0*/  @!P3 IMAD.MOV R17, RZ, RZ, -R17 ;  /* 0x000000ffff11b224 */ /* 0x000fc600078e0a11 */
[----:B------:R1:W4:Y:S04]  /*208c0*/  @P0 LDG.E.U8 R37, desc[UR22][R20.64] ;  /* 0x0000001614250981 */ /* 0x000328000c1e1100 */
[----:B------:R0:W-:Y:S01]  /*208d0*/  STL [R1+0x86c], R6 ;  /* 0x00086c0601007387 */ /* 0x0001e20000100800 */
[----:B------:R-:W-:Y:S01]  /*208e0*/  SEL R17, R92, R17, !P5 ;  /* 0x000000115c117207 */ /* 0x000fe20006800000 */
[----:B-1----:R-:W-:Y:S01]  /*208f0*/  @P0 IMAD.MOV.U32 R20, RZ, RZ, R0 ;  /* 0x000000ffff140224 */ /* 0x002fe200078e0000 */
[----:B0-----:R-:W-:Y:S02]  /*20900*/  IADD3 R0, P6, PT, R15, R10, RZ ;  /* 0x0000000a0f007210 */ /* 0x001fe40007fde0ff */
[----:B------:R-:W-:Y:S02]  /*20910*/  LEA.HI.X.SX32 R6, R16, R7, 0x1, P4 ;  /* 0x0000000710067211 */ /* 0x000fe400020f0eff */
[----:B------:R-:W-:Y:S01]  /*20920*/  LOP3.LUT R16, R14, 0x1c6, RZ, 0xfc, !PT ;  /* 0x000001c60e107812 */ /* 0x000fe200078efcff */
[----:B------:R0:W-:Y:S01]  /*20930*/  STL [R1+0x884], R2 ;  /* 0x0008840201007387 */ /* 0x0001e20000100800 */
[----:B------:R-:W-:-:S02]  /*20940*/  @P0 IMAD.MOV.U32 R21, RZ, RZ, R2 ;  /* 0x000000ffff150224 */ /* 0x000fc400078e0002 */
[----:B------:R-:W-:Y:S02]  /*20950*/  @!P2 IMAD.IADD R18, R18, 0x1, -R11 ;  /* 0x000000011212a824 */ /* 0x000fe400078e0a0b */
[----:B------:R-:W-:Y:S01]  /*20960*/  IMAD R19, R17, UR4, RZ ;  /* 0x0000000411137c24 */ /* 0x000fe2000f8e02ff */
[----:B------:R-:W-:Y:S01]  /*20970*/  ISETP.GE.AND P3, PT, R78, RZ, PT ;  /* 0x000000ff4e00720c */ /* 0x000fe20003f66270 */
[----:B------:R1:W2:Y:S01]  /*20980*/  @P0 LDG.E.U8 R36, desc[UR22][R20.64] ;  /* 0x0000001614240981 */ /* 0x0002a2000c1e1100 */
[----:B0-----:R-:W-:Y:S01]  /*20990*/  LEA.HI.X.SX32 R2, R15, R7, 0x1, P6 ;  /* 0x000000070f027211 */ /* 0x001fe200030f0eff */
[----:B------:R-:W0:Y:S01]  /*209a0*/  LDCU UR4, c[0x0][0x3b0] ;  /* 0x00007600ff0477ac */ /* 0x000e220008000800 */
[----:B------:R-:W-:Y:S02]  /*209b0*/  IABS R15, R16 ;  /* 0x00000010000f7213 */ /* 0x000fe40000000000 */
[----:B------:R-:W-:-:S03]  /*209c0*/  ISETP.GT.U32.AND P4, PT, R11, R18, PT ;  /* 0x000000120b00720c */ /* 0x000fc60003f84070 */
[----:B------:R-:W-:-:S04]  /*209d0*/  IMAD.HI.U32 R17, R13, R15, RZ ;  /* 0x0000000f0d117227 */ /* 0x000fc800078e00ff */
[----:B------:R-:W-:-:S04]  /*209e0*/  IMAD.MOV R17, RZ, RZ, -R17 ;  /* 0x000000ffff117224 */ /* 0x000fc800078e0a11 */
[C---:B------:R-:W-:Y:S02]  /*209f0*/  IMAD R15, R11.reuse, R17, R15 ;  /* 0x000000110b0f7224 */ /* 0x040fe400078e020f */
[----:B------:R-:W-:Y:S02]  /*20a00*/  @!P4 IMAD.IADD R18, R18, 0x1, -R11 ;  /* 0x000000011212c824 */ /* 0x000fe400078e0a0b */
[----:B-1----:R-:W-:Y:S01]  /*20a10*/  @P0 IMAD.MOV.U32 R20, RZ, RZ, R3 ;  /* 0x000000ffff140224 */ /* 0x002fe200078e0003 */
[----:B------:R-:W-:Y:S01]  /*20a20*/  ISETP.GT.U32.AND P4, PT, R11, R15, PT ;  /* 0x0000000f0b00720c */ /* 0x000fe20003f84070 */
[----:B------:R-:W-:Y:S01]  /*20a30*/  @P0 IMAD.MOV.U32 R21, RZ, RZ, R6 ;  /* 0x000000ffff150224 */ /* 0x000fe200078e0006 */
[----:B------:R-:W-:Y:S01]  /*20a40*/  STL [R1+0x890], R3 ;  /* 0x0008900301007387 */ /* 0x000fe20000100800 */
[----:B------:R-:W-:-:S03]  /*20a50*/  @!P3 IMAD.MOV R18, RZ, RZ, -R18 ;  /* 0x000000ffff12b224 */ /* 0x000fc600078e0a12 */
[----:B------:R1:W2:Y:S01]  /*20a60*/  @P0 LDG.E.U8 R35, desc[UR22][R20.64] ;  /* 0x0000001614230981 */ /* 0x0002a2000c1e1100 */
[----:B------:R-:W-:-:S03]  /*20a70*/  LOP3.LUT R17, R14, 0x1cc, RZ, 0xfc, !PT ;  /* 0x000001cc0e117812 */ /* 0x000fc600078efcff */
[----:B------:R0:W-:Y:S01]  /*20a80*/  STL [R1+0x8a8], R0 ;  /* 0x0008a80001007387 */ /* 0x0001e20000100800 */
[----:B-1----:R-:W-:-:S03]  /*20a90*/  @P0 IMAD.MOV.U32 R20, RZ, RZ, R0 ;  /* 0x000000ffff140224 */ /* 0x002fc600078e0000 */
[----:B------:R-:W-:Y:S01]  /*20aa0*/  STL [R1+0x88c], R6 ;  /* 0x00088c0601007387 */ /* 0x000fe20000100800 */
[----:B0-----:R-:W-:-:S03]  /*20ab0*/  IADD3 R0, P2, PT, R19, R10, RZ ;  /* 0x0000000a13007210 */ /* 0x001fc60007f5e0ff */
[----:B------:R0:W-:Y:S01]  /*20ac0*/  STL [R1+0x8a4], R2 ;  /* 0x0008a40201007387 */ /* 0x0001e20000100800 */
[----:B------:R-:W-:Y:S01]  /*20ad0*/  @P0 IMAD.MOV.U32 R21, RZ, RZ, R2 ;  /* 0x000000ffff150224 */ /* 0x000fe200078e0002 */
[----:B------:R-:W-:Y:S01]  /*20ae0*/  SEL R18, R92, R18, !P5 ;  /* 0x000000125c127207 */ /* 0x000fe20006800000 */
[----:B------:R-:W-:-:S03]  /*20af0*/  @!P4 IMAD.IADD R15, R15, 0x1, -R11 ;  /* 0x000000010f0fc824 */ /* 0x000fc600078e0a0b */
[----:B------:R1:W2:Y:S01]  /*20b00*/  @P0 LDG.E.U8 R34, desc[UR22][R20.64] ;  /* 0x0000001614220981 */ /* 0x0002a2000c1e1100 */
[----:B0-----:R-:W-:Y:S02]  /*20b10*/  LEA.HI.X.SX32 R2, R19, R7, 0x1, P2 ;  /* 0x0000000713027211 */ /* 0x001fe400010f0eff */
[----:B------:R-:W-:Y:S02]  /*20b20*/  ISETP.GE.AND P2, PT, R16, RZ, PT ;  /* 0x000000ff1000720c */ /* 0x000fe40003f46270 */
[----:B------:R-:W-:Y:S01]  /*20b30*/  IABS R16, R17 ;  /* 0x0000001100107213 */ /* 0x000fe20000000000 */
[----:B------:R-:W-:Y:S01]  /*20b40*/  IMAD R19, R18, UR4, RZ ;  /* 0x0000000412137c24 */ /* 0x000fe2000f8e02ff */
[----:B------:R-:W-:Y:S01]  /*20b50*/  ISETP.GT.U32.AND P4, PT, R11, R15, PT ;  /* 0x0000000f0b00720c */ /* 0x000fe20003f84070 */
[----:B-1----:R-:W-:Y:S01]  /*20b60*/  @P0 IMAD.MOV.U32 R20, RZ, RZ, R0 ;  /* 0x000000ffff140224 */ /* 0x002fe200078e0000 */
[----:B------:R0:W-:Y:S01]  /*20b70*/  STL [R1+0x8b0], R0 ;  /* 0x0008b00001007387 */ /* 0x0001e20000100800 */
[----:B------:R-:W-:Y:S01]  /*20b80*/  @P0 IMAD.MOV.U32 R21, RZ, RZ, R2 ;  /* 0x000000ffff150224 */ /* 0x000fe200078e0002 */
[----:B------:R-:W1:Y:S01]  /*20b90*/  LDCU UR4, c[0x0][0x3b0] ;  /* 0x00007600ff0477ac */ /* 0x000e620008000800 */
[----:B------:R-:W-:-:S03]  /*20ba0*/  IMAD.HI.U32 R18, R13, R16, RZ ;  /* 0x000000100d127227 */ /* 0x000fc600078e00ff */
[----:B------:R1:W2:Y:S01]  /*20bb0*/  @P0 LDG.E.U8 R33, desc[UR22][R20.64] ;  /* 0x0000001614210981 */ /* 0x0002a2000c1e1100 */
[----:B0-----:R-:W-:Y:S01]  /*20bc0*/  IADD3 R0, P3, PT, R19, R10, RZ ;  /* 0x0000000a13007210 */ /* 0x001fe20007f7e0ff */
[----:B-1----:R-:W-:Y:S02]  /*20bd0*/  IMAD.MOV R20, RZ, RZ, -R18 ;  /* 0x000000ffff147224 */ /* 0x002fe400078e0a12 */
[----:B------:R0:W-:Y:S02]  /*20be0*/  STL [R1+0x8ac], R2 ;  /* 0x0008ac0201007387 */ /* 0x0001e40000100800 */
[----:B------:R-:W-:Y:S02]  /*20bf0*/  IMAD R16, R11, R20, R16 ;  /* 0x000000140b107224 */ /* 0x000fe400078e0210 */
[----:B------:R-:W-:-:S03]  /*20c00*/  @!P4 IMAD.IADD R15, R15, 0x1, -R11 ;  /* 0x000000010f0fc824 */ /* 0x000fc600078e0a0b */
[----:B------:R-:W-:Y:S02]  /*20c10*/  ISETP.GT.U32.AND P4, PT, R11, R16, PT ;  /* 0x000000100b00720c */ /* 0x000fe40003f84070 */
[----:B0-----:R-:W-:Y:S01]  /*20c20*/  LEA.HI.X.SX32 R2, R19, R7, 0x1, P3 ;  /* 0x0000000713027211 */ /* 0x001fe200018f0eff */
[----:B------:R-:W-:Y:S01]  /*20c30*/  @P0 IMAD.MOV.U32 R18, RZ, RZ, R0 ;  /* 0x000000ffff120224 */ /* 0x000fe200078e0000 */
[----:B------:R-:W-:Y:S01]  /*20c40*/  ISETP.GE.AND P3, PT, R17, RZ, PT ;  /* 0x000000ff1100720c */ /* 0x000fe20003f66270 */
[----:B------:R-:W-:Y:S02]  /*20c50*/  VIADD R17, R12, 0x1ce ;  /* 0x000001ce0c117836 */ /* 0x000fe40000000000 */
[----:B------:R-:W-:Y:S02]  /*20c60*/  @P0 IMAD.MOV.U32 R19, RZ, RZ, R2 ;  /* 0x000000ffff130224 */ /* 0x000fe400078e0002 */
[----:B------:R-:W-:-:S03]  /*20c70*/  @!P2 IMAD.MOV R15, RZ, RZ, -R15 ;  /* 0x000000ffff0fa224 */ /* 0x000fc600078e0a0f */
[----:B------:R0:W2:Y:S01]  /*20c80*/  @P0 LDG.E.U8 R32, desc[UR22][R18.64] ;  /* 0x0000001612200981 */ /* 0x0000a2000c1e1100 */
[----:B------:R-:W-:Y:S01]  /*20c90*/  @!P4 IMAD.IADD R16, R16, 0x1, -R11 ;  /* 0x000000011010c824 */ /* 0x000fe200078e0a0b */
[----:B0-----:R-:W-:Y:S02]  /*20ca0*/  IABS R18, R17 ;  /* 0x0000001100127213 */ /* 0x001fe40000000000 */
[----:B------:R-:W-:-:S03]  /*20cb0*/  SEL R19, R92, R15, !P5 ;  /* 0x0000000f5c137207 */ /* 0x000fc60006800000 */
[----:B------:R-:W-:Y:S01]  /*20cc0*/  IMAD.MOV.U32 R15, RZ, RZ, R18 ;  /* 0x000000ffff0f7224 */ /* 0x000fe200078e0012 */
[----:B------:R-:W-:-:S03]  /*20cd0*/  ISETP.GT.U32.AND P4, PT, R11, R16, PT ;  /* 0x000000100b00720c */ /* 0x000fc60003f84070 */
[----:B------:R-:W-:-:S04]  /*20ce0*/  IMAD.HI.U32 R18, R13, R15, RZ ;  /* 0x0000000f0d127227 */ /* 0x000fc800078e00ff */
[----:B------:R-:W-:Y:S01]  /*20cf0*/  IMAD R19, R19, UR4, RZ ;  /* 0x0000000413137c24 */ /* 0x000fe2000f8e02ff */
[----:B------:R0:W-:Y:S01]  /*20d00*/  STL [R1+0x8c8], R0 ;  /* 0x0008c80001007387 */ /* 0x0001e20000100800 */
[----:B------:R-:W-:Y:S01]  /*20d10*/  IMAD.MOV R20, RZ, RZ, -R18 ;  /* 0x000000ffff147224 */ /* 0x000fe200078e0a12 */
[----:B------:R-:W1:Y:S03]  /*20d20*/  LDCU UR4, c[0x0][0x3b0] ;  /* 0x00007600ff0477ac */ /* 0x000e660008000800 */
[----:B------:R-:W-:Y:S01]  /*20d30*/  IMAD R15, R11, R20, R15 ;  /* 0x000000140b0f7224 */ /* 0x000fe200078e020f */
[----:B------:R1:W-:Y:S01]  /*20d40*/  STL [R1+0x8c4], R2 ;  /* 0x0008c40201007387 */ /* 0x0003e20000100800 */
[----:B0-----:R-:W-:Y:S01]  /*20d50*/  IADD3 R0, P2, PT, R19, R10, RZ ;  /* 0x0000000a13007210 */ /* 0x001fe20007f5e0ff */
[----:B------:R-:W-:Y:S02]  /*20d60*/  @!P4 IMAD.IADD R16, R16, 0x1, -R11 ;  /* 0x000000011010c824 */ /* 0x000fe400078e0a0b */
[----:B------:R-:W-:-:S02]  /*20d70*/  ISETP.GT.U32.AND P4, PT, R11, R15, PT ;  /* 0x0000000f0b00720c */ /* 0x000fc40003f84070 */
[----:B-1----:R-:W-:Y:S01]  /*20d80*/  LEA.HI.X.SX32 R2, R19, R7, 0x1, P2 ;  /* 0x0000000713027211 */ /* 0x002fe200010f0eff */
[----:B------:R-:W-:Y:S01]  /*20d90*/  @P0 IMAD.MOV.U32 R18, RZ, RZ, R0 ;  /* 0x000000ffff120224 */ /* 0x000fe200078e0000 */
[----:B------:R-:W-:-:S03]  /*20da0*/  ISETP.GE.AND P2, PT, R17, RZ, PT ;  /* 0x000000ff1100720c */ /* 0x000fc60003f46270 */
[----:B------:R-:W-:Y:S01]  /*20db0*/  @P0 IMAD.MOV.U32 R19, RZ, RZ, R2 ;  /* 0x000000ffff130224 */ /* 0x000fe200078e0002 */
[----:B------:R-:W-:Y:S01]  /*20dc0*/  LOP3.LUT R17, R14, 0x1d4, RZ, 0xfc, !PT ;  /* 0x000001d40e117812 */ /* 0x000fe200078efcff */
        /* <DEDUP_REMOVED lines=33> */
[----:B------:R-:W-:Y:S01]  /*20fe0*/  PRMT R29, RZ, 0x7610, R29 ;  /* 0x00007610ff1d7816 */ /* 0x000fe2000000001d */
[----:B------:R-:W1:Y:S02]  /*20ff0*/  LDCU UR4, c[0x0][0x3b0] ;  /* 0x00007600ff0477ac */ /* 0x000e640008000800 */
[----:B------:R-:W-:Y:S01]  /*21000*/  IMAD R15, R11, R20, R15 ;  /* 0x000000140b0f7224 */ /* 0x000fe200078e020f */
[----:B------:R3:W-:Y:S01]  /*21010*/  STL [R1+0x8e4], R2 ;  /* 0x0008e40201007387 */ /* 0x0007e20000100800 */
[----:B0-----:R-:W-:Y:S01]  /*21020*/  IADD3 R0, P2, PT, R19, R10, RZ ;  /* 0x0000000a13007210 */ /* 0x001fe20007f5e0ff */
[----:B------:R-:W-:Y:S02]  /*21030*/  @!P4 IMAD.IADD R16, R16, 0x1, -R11 ;  /* 0x000000011010c824 */ /* 0x000fe400078e0a0b */
[----:B------:R-:W-:-:S02]  /*21040*/  ISETP.GT.U32.AND P4, PT, R11, R15, PT ;  /* 0x0000000f0b00720c */ /* 0x000fc40003f84070 */
[----:B---3--:R-:W-:Y:S01]  /*21050*/  LEA.HI.X.SX32 R2, R19, R7, 0x1, P2 ;  /* 0x0000000713027211 */ /* 0x008fe200010f0eff */
[----:B------:R-:W-:Y:S01]  /*21060*/  @P0 IMAD.MOV.U32 R18, RZ, RZ, R0 ;  /* 0x000000ffff120224 */ /* 0x000fe200078e0000 */
[----:B------:R-:W-:-:S03]  /*21070*/  ISETP.GE.AND P2, PT, R17, RZ, PT ;  /* 0x000000ff1100720c */ /* 0x000fc60003f46270 */
[----:B------:R-:W-:Y:S01]  /*21080*/  @P0 IMAD.MOV.U32 R19, RZ, RZ, R2 ;  /* 0x000000ffff130224 */ /* 0x000fe200078e0002 */
[----:B------:R-:W-:Y:S01]  /*21090*/  LOP3.LUT R17, R14, 0x1dc, RZ, 0xfc, !PT ;  /* 0x000001dc0e117812 */ /* 0x000fe200078efcff */
[----:B------:R-:W-:-:S03]  /*210a0*/  @!P3 IMAD.MOV R16, RZ, RZ, -R16 ;  /* 0x000000ffff10b224 */ /* 0x000fc600078e0a10 */
[----:B------:R0:W3:Y:S01]  /*210b0*/  @P0 LDG.E.U8 R29, desc[UR22][R18.64] ;  /* 0x00000016121d0981 */ /* 0x0000e2000c1e1100 */
[----:B------:R-:W-:Y:S01]  /*210c0*/  @!P4 IMAD.IADD R15, R15, 0x1, -R11 ;  /* 0x000000010f0fc824 */ /* 0x000fe200078e0a0b */
[----:B0-----:R-:W-:Y:S02]  /*210d0*/  IABS R18, R17 ;  /* 0x0000001100127213 */ /* 0x001fe40000000000 */
[----:B------:R-:W-:-:S03]  /*210e0*/  SEL R19, R92, R16, !P5 ;  /* 0x000000105c137207 */ /* 0x000fc60006800000 */
[----:B------:R-:W-:Y:S01]  /*210f0*/  IMAD.MOV.U32 R16, RZ, RZ, R18 ;  /* 0x000000ffff107224 */ /* 0x000fe200078e0012 */
[----:B------:R-:W-:-:S03]  /*21100*/  ISETP.GT.U32.AND P4, PT, R11, R15, PT ;  /* 0x0000000f0b00720c */ /* 0x000fc60003f84070 */
[----:B------:R-:W-:-:S04]  /*21110*/  IMAD.HI.U32 R18, R13, R16, RZ ;  /* 0x000000100d127227 */ /* 0x000fc800078e00ff */
[----:B-1----:R-:W-:Y:S01]  /*21120*/  IMAD R19, R19, UR4, RZ ;  /* 0x0000000413137c24 */ /* 0x002fe2000f8e02ff */
        /* <DEDUP_REMOVED lines=9> */
[----:B----4-:R-:W-:Y:S01]  /*211c0*/  LEA.HI.X.SX32 R2, R19, R7, 0x1, P3 ;  /* 0x0000000713027211 */ /* 0x010fe200018f0eff */
[----:B------:R-:W-:Y:S01]  /*211d0*/  @P0 IMAD.MOV.U32 R18, RZ, RZ, R0 ;  /* 0x000000ffff120224 */ /* 0x000fe200078e0000 */
[----:B------:R-:W-:Y:S01]  /*211e0*/  ISETP.GE.AND P3, PT, R17, RZ, PT ;  /* 0x000000ff1100720c */ /* 0x000fe20003f66270 */
[----:B------:R-:W-:Y:S02]  /*211f0*/  VIADD R17, R12, 0x1de ;  /* 0x000001de0c117836 */ /* 0x000fe40000000000 */
[----:B------:R-:W-:Y:S02]  /*21200*/  @P0 IMAD.MOV.U32 R19, RZ, RZ, R2 ;  /* 0x000000ffff130224 */ /* 0x000fe400078e0002 */
[----:B------:R-:W-:-:S03]  /*21210*/  @!P2 IMAD.MOV R15, RZ, RZ, -R15 ;  /* 0x000000ffff0fa224 */ /* 0x000fc600078e0a0f */
[----:B------:R0:W4:Y:S01]  /*21220*/  @P0 LDG.E.U8 R28, desc[UR22][R18.64] ;  /* 0x00000016121c0981 */ /* 0x000122000c1e1100 */
        /* <DEDUP_REMOVED lines=121> */
[----:B------:R-:W-:-:S04]  /*219c0*/  IMAD.MOV R20, RZ, RZ, -R18 ;  /* 0x000000ffff147224 */ /* 0x000fc800078e0a12 */
[----:B------:R-:W-:Y:S02]  /*219d0*/  IMAD R16, R11, R20, R16 ;  /* 0x000000140b107224 */ /* 0x000fe400078e0210 */
[----:B------:R-:W-:Y:S02]  /*219e0*/  @!P3 IMAD.IADD R15, R15, 0x1, -R11 ;  /* 0x000000010f0fb824 */ /* 0x000fe400078e0a0b */
[----:B------:R-:W-:Y:S01]  /*219f0*/  IMAD R19, R19, UR4, RZ ;  /* 0x0000000413137c24 */ /* 0x000fe2000f8e02ff */
[----:B------:R-:W-:Y:S01]  /*21a00*/  ISETP.GT.U32.AND P3, PT, R11, R16, PT ;  /* 0x000000100b00720c */ /* 0x000fe20003f64070 */
[----:B------:R-:W0:Y:S01]  /*21a10*/  LDCU UR4, c[0x0][0x3b0] ;  /* 0x00007600ff0477ac */ /* 0x000e220008000800 */
[----:B------:R-:W-:Y:S01]  /*21a20*/  @!P2 IMAD.MOV R15, RZ, RZ, -R15 ;  /* 0x000000ffff0fa224 */ /* 0x000fe200078e0a0f */
[----:B------:R1:W-:Y:S04]  /*21a30*/  STL [R1+0x960], R0 ;  /* 0x0009600001007387 */ /* 0x0003e80000100800 */
[----:B------:R-:W-:-:S06]  /*21a40*/  SEL R15, R92, R15, !P5 ;  /* 0x0000000f5c0f7207 */ /* 0x000fcc0006800000 */
[----:B------:R-:W-:Y:S01]  /*21a50*/  @!P3 IMAD.IADD R16, R16, 0x1, -R11 ;  /* 0x000000011010b824 */ /* 0x000fe200078e0a0b */
[----:B-1----:R-:W-:Y:S01]  /*21a60*/  IADD3 R0, P4, PT, R19, R10, RZ ;  /* 0x0000000a13007210 */ /* 0x002fe20007f9e0ff */
[----:B------:R1:W-:Y:S03]  /*21a70*/  STL [R1+0x95c], R2 ;  /* 0x00095c0201007387 */ /* 0x0003e60000100800 */
[----:B------:R-:W-:Y:S01]  /*21a80*/  ISETP.GT.U32.AND P2, PT, R11, R16, PT ;  /* 0x000000100b00720c */ /* 0x000fe20003f44070 */
[----:B0-----:R-:W-:Y:S01]  /*21a90*/  IMAD R15, R15, UR4, RZ ;  /* 0x000000040f0f7c24 */ /* 0x001fe2000f8e02ff */
[----:B------:R0:W-:Y:S01]  /*21aa0*/  STL [R1+0x978], R0 ;  /* 0x0009780001007387 */ /* 0x0001e20000100800 */
[----:B------:R-:W-:Y:S01]  /*21ab0*/  @P0 IMAD.MOV.U32 R18, RZ, RZ, R0 ;  /* 0x000000ffff120224 */ /* 0x000fe200078e0000 */
[----:B------:R-:W-:Y:S01]  /*21ac0*/  PRMT R22, RZ, 0x7610, R22 ;  /* 0x00007610ff167816 */ /* 0x000fe20000000016 */
[----:B------:R-:W3:Y:S01]  /*21ad0*/  LDCU UR4, c[0x0][0x3b0] ;  /* 0x00007600ff0477ac */ /* 0x000ee20008000800 */
[----:B-1----:R-:W-:-:S02]  /*21ae0*/  LEA.HI.X.SX32 R2, R19, R7, 0x1, P4 ;  /* 0x0000000713027211 */ /* 0x002fc400020f0eff */
[----:B------:R-:W-:Y:S02]  /*21af0*/  ISETP.GE.AND P4, PT, R17, RZ, PT ;  /* 0x000000ff1100720c */ /* 0x000fe40003f86270 */
[C---:B0-----:R-:W-:Y:S01]  /*21b00*/  IADD3 R0, P3, PT, R15.reuse, R10, RZ ;  /* 0x0000000a0f007210 */ /* 0x041fe20007f7e0ff */
[----:B------:R0:W-:Y:S01]  /*21b10*/  STL [R1+0x974], R2 ;  /* 0x0009740201007387 */ /* 0x0001e20000100800 */
[----:B------:R-:W-:Y:S01]  /*21b20*/  @P0 IMAD.MOV.U32 R19, RZ, RZ, R2 ;  /* 0x000000ffff130224 */ /* 0x000fe200078e0002 */
[----:B------:R-:W-:Y:S01]  /*21b30*/  LOP3.LUT R17, R14, 0x1e6, RZ, 0xfc, !PT ;  /* 0x000001e60e117812 */ /* 0x000fe200078efcff */
[----:B------:R-:W-:Y:S01]  /*21b40*/  @!P2 IMAD.IADD R16, R16, 0x1, -R11 ;  /* 0x000000011010a824 */ /* 0x000fe200078e0a0b */
[----:B------:R-:W-:Y:S02]  /*21b50*/  PRMT R21, RZ, 0x7610, R21 ;  /* 0x00007610ff157816 */ /* 0x000fe40000000015 */
[----:B------:R1:W2:Y:S01]  /*21b60*/  @P0 LDG.E.U8 R22, desc[UR22][R18.64] ;  /* 0x0000001612160981 */ /* 0x0002a2000c1e1100 */
[----:B0-----:R-:W-:-:S03]  /*21b70*/  LEA.HI.X.SX32 R2, R15, R7, 0x1, P3 ;  /* 0x000000070f027211 */ /* 0x001fc600018f0eff */
[----:B------:R-:W-:Y:S01]  /*21b80*/  @!P4 IMAD.MOV R16, RZ, RZ, -R16 ;  /* 0x000000ffff10c224 */ /* 0x000fe200078e0a10 */
[----:B------:R-:W-:Y:S01]  /*21b90*/  IABS R15, R17 ;  /* 0x00000011000f7213 */ /* 0x000fe20000000000 */
[----:B-1----:R-:W-:Y:S02]  /*21ba0*/  @P0 IMAD.MOV.U32 R18, RZ, RZ, R0 ;  /* 0x000000ffff120224 */ /* 0x002fe400078e0000 */
[----:B------:R-:W-:-:S05]  /*21bb0*/  @P0 IMAD.MOV.U32 R19, RZ, RZ, R2 ;  /* 0x000000ffff130224 */ /* 0x000fca00078e0002 */
[----:B------:R0:W2:Y:S02]  /*21bc0*/  @P0 LDG.E.U8 R21, desc[UR22][R18.64] ;  /* 0x0000001612150981 */ /* 0x0000a4000c1e1100 */
[----:B0-----:R-:W-:Y:S01]  /*21bd0*/  SEL R18, R92, R16, !P5 ;  /* 0x000000105c127207 */ /* 0x001fe20006800000 */
[----:B------:R-:W-:-:S04]  /*21be0*/  IMAD.HI.U32 R16, R13, R15, RZ ;  /* 0x0000000f0d107227 */ /* 0x000fc800078e00ff */
[----:B------:R-:W-:Y:S02]  /*21bf0*/  IMAD.MOV R16, RZ, RZ, -R16 ;  /* 0x000000ffff107224 */ /* 0x000fe400078e0a10 */
[----:B---3--:R-:W-:Y:S01]  /*21c00*/  IMAD R18, R18, UR4, RZ ;  /* 0x0000000412127c24 */ /* 0x008fe2000f8e02ff */
[----:B------:R0:W-:Y:S01]  /*21c10*/  STL [R1+0x990], R0 ;  /* 0x0009900001007387 */ /* 0x0001e20000100800 */
[C---:B------:R-:W-:Y:S01]  /*21c20*/  IMAD R15, R11.reuse, R16, R15 ;  /* 0x000000100b0f7224 */ /* 0x040fe200078e020f */
[----:B------:R-:W-:Y:S01]  /*21c30*/  PRMT R20, RZ, 0x7610, R20 ;  /* 0x00007610ff147816 */ /* 0x000fe20000000014 */
[----:B------:R-:W1:Y:S03]  /*21c40*/  LDCU UR4, c[0x0][0x3b0] ;  /* 0x00007600ff0477ac */ /* 0x000e660008000800 */
[----:B------:R-:W-:Y:S01]  /*21c50*/  ISETP.GT.U32.AND P3, PT, R11, R15, PT ;  /* 0x0000000f0b00720c */ /* 0x000fe20003f64070 */
[----:B------:R3:W-:Y:S01]  /*21c60*/  STL [R1+0x98c], R2 ;  /* 0x00098c0201007387 */ /* 0x0007e20000100800 */
[----:B0-----:R-:W-:-:S04]  /*21c70*/  IADD3 R0, P2, PT, R18, R10, RZ ;  /* 0x0000000a12007210 */ /* 0x001fc80007f5e0ff */
[----:B---3--:R-:W-:Y:S01]  /*21c80*/  LEA.HI.X.SX32 R2, R18, R7, 0x1, P2 ;  /* 0x0000000712027211 */ /* 0x008fe200010f0eff */
[----:B------:R-:W-:Y:S01]  /*21c90*/  @P0 IMAD.MOV.U32 R18, RZ, RZ, R0 ;  /* 0x000000ffff120224 */ /* 0x000fe200078e0000 */
[----:B------:R-:W-:Y:S01]  /*21ca0*/  ISETP.GE.AND P2, PT, R17, RZ, PT ;  /* 0x000000ff1100720c */ /* 0x000fe20003f46270 */
[----:B------:R-:W-:Y:S02]  /*21cb0*/  VIADD R17, R12, 0x1ee ;  /* 0x000001ee0c117836 */ /* 0x000fe40000000000 */
[----:B------:R-:W-:Y:S02]  /*21cc0*/  @P0 IMAD.MOV.U32 R19, RZ, RZ, R2 ;  /* 0x000000ffff130224 */ /* 0x000fe400078e0002 */
[----:B------:R-:W-:-:S03]  /*21cd0*/  @!P3 IMAD.IADD R15, R15, 0x1, -R11 ;  /* 0x000000010f0fb824 */ /* 0x000fc600078e0a0b */
[----:B------:R0:W3:Y:S02]  /*21ce0*/  @P0 LDG.E.U8 R20, desc[UR22][R18.64] ;  /* 0x0000001612140981 */ /* 0x0000e4000c1e1100 */
[----:B------:R-:W-:Y:S02]  /*21cf0*/  ISETP.GT.U32.AND P3, PT, R11, R15, PT ;  /* 0x0000000f0b00720c */ /* 0x000fe40003f64070 */
[----:B0-----:R-:W-:Y:S02]  /*21d00*/  LOP3.LUT R18, R14, 0x1f6, RZ, 0xfc, !PT ;  /* 0x000001f60e127812 */ /* 0x001fe400078efcff */
[----:B------:R-:W-:-:S05]  /*21d10*/  IABS R14, R17 ;  /* 0x00000011000e7213 */ /* 0x000fca0000000000 */
[----:B------:R-:W-:-:S04]  /*21d20*/  IMAD.HI.U32 R78, R13, R14, RZ ;  /* 0x0000000e0d4e7227 */ /* 0x000fc800078e00ff */
[----:B------:R-:W-:Y:S02]  /*21d30*/  IMAD.MOV R78, RZ, RZ, -R78 ;  /* 0x000000ffff4e7224 */ /* 0x000fe400078e0a4e */
[----:B------:R-:W-:Y:S02]  /*21d40*/  @!P3 IMAD.IADD R15, R15, 0x1, -R11 ;  /* 0x000000010f0fb824 */ /* 0x000fe400078e0a0b */
[----:B------:R-:W-:Y:S02]  /*21d50*/  IMAD R14, R11, R78, R14 ;  /* 0x0000004e0b0e7224 */ /* 0x000fe400078e020e */
[----:B------:R-:W-:-:S03]  /*21d60*/  @!P2 IMAD.MOV R15, RZ, RZ, -R15 ;  /* 0x000000ffff0fa224 */ /* 0x000fc600078e0a0f */
[----:B------:R-:W-:Y:S01]  /*21d70*/  ISETP.GT.U32.AND P4, PT, R11, R14, PT ;  /* 0x0000000e0b00720c */ /* 0x000fe20003f84070 */
[----:B------:R-:W-:Y:S01]  /*21d80*/  VIADD R19, R12, 0x1fe ;  /* 0x000001fe0c137836 */ /* 0x000fe20000000000 */
[----:B------:R-:W-:Y:S02]  /*21d90*/  SEL R15, R92, R15, !P5 ;  /* 0x0000000f5c0f7207 */ /* 0x000fe40006800000 */
[----:B------:R-:W-:Y:S02]  /*21da0*/  IABS R16, R18 ;  /* 0x0000001200107213 */ /* 0x000fe40000000000 */
[----:B------:R-:W-:Y:S01]  /*21db0*/  IABS R12, R19 ;  /* 0x00000013000c7213 */ /* 0x000fe20000000000 */
[----:B-1----:R-:W-:Y:S01]  /*21dc0*/  IMAD R15, R15, UR4, RZ ;  /* 0x000000040f0f7c24 */ /* 0x002fe2000f8e02ff */
[----:B------:R0:W-:Y:S01]  /*21dd0*/  STL [R1+0x6e8], R0 ;  /* 0x0006e80001007387 */ /* 0x0001e20000100800 */
[----:B------:R-:W-:Y:S01]  /*21de0*/  ISETP.GE.AND P2, PT, R17, RZ, PT ;  /* 0x000000ff1100720c */ /* 0x000fe20003f46270 */
[----:B------:R-:W1:Y:S01]  /*21df0*/  LDCU UR4, c[0x0][0x3b0] ;  /* 0x00007600ff0477ac */ /* 0x000e620008000800 */
[----:B------:R-:W-:-:S04]  /*21e00*/  IMAD.HI.U32 R77, R13, R12, RZ ;  /* 0x0000000c0d4d7227 */ /* 0x000fc800078e00ff */
[----:B------:R-:W-:Y:S02]  /*21e10*/  @!P4 IMAD.IADD R14, R14, 0x1, -R11 ;  /* 0x000000010e0ec824 */ /* 0x000fe400078e0a0b */
[----:B------:R-:W-:Y:S01]  /*21e20*/  IMAD.HI.U32 R13, R13, R16, RZ ;  /* 0x000000100d0d7227 */ /* 0x000fe200078e00ff */
[C---:B0-----:R-:W-:Y:S01]  /*21e30*/  IADD3 R0, P4, PT, R15.reuse, R10, RZ ;  /* 0x0000000a0f007210 */ /* 0x041fe20007f9e0ff */
[----:B------:R0:W-:Y:S02]  /*21e40*/  STL [R1+0x6e4], R2 ;  /* 0x0006e40201007387 */ /* 0x0001e40000100800 */
[----:B------:R-:W-:Y:S02]  /*21e50*/  IMAD.MOV R13, RZ, RZ, -R13 ;  /* 0x000000ffff0d7224 */ /* 0x000fe400078e0a0d */
[----:B------:R1:W-:Y:S01]  /*21e60*/  STL [R1+0x240], R0 ;  /* 0x0002400001007387 */ /* 0x0003e20000100800 */
[----:B0-----:R-:W-:Y:S01]  /*21e70*/  LEA.HI.X.SX32 R2, R15, R7, 0x1, P4 ;  /* 0x000000070f027211 */ /* 0x001fe200020f0eff */
[----:B------:R-:W-:-:S02]  /*21e80*/  IMAD R13, R11, R13, R16 ;  /* 0x0000000d0b0d7224 */ /* 0x000fc400078e0210 */
[----:B------:R-:W-:Y:S02]  /*21e90*/  @P0 IMAD.MOV.U32 R16, RZ, RZ, R0 ;  /* 0x000000ffff100224 */ /* 0x000fe400078e0000 */
[----:B------:R0:W-:Y:S01]  /*21ea0*/  STL [R1+0x23c], R2 ;  /* 0x00023c0201007387 */ /* 0x0001e20000100800 */
[----:B------:R-:W-:-:S03]  /*21eb0*/  @P0 IMAD.MOV.U32 R17, RZ, RZ, R2 ;  /* 0x000000ffff110224 */ /* 0x000fc600078e0002 */
[----:B------:R-:W2:Y:S04]  /*21ec0*/  LDL.LU R6, [R1+0xa0] ;  /* 0x0000a00001067983 */ /* 0x000ea80000300800 */
[----:B-1----:R-:W3:Y:S04]  /*21ed0*/  LDL.LU R0, [R1+0x98] ;  /* 0x0000980001007983 */ /* 0x002ee80000300800 */
[----:B------:R-:W4:Y:S04]  /*21ee0*/  LDL.LU R3, [R1+0x90] ;  /* 0x0000900001037983 */ /* 0x000f280000300800 */
[----:B------:R-:W4:Y:S04]  /*21ef0*/  LDL.LU R9, [R1+0x88] ;  /* 0x0000880001097983 */ /* 0x000f280000300800 */
[----:B0-----:R-:W4:Y:S01]  /*21f00*/  LDL.LU R2, [R1+0x80] ;  /* 0x0000800001027983 */ /* 0x001f220000300800 */
[----:B------:R-:W-:Y:S01]  /*21f10*/  IMAD.MOV R77, RZ, RZ, -R77 ;  /* 0x000000ffff4d7224 */ /* 0x000fe200078e0a4d */
[----:B------:R-:W-:-:S02]  /*21f20*/  ISETP.GT.U32.AND P6, PT, R11, R13, PT ;  /* 0x0000000d0b00720c */ /* 0x000fc40003fc4070 */
[----:B------:R-:W-:Y:S01]  /*21f30*/  PRMT R15, RZ, 0x7610, R15 ;  /* 0x00007610ff0f7816 */ /* 0x000fe2000000000f */
[C---:B------:R-:W-:Y:S01]  /*21f40*/  IMAD R12, R11.reuse, R77, R12 ;  /* 0x0000004d0b0c7224 */ /* 0x040fe200078e020c */
[----:B------:R-:W4:Y:S04]  /*21f50*/  LDL.LU R8, [R1+0x78] ;  /* 0x0000780001087983 */ /* 0x000f280000300800 */
[----:B------:R-:W-:Y:S01]  /*21f60*/  ISETP.GT.U32.AND P3, PT, R11, R12, PT ;  /* 0x0000000c0b00720c */ /* 0x000fe20003f64070 */
[----:B------:R0:W4:Y:S04]  /*21f70*/  @P0 LDG.E.U8 R15, desc[UR22][R16.64] ;  /* 0x00000016100f0981 */ /* 0x000128000c1e1100 */
[--C-:B------:R-:W-:Y:S01]  /*21f80*/  @!P6 IMAD.IADD R13, R13, 0x1, -R11.reuse ;  /* 0x000000010d0de824 */ /* 0x100fe200078e0a0b */
[----:B------:R-:W4:Y:S07]  /*21f90*/  LDL.LU R78, [R1+0x30] ;  /* 0x00003000014e7983 */ /* 0x000f2e0000300800 */
[--C-:B------:R-:W-:Y:S01]  /*21fa0*/  @!P3 IMAD.IADD R12, R12, 0x1, -R11.reuse ;  /* 0x000000010c0cb824 */ /* 0x100fe200078e0a0b */
[C---:B------:R-:W-:Y:S01]  /*21fb0*/  ISETP.GT.U32.AND P3, PT, R11.reuse, R14, PT ;  /* 0x0000000e0b00720c */ /* 0x040fe20003f64070 */
[----:B------:R-:W4:Y:S03]  /*21fc0*/  LDL.LU R77, [R1+0x28] ;  /* 0x00002800014d7983 */ /* 0x000f260000300800 */
[----:B------:R-:W-:Y:S01]  /*21fd0*/  ISETP.GT.U32.AND P6, PT, R11, R12, PT ;  /* 0x0000000c0b00720c */ /* 0x000fe20003fc4070 */
[----:B------:R-:W4:Y:S08]  /*21fe0*/  LDL.LU R93, [R1+0x20] ;  /* 0x00002000015d7983 */ /* 0x000f300000300800 */
[----:B------:R-:W-:-:S04]  /*21ff0*/  @!P3 IMAD.IADD R14, R14, 0x1, -R11 ;  /* 0x000000010e0eb824 */ /* 0x000fc800078e0a0b */
[----:B------:R-:W-:Y:S01]  /*22000*/  @!P2 IMAD.MOV R14, RZ, RZ, -R14 ;  /* 0x000000ffff0ea224 */ /* 0x000fe200078e0a0e */
[----:B------:R-:W-:-:S04]  /*22010*/  ISETP.GT.U32.AND P4, PT, R11, R13, PT ;  /* 0x0000000d0b00720c */ /* 0x000fc80003f84070 */
[----:B------:R-:W-:Y:S01]  /*22020*/  SEL R14, R92, R14, !P5 ;  /* 0x0000000e5c0e7207 */ /* 0x000fe20006800000 */
[--C-:B------:R-:W-:Y:S01]  /*22030*/  @!P6 IMAD.IADD R12, R12, 0x1, -R11.reuse ;  /* 0x000000010c0ce824 */ /* 0x100fe200078e0a0b */
[----:B------:R-:W-:Y:S02]  /*22040*/  ISETP.GE.AND P3, PT, R18, RZ, PT ;  /* 0x000000ff1200720c */ /* 0x000fe40003f66270 */
[----:B------:R-:W-:Y:S01]  /*22050*/  ISETP.GE.AND P6, PT, R19, RZ, PT ;  /* 0x000000ff1300720c */ /* 0x000fe20003fc6270 */
[----:B------:R-:W-:Y:S01]  /*22060*/  IMAD R14, R14, UR4, RZ ;  /* 0x000000040e0e7c24 */ /* 0x000fe2000f8e02ff */
[----:B------:R-:W4:Y:S01]  /*22070*/  LDL.LU R19, [R1+0x38] ;  /* 0x0000380001137983 */ /* 0x000f220000300800 */
[----:B------:R-:W1:Y:S03]  /*22080*/  LDCU UR4, c[0x0][0x3b0] ;  /* 0x00007600ff0477ac */ /* 0x000e660008000800 */
[C---:B0-----:R-:W-:Y:S01]  /*22090*/  IADD3 R17, P2, PT, R14.reuse, R10, RZ ;  /* 0x0000000a0e117210 */ /* 0x041fe20007f5e0ff */
[----:B------:R-:W-:Y:S01]  /*220a0*/  @!P4 IMAD.IADD R13, R13, 0x1, -R11 ;  /* 0x000000010d0dc824 */ /* 0x000fe200078e0a0b */
[----:B------:R-:W4:Y:S02]  /*220b0*/  LDL.LU R18, [R1+0x40] ;  /* 0x0000400001127983 */ /* 0x000f240000300800 */
[----:B------:R-:W-:Y:S01]  /*220c0*/  LEA.HI.X.SX32 R16, R14, R7, 0x1, P2 ;  /* 0x000000070e107211 */ /* 0x000fe200010f0eff */
[----:B------:R-:W-:Y:S01]  /*220d0*/  @!P3 IMAD.MOV R13, RZ, RZ, -R13 ;  /* 0x000000ffff0db224 */ /* 0x000fe200078e0a0d */
[----:B------:R-:W4:Y:S01]  /*220e0*/  LDL.LU R14, [R1+0x48] ;  /* 0x00004800010e7983 */ /* 0x000f220000300800 */
[----:B------:R-:W-:-:S03]  /*220f0*/  @!P6 IMAD.MOV R12, RZ, RZ, -R12 ;  /* 0x000000ffff0ce224 */ /* 0x000fc600078e0a0c */
[----:B------:R0:W-:Y:S01]  /*22100*/  STL [R1+0x248], R17 ;  /* 0x0002481101007387 */ /* 0x0001e20000100800 */
[----:B------:R-:W-:-:S03]  /*22110*/  SEL R13, R92, R13, !P5 ;  /* 0x0000000d5c0d7207 */ /* 0x000fc60006800000 */
[----:B------:R1:W-:Y:S01]  /*22120*/  STL [R1+0x244], R16 ;  /* 0x0002441001007387 */ /* 0x0003e20000100800 */
[----:B0-----:R-:W-:Y:S02]  /*22130*/  @P0 LOP3.LUT R17, R17, R16, RZ, 0x3c, !PT ;  /* 0x0000001011110212 */ /* 0x001fe400078e3cff */
[----:B------:R-:W-:Y:S02]  /*22140*/  SEL R92, R92, R12, !P5 ;  /* 0x0000000c5c5c7207 */ /* 0x000fe40006800000 */
[----:B-1----:R-:W-:Y:S02]  /*22150*/  @P0 LOP3.LUT R16, R17, R16, RZ, 0x3c, !PT ;  /* 0x0000001011100212 */ /* 0x002fe400078e3cff */
[----:B------:R-:W-:Y:S01]  /*22160*/  PRMT R12, RZ, 0x7610, R12 ;  /* 0x00007610ff0c7816 */ /* 0x000fe2000000000c */
[----:B------:R-:W-:Y:S01]  /*22170*/  IMAD R13, R13, UR5, RZ ;  /* 0x000000050d0d7c24 */ /* 0x000fe2000f8e02ff */
[----:B------:R-:W-:-:S05]  /*22180*/  @P0 LOP3.LUT R17, R17, R16, RZ, 0x3c, !PT ;  /* 0x0000001011110212 */ /* 0x000fca00078e3cff */
[----:B------:R0:W4:Y:S01]  /*22190*/  @P0 LDG.E.U8 R12, desc[UR22][R16.64] ;  /* 0x00000016100c0981 */ /* 0x000122000c1e1100 */
[----:B------:R-:W1:Y:S01]  /*221a0*/  S2R R5, SR_TID.X ;  /* 0x0000000000057919 */ /* 0x000e620000002100 */
[----:B0-----:R-:W-:-:S04]  /*221b0*/  IADD3 R17, P2, PT, R13, R10, RZ ;  /* 0x0000000a0d117210 */ /* 0x001fc80007f5e0ff */
[----:B------:R-:W-:Y:S02]  /*221c0*/  LEA.HI.X.SX32 R16, R13, R7, 0x1, P2 ;  /* 0x000000070d107211 */ /* 0x000fe400010f0eff */
[----:B------:R-:W4:Y:S04]  /*221d0*/  LDL.LU R13, [R1+0x50] ;  /* 0x00005000010d7983 */ /* 0x000f280000300800 */
[----:B------:R0:W-:Y:S04]  /*221e0*/  STL [R1+0x258], R17 ;  /* 0x0002581101007387 */ /* 0x0001e80000100800 */
[----:B------:R1:W-:Y:S01]  /*221f0*/  STL [R1+0x254], R16 ;  /* 0x0002541001007387 */ /* 0x0003e20000100800 */
[----:B0-----:R-:W-:-:S04]  /*22200*/  @P0 LOP3.LUT R17, R17, R16, RZ, 0x3c, !PT ;  /* 0x0000001011110212 */ /* 0x001fc800078e3cff */
[C---:B-1----:R-:W-:Y:S02]  /*22210*/  @P0 LOP3.LUT R16, R17.reuse, R16, RZ, 0x3c, !PT ;  /* 0x0000001011100212 */ /* 0x042fe400078e3cff */
[----:B------:R-:W-:Y:S01]  /*22220*/  PRMT R11, RZ, 0x7610, R11 ;  /* 0x00007610ff0b7816 */ /* 0x000fe2000000000b */
[----:B------:R-:W-:Y:S01]  /*22230*/  IMAD R92, R92, UR4, RZ ;  /* 0x000000045c5c7c24 */ /* 0x000fe2000f8e02ff */
[----:B------:R-:W-:-:S05]  /*22240*/  @P0 LOP3.LUT R17, R17, R16, RZ, 0x3c, !PT ;  /* 0x0000001011110212 */ /* 0x000fca00078e3cff */
[----:B------:R0:W4:Y:S02]  /*22250*/  @P0 LDG.E.U8 R11, desc[UR22][R16.64] ;  /* 0x00000016100b0981 */ /* 0x000124000c1e1100 */
[C---:B0-----:R-:W-:Y:S02]  /*22260*/  IADD3 R17, P2, PT, R92.reuse, R10, RZ ;  /* 0x0000000a5c117210 */ /* 0x041fe40007f5e0ff */
[----:B------:R-:W4:Y:S02]  /*22270*/  LDL.LU R10, [R1+0x58] ;  /* 0x00005800010a7983 */ /* 0x000f240000300800 */
[----:B------:R-:W-:Y:S02]  /*22280*/  LEA.HI.X.SX32 R16, R92, R7, 0x1, P2 ;  /* 0x000000075c107211 */ /* 0x000fe400010f0eff */
[----:B------:R-:W4:Y:S04]  /*22290*/  LDL.LU R92, [R1+0x60] ;  /* 0x00006000015c7983 */ /* 0x000f280000300800 */
[----:B------:R0:W-:Y:S01]  /*222a0*/  STL [R1+0x250], R17 ;  /* 0x0002501101007387 */ /* 0x0001e20000100800 */
[----:B------:R-:W-:-:S03]  /*222b0*/  LOP3.LUT R5, R5, 0x7f, RZ, 0xc0, !PT ;  /* 0x0000007f05057812 */ /* 0x000fc600078ec0ff */
[----:B------:R1:W-:Y:S01]  /*222c0*/  STL [R1+0x24c], R16 ;  /* 0x00024c1001007387 */ /* 0x0003e20000100800 */
[----:B0-----:R-:W-:-:S04]  /*222d0*/  @P0 LOP3.LUT R17, R17, R16, RZ, 0x3c, !PT ;  /* 0x0000001011110212 */ /* 0x001fc800078e3cff */
[C---:B-1----:R-:W-:Y:S02]  /*222e0*/  @P0 LOP3.LUT R16, R17.reuse, R16, RZ, 0x3c, !PT ;  /* 0x0000001011100212 */ /* 0x042fe400078e3cff */
[----:B------:R-:W-:Y:S02]  /*222f0*/  PRMT R7, RZ, 0x7610, R7 ;  /* 0x00007610ff077816 */ /* 0x000fe40000000007 */
[----:B------:R-:W-:Y:S02]  /*22300*/  @P0 LOP3.LUT R17, R17, R16, RZ, 0x3c, !PT ;  /* 0x0000001011110212 */ /* 0x000fe400078e3cff */
[----:B------:R-:W-:-:S03]  /*22310*/  LOP3.LUT R5, R5, 0x20, RZ, 0x3c, !PT ;  /* 0x0000002005057812 */ /* 0x000fc600078e3cff */
[----:B------:R-:W4:Y:S04]  /*22320*/  @P0 LDG.E.U8 R7, desc[UR22][R16.64] ;  /* 0x0000001610070981 */ /* 0x000f28000c1e1100 */
[----:B------:R-:W4:Y:S04]  /*22330*/  LDL.LU R16, [R1+0x70] ;  /* 0x0000700001107983 */ /* 0x000f280000300800 */
[----:B------:R-:W4:Y:S04]  /*22340*/  LDL.LU R17, [R1+0x68] ;  /* 0x0000680001117983 */ /* 0x000f280000300800 */
[----:B--2---:R0:W-:Y:S04]  /*22350*/  STS.U8 [R5+UR9+0xf00], R6 ;  /* 0x000f000605007988 */ /* 0x0041e80008000009 */
[----:B---3--:R1:W-:Y:S04]  /*22360*/  STS.U8 [R5+UR9+0x1100], R0 ;  /* 0x0011000005007988 */ /* 0x0083e80008000009 */
[----:B----4-:R2:W-:Y:S04]  /*22370*/  STS.U8 [R5+UR9+0x1300], R3 ;  /* 0x0013000305007988 */ /* 0x0105e80008000009 */
[----:B0-----:R-:W3:Y:S04]  /*22380*/  LDL.LU R6, [R1+0xd04] ;  /* 0x000d040001067983 */ /* 0x001ee80000300800 */
[----:B-1----:R-:W4:Y:S04]  /*22390*/  LDL.LU R0, [R1+0xd00] ;  /* 0x000d000001007983 */ /* 0x002f280000300800 */
[----:B--2---:R-:W2:Y:S04]  /*223a0*/  LDL.LU R3, [R1+0xcfc] ;  /* 0x000cfc0001037983 */ /* 0x004ea80000300800 */
[----:B------:R0:W-:Y:S04]  /*223b0*/  STS.U8 [R5+UR9+0x1500], R9 ;  /* 0x0015000905007988 */ /* 0x0001e80008000009 */
[----:B------:R1:W-:Y:S04]  /*223c0*/  STS.U8 [R5+UR9+0x1700], R2 ;  /* 0x0017000205007988 */ /* 0x0003e80008000009 */
[----:B0-----:R-:W3:Y:S04]  /*223d0*/  LDL.LU R9, [R1+0xcf8] ;  /* 0x000cf80001097983 */ /* 0x001ee80000300800 */
[----:B-1----:R-:W3:Y:S04]  /*223e0*/  LDL.LU R2, [R1+0xcf4] ;  /* 0x000cf40001027983 */ /* 0x002ee80000300800 */
[----:B------:R0:W-:Y:S04]  /*223f0*/  STS.U8 [R5+UR9+0x1900], R8 ;  /* 0x0019000805007988 */ /* 0x0001e80008000009 */
[----:B0-----:R-:W4:Y:S04]  /*22400*/  LDL.LU R8, [R1+0xcf0] ;  /* 0x000cf00001087983 */ /* 0x001f280000300800 */
[----:B------:R-:W-:Y:S04]  /*22410*/  STS.U8 [R5+UR9+0x2b00], R78 ;  /* 0x002b004e05007988 */ /* 0x000fe80008000009 */
[----:B------:R-:W-:Y:S04]  /*22420*/  STS.U8 [R5+UR9+0x2d00], R77 ;  /* 0x002d004d05007988 */ /* 0x000fe80008000009 */
[----:B------:R-:W-:Y:S04]  /*22430*/  STS.U8 [R5+UR9+0x2f00], R93 ;  /* 0x002f005d05007988 */ /* 0x000fe80008000009 */
[----:B--2---:R-:W-:Y:S04]  /*22440*/  STS.U8 [R5+UR9+0x3300], R3 ;  /* 0x0033000305007988 */ /* 0x004fe80008000009 */
[----:B---3--:R0:W-:Y:S04]  /*22450*/  STS.U8 [R5+UR9+0x3100], R2 ;  /* 0x0031000205007988 */ /* 0x0081e80008000009 */
[----:B0-----:R-:W2:Y:S04]  /*22460*/  LDL.LU R2, [R1+0xcec] ;  /* 0x000cec0001027983 */ /* 0x001ea80000300800 */
[----:B------:R-:W3:Y:S04]  /*22470*/  LDL.LU R3, [R1+0xce8] ;  /* 0x000ce80001037983 */ /* 0x000ee80000300800 */
[----:B------:R0:W-:Y:S04]  /*22480*/  STS.U8 [R5+UR9+0x1b00], R16 ;  /* 0x001b001005007988 */ /* 0x0001e80008000009 */
[----:B------:R1:W-:Y:S04]  /*22490*/  STS.U8 [R5+UR9+0x1d00], R17 ;  /* 0x001d001105007988 */ /* 0x0003e80008000009 */
[----:B------:R4:W-:Y:S04]  /*224a0*/  STS.U8 [R5+UR9+0x1f00], R92 ;  /* 0x001f005c05007988 */ /* 0x0009e80008000009 */
[----:B0-----:R-:W3:Y:S04]  /*224b0*/  LDL.LU R16, [R1+0x84] ;  /* 0x0000840001107983 */ /* 0x001ee80000300800 */
[----:B-1----:R-:W3:Y:S04]  /*224c0*/  LDL.LU R17, [R1+0x7c] ;  /* 0x00007c0001117983 */ /* 0x002ee80000300800 */
[----:B------:R0:W-:Y:S04]  /*224d0*/  STS.U8 [R5+UR9+0x2100], R10 ;  /* 0x0021000a05007988 */ /* 0x0001e80008000009 */
[----:B----4-:R-:W4:Y:S04]  /*224e0*/  LDL.LU R92, [R1+0x74] ;  /* 0x00007400015c7983 */ /* 0x010f280000300800 */
        /* <DEDUP_REMOVED lines=8> */
[----:B0-----:R-:W4:Y:S04]  /*22570*/  LDL.LU R19, [R1+0x4c] ;  /* 0x00004c0001137983 */ /* 0x001f280000300800 */
[----:B------:R-:W4:Y:S04]  /*22580*/  LDL.LU R78, [R1+0x44] ;  /* 0x00004400014e7983 */ /* 0x000f280000300800 */
[----:B------:R-:W4:Y:S04]  /*22590*/  LDL.LU R77, [R1+0x3c] ;  /* 0x00003c00014d7983 */ /* 0x000f280000300800 */
[----:B------:R-:W4:Y:S04]  /*225a0*/  LDL.LU R93, [R1+0x34] ;  /* 0x00003400015d7983 */ /* 0x000f280000300800 */
[----:B------:R0:W-:Y:S04]  /*225b0*/  STS.U8 [R5+UR9+0x3500], R6 ;  /* 0x0035000605007988 */ /* 0x0001e80008000009 */
[----:B------:R1:W-:Y:S01]  /*225c0*/  STS.U8 [R5+UR9+0x3700], R91 ;  /* 0x0037005b05007988 */ /* 0x0003e20008000009 */
[----:B0-----:R-:W0:Y:S03]  /*225d0*/  S2R R6, SR_TID.X ;  /* 0x0000000000067919 */ /* 0x001e260000002100 */
[----:B-1----:R-:W4:Y:S04]  /*225e0*/  LDL.LU R91, [R1+0x8c] ;  /* 0x00008c00015b7983 */ /* 0x002f280000300800 */
[----:B------:R1:W-:Y:S04]  /*225f0*/  STS.U8 [R5+UR9+0x3900], R89 ;  /* 0x0039005905007988 */ /* 0x0003e80008000009 */
[----:B------:R1:W-:Y:S04]  /*22600*/  STS.U8 [R5+UR9+0x3b00], R87 ;  /* 0x003b005705007988 */ /* 0x0003e80008000009 */
[----:B------:R0:W-:Y:S04]  /*22610*/  STS.U8 [R5+UR9+0x3d00], R85 ;  /* 0x003d005505007988 */ /* 0x0001e80008000009 */
[----:B-1----:R-:W4:Y:S04]  /*22620*/  LDL.LU R89, [R1+0x94] ;  /* 0x0000940001597983 */ /* 0x002f280000300800 */
[----:B------:R-:W4:Y:S04]  /*22630*/  LDL.LU R87, [R1+0x9c] ;  /* 0x00009c0001577983 */ /* 0x000f280000300800 */
[----:B0-----:R-:W4:Y:S04]  /*22640*/  LDL.LU R85, [R1+0xa4] ;  /* 0x0000a40001557983 */ /* 0x001f280000300800 */
[----:B------:R0:W-:Y:S04]  /*22650*/  STS.U8 [R5+UR9+0x3f00], R83 ;  /* 0x003f005305007988 */ /* 0x0001e80008000009 */
[----:B------:R1:W-:Y:S04]  /*22660*/  STS.U8 [R5+UR9+0x4100], R81 ;  /* 0x0041005105007988 */ /* 0x0003e80008000009 */
        /* <DEDUP_REMOVED lines=9> */
[----:B------:R-:W4:Y:S01]  /*22700*/  LDL.LU R71, [R1+0xbc] ;  /* 0x0000bc0001477983 */ /* 0x000f220000300800 */
[----:B------:R-:W-:-:S04]  /*22710*/  LOP3.LUT R6, R6, 0x7f, RZ, 0xc0, !PT ;  /* 0x0000007f06067812 */ /* 0x000fc800078ec0ff */
[----:B------:R-:W-:Y:S01]  /*22720*/  LOP3.LUT R6, R6, 0x30, RZ, 0x3c, !PT ;  /* 0x0000003006067812 */ /* 0x000fe200078e3cff */
        /* <DEDUP_REMOVED lines=30> */
[----:B--2---:R-:W-:Y:S04]  /*22910*/  STS.U8 [R6+UR9+0x2d80], R2 ;  /* 0x002d800206007988 */ /* 0x004fe80008000009 */
[----:B---3--:R0:W-:Y:S04]  /*22920*/  STS.U8 [R6+UR9+0x2b80], R3 ;  /* 0x002b800306007988 */ /* 0x0081e80008000009 */
[----:B0-----:R0:W5:Y:S04]  /*22930*/  LDL.LU R3, [R1+0xce4] ;  /* 0x000ce40001037983 */ /* 0x0011680000300800 */
[----:B------:R0:W5:Y:S04]  /*22940*/  LDL.LU R2, [R1+0xce0] ;  /* 0x000ce00001027983 */ /* 0x0001680000300800 */
[----:B------:R0:W5:Y:S04]  /*22950*/  LDL.LU R8, [R1+0xcdc] ;  /* 0x000cdc0001087983 */ /* 0x0001680000300800 */
[----:B------:R0:W5:Y:S04]  /*22960*/  LDL.LU R9, [R1+0xcd8] ;  /* 0x000cd80001097983 */ /* 0x0001680000300800 */
[----:B------:R0:W5:Y:S04]  /*22970*/  LDL.LU R0, [R1+0xcd4] ;  /* 0x000cd40001007983 */ /* 0x0001680000300800 */
[----:B------:R1:W-:Y:S02]  /*22980*/  STS.U8 [R6+UR9+0x3580], R4 ;  /* 0x0035800406007988 */ /* 0x0003e40008000009 */
[----:B-1----:R-:W1:Y:S02]  /*22990*/  S2R R4, SR_TID.X ;  /* 0x0000000000047919 */ /* 0x002e640000002100 */
[----:B------:R-:W-:Y:S04]  /*229a0*/  STS.U8 [R6+UR9+0x1580], R16 ;  /* 0x0015801006007988 */ /* 0x000fe80008000009 */
[----:B------:R-:W-:Y:S04]  /*229b0*/  STS.U8 [R6+UR9+0x1780], R17 ;  /* 0x0017801106007988 */ /* 0x000fe80008000009 */
[----:B----4-:R-:W-:Y:S04]  /*229c0*/  STS.U8 [R6+UR9+0x1980], R92 ;  /* 0x0019805c06007988 */ /* 0x010fe80008000009 */
[----:B------:R-:W-:Y:S04]  /*229d0*/  STS.U8 [R6+UR9+0x1b80], R10 ;  /* 0x001b800a06007988 */ /* 0x000fe80008000009 */
[----:B------:R-:W-:Y:S04]  /*229e0*/  STS.U8 [R6+UR9+0x1d80], R13 ;  /* 0x001d800d06007988 */ /* 0x000fe80008000009 */
[----:B------:R2:W-:Y:S02]  /*229f0*/  STS.U8 [R6+UR9+0x2980], R93 ;  /* 0x0029805d06007988 */ /* 0x0005e40008000009 */
[----:B--2---:R-:W2:Y:S02]  /*22a00*/  LDC R93, c[0x0][0x3a0] ;  /* 0x0000e800ff5d7b82 */ /* 0x004ea40000000800 */
[----:B------:R0:W-:Y:S04]  /*22a10*/  STS.U8 [R6+UR9+0x1f80], R14 ;  /* 0x001f800e06007988 */ /* 0x0001e80008000009 */
        /* <DEDUP_REMOVED lines=50> */
[----:B------:R0:W-:Y:S01]  /*22d40*/  STS.U8 [R6+UR9+0x7f80], R7 ;  /* 0x007f800706007988 */ /* 0x0001e20008000009 */
[----:B------:R3:W-:Y:S06]  /*22d50*/  MEMBAR.ALL.CTA ;  /* 0x0000000000007992 */ /* 0x0007ec0000008000 */
[----:B---3--:R-:W3:Y:S01]  /*22d60*/  FENCE.VIEW.ASYNC.S ;  /* 0x00000000000073c6 */ /* 0x008ee20000000000 */
[----:B--2---:R-:W-:Y:S01]  /*22d70*/  VIADD R93, R93, 0x3f ;  /* 0x0000003f5d5d7836 */ /* 0x004fe20000000000 */
[----:B---3--:R-:W-:Y:S01]  /*22d80*/  BAR.SYNC.DEFER_BLOCKING 0x0 ;  /* 0x0000000000007b1d */ /* 0x008fe20000010000 */
[----:B------:R-:W-:-:S04]  /*22d90*/  ISETP.NE.U32.AND P0, PT, RZ, UR7, PT ;  /* 0x00000007ff007c0c */ /* 0x000fc8000bf05070 */
[C---:B------:R-:W-:Y:S02]  /*22da0*/  ISETP.LT.OR P2, PT, R93.reuse, 0x40, P0 ;  /* 0x000000405d00780c */ /* 0x040fe40000741670 */
[----:B-1----:R-:W-:Y:S02]  /*22db0*/  LOP3.LUT R4, R4, 0x7f, RZ, 0xc0, !PT ;  /* 0x0000007f04047812 */ /* 0x002fe400078ec0ff */
[----:B------:R-:W-:Y:S02]  /*22dc0*/  ISETP.GE.AND P3, PT, R93, 0x80, PT ;  /* 0x000000805d00780c */ /* 0x000fe40003f66270 */
[----:B------:R-:W-:-:S07]  /*22dd0*/  LOP3.LUT R4, R4, 0x10, RZ, 0x3c, !PT ;  /* 0x0000001004047812 */ /* 0x000fce00078e3cff */
[----:B0-----:R-:W-:Y:S05]  /*22de0*/  @P2 BRA `(.L_x_6) ;  /* 0x00000000008c2947 */ /* 0x001fea0003800000 */
[----:B------:R-:W-:Y:S02]  /*22df0*/  USHF.R.U32.HI UR14, URZ, 0x4, UR9 ;  /* 0x00000004ff0e7899 */ /* 0x000fe40008011609 */
[----:B------:R-:W-:Y:S02]  /*22e00*/  UIADD3 UR5, UPT, UPT, UR9, 0x10000, URZ ;  /* 0x0001000009057890 */ /* 0x000fe4000fffe0ff */
[----:B------:R-:W-:Y:S02]  /*22e10*/  USGXT.U32 UR14, UR14, 0xe ;  /* 0x0000000e0e0e789a */ /* 0x000fe40008000000 */
[----:B------:R-:W-:Y:S02]  /*22e20*/  USHF.R.U32.HI UR5, URZ, 0x4, UR5 ;  /* 0x00000004ff057899 */ /* 0x000fe40008011605 */
[----:B------:R-:W-:Y:S01]  /*22e30*/  UIADD3 UR24, UP1, UPT, UR14, 0x2, URZ ;  /* 0x000000020e187890 */ /* 0x000fe2000ff3e0ff */
[----:B------:R-:W-:Y:S01]  /*22e40*/  UMOV UR4, URZ ;  /* 0x000000ff00047c82 */ /* 0x000fe20008000000 */
[----:B------:R-:W-:-:S02]  /*22e50*/  USGXT.U32 UR6, UR5, 0xe ;  /* 0x0000000e0506789a */ /* 0x000fc40008000000 */
[----:B------:R-:W-:Y:S01]  /*22e60*/  UIADD3.X UR25, UPT, UPT, UR4, -0x7fffbfe0, URZ, UP1, !UPT ;  /* 0x8000402004197890 */ /* 0x000fe20008ffe4ff */
[----:B------:R-:W-:Y:S01]  /*22e70*/  UMOV UR12, 0x100 ;  /* 0x00000100000c7882 */ /* 0x000fe20000000000 */
[----:B------:R-:W-:Y:S01]  /*22e80*/  UMOV UR13, 0x40004040 ;  /* 0x40004040000d7882 */ /* 0x000fe20000000000 */
[----:B------:R-:W-:Y:S01]  /*22e90*/  UMOV UR7, URZ ;  /* 0x000000ff00077c82 */ /* 0x000fe20008000000 */
[----:B------:R-:W-:Y:S02]  /*22ea0*/  UIADD3 UR18, UPT, UPT, UR8, 0x100, URZ ;  /* 0x0000010008127890 */ /* 0x000fe4000fffe0ff */
[----:B------:R-:W-:Y:S02]  /*22eb0*/  UIADD3.64 UR12, UPT, UPT, UR6, UR12, URZ ;  /* 0x0000000c060c7297 */ /* 0x000fe4000fffe0ff */
[----:B------:R-:W-:Y:S02]  /*22ec0*/  UIADD3.64 UR16, UPT, UPT, UR24, 0x3fe, URZ ;  /* 0x000003fe18107897 */ /* 0x000fe4000fffe0ff */
[----:B------:R-:W-:-:S02]  /*22ed0*/  UIADD3 UR19, UPT, UPT, UR8, 0x100, URZ ;  /* 0x0000010008137890 */ /* 0x000fc4000fffe0ff */
[----:B------:R-:W-:Y:S01]  /*22ee0*/  UIADD3.64 UR20, UPT, UPT, UR24, 0x400, URZ ;  /* 0x0000040018147897 */ /* 0x000fe2000fffe0ff */
[----:B------:R-:W-:Y:S01]  /*22ef0*/  UMOV UR26, 0x0 ;  /* 0x00000000001a7882 */ /* 0x000fe20000000000 */
[----:B------:R-:W-:Y:S01]  /*22f00*/  UMOV UR27, 0x8408490 ;  /* 0x08408490001b7882 */ /* 0x000fe20000000000 */
[----:B------:R-:W-:Y:S01]  /*22f10*/  UMOV UR15, 0x80004020 ;  /* 0x80004020000f7882 */ /* 0x000fe20000000000 */
[----:B------:R-:W-:Y:S01]  /*22f20*/  UMOV UR7, 0x40004040 ;  /* 0x4000404000077882 */ /* 0x000fe20000000000 */
[----:B------:R-:W-:Y:S01]  /*22f30*/  UMOV UR28, 0x0 ;  /* 0x00000000001c7882 */ /* 0x000fe20000000000 */
[----:B------:R-:W-:Y:S01]  /*22f40*/  UMOV UR29, 0x8408490 ;  /* 0x08408490001d7882 */ /* 0x000fe20000000000 */
[----:B------:R-:W-:Y:S01]  /*22f50*/  UMOV UR30, 0x0 ;  /* 0x00000000001e7882 */ /* 0x000fe20000000000 */
[----:B------:R-:W-:Y:S01]  /*22f60*/  UMOV UR31, 0x8408490 ;  /* 0x08408490001f7882 */ /* 0x000fe20000000000 */
[----:B------:R-:W-:Y:S01]  /*22f70*/  UMOV UR4, UR11 ;  /* 0x0000000b00047c82 */ /* 0x000fe20008000000 */
[----:B------:R-:W-:Y:S01]  /*22f80*/  UMOV UR5, URZ ;  /* 0x000000ff00057c82 */ /* 0x000fe20008000000 */
[----:B------:R0:W-:Y:S01]  /*22f90*/  UTCQMMA gdesc[UR6], gdesc[UR14], tmem[UR8], tmem[UR26], idesc[UR27], !UPT ;  /* 0x00ff1a0e060075ea */ /* 0x0001e2000f800308 */
[----:B------:R-:W-:Y:S01]  /*22fa0*/  UMOV UR32, 0x0 ;  /* 0x0000000000207882 */ /* 0x000fe20000000000 */
[----:B------:R-:W-:Y:S01]  /*22fb0*/  UMOV UR33, 0x8408490 ;  /* 0x0840849000217882 */ /* 0x000fe20000000000 */
[----:B------:R0:W-:Y:S01]  /*22fc0*/  UTCQMMA gdesc[UR12], gdesc[UR24], tmem[UR8], tmem[UR28], idesc[UR29], UPT ;  /* 0x00ff1c180c0075ea */ /* 0x0001e2000b800308 */
[----:B------:R-:W-:Y:S01]  /*22fd0*/  UMOV UR4, UR4 ;  /* 0x0000000400047c82 */ /* 0x000fe20008000000 */
[----:B------:R0:W-:Y:S01]  /*22fe0*/  UTCQMMA gdesc[UR6], gdesc[UR16], tmem[UR18], tmem[UR30], idesc[UR31], !UPT ;  /* 0x00ff1e10060075ea */ /* 0x0001e2000f800312 */
[----:B------:R0:W-:Y:S01]  /*22ff0*/  UTCQMMA gdesc[UR12], gdesc[UR20], tmem[UR19], tmem[UR32], idesc[UR33], UPT ;  /* 0x00ff20140c0075ea */ /* 0x0001e2000b800313 */
[----:B------:R0:W-:Y:S01]  /*23000*/  UTCBAR [UR4], URZ ;  /* 0x000000ff040073e9 */ /* 0x0001e200080000ff */
[----:B------:R-:W-:Y:S01]  /*23010*/  NOP ;  /* 0x0000000000007918 */ /* 0x000fe20000000000 */
.L_x_6:
[----:B0-----:R-:W-:Y:S01]  /*23020*/  UMOV UR4, URZ ;  /* 0x000000ff00047c82 */ /* 0x001fe20008000000 */
[----:B------:R-:W-:Y:S05]  /*23030*/  @!P3 BRA `(.L_x_7) ;  /* 0x0000010000ccb947 */ /* 0x000fea0003800000 */
[----:B------:R-:W-:Y:S01]  /*23040*/  SHF.R.S32.HI R10, RZ, 0x1f, R93 ;  /* 0x0000001fff0a7819 */ /* 0x000fe2000001145d */
[----:B-----5:R-:W-:Y:S01]  /*23050*/  IMAD.SHL.U32 R7, R8, 0x40, RZ ;  /* 0x0000004008077824 */ /* 0x020fe200078e00ff */
[----:B------:R-:W-:Y:S02]  /*23060*/  UIADD3 UR4, UPT, UPT, UR9, 0x8000, URZ ;  /* 0x0000800009047890 */ /* 0x000fe4000fffe0ff */
[----:B------:R-:W-:Y:S01]  /*23070*/  LEA.HI R10, R10, R93, RZ, 0x6 ;  /* 0x0000005d0a0a7211 */ /* 0x000fe200078f30ff */
[----:B------:R-:W-:Y:S01]  /*23080*/  UMOV UR5, URZ ;  /* 0x000000ff00057c82 */ /* 0x000fe20008000000 */
[----:B------:R-:W-:Y:S01]  /*23090*/  USHF.R.U32.HI UR16, URZ, 0x4, UR4 ;  /* 0x00000004ff107899 */ /* 0x000fe20008011604 */
[----:B------:R-:W-:Y:S01]  /*230a0*/  SHF.R.S32.HI R11, RZ, 0x1f, R7 ;  /* 0x0000001fff0b7819 */ /* 0x000fe20000011407 */
[----:B------:R-:W-:Y:S01]  /*230b0*/  UIADD3 UR4, UPT, UPT, UR9, 0x12000, URZ ;  /* 0x0001200009047890 */ /* 0x000fe2000fffe0ff */
[----:B------:R-:W-:Y:S01]  /*230c0*/  SHF.R.S32.HI R8, RZ, 0x6, R10 ;  /* 0x00000006ff087819 */ /* 0x000fe2000001140a */
[----:B------:R-:W-:-:S02]  /*230d0*/  USGXT.U32 UR16, UR16, 0xe ;  /* 0x0000000e1010789a */ /* 0x000fc40008000000 */
[----:B------:R-:W-:Y:S01]  /*230e0*/  USHF.R.U32.HI UR4, URZ, 0x4, UR4 ;  /* 0x00000004ff047899 */ /* 0x000fe20008011604 */
[----:B------:R-:W-:Y:S01]  /*230f0*/  VIMNMX R10, PT, PT, R8, 0x2, !PT ;  /* 0x00000002080a7848 */ /* 0x000fe20007fe0100 */
[----:B------:R-:W-:Y:S01]  /*23100*/  IMAD.SHL.U32 R8, R9, 0x40, RZ ;  /* 0x0000004009087824 */ /* 0x000fe200078e00ff */
[----:B------:R-:W-:Y:S02]  /*23110*/  UIADD3 UR28, UP1, UPT, UR16, 0x2, URZ ;  /* 0x00000002101c7890 */ /* 0x000fe4000ff3e0ff */
[----:B------:R-:W-:Y:S01]  /*23120*/  USGXT.U32 UR4, UR4, 0xe ;  /* 0x0000000e0404789a */ /* 0x000fe20008000000 */
[----:B------:R-:W-:Y:S01]  /*23130*/  VIADD R9, R10, 0xfffffffe ;  /* 0xfffffffe0a097836 */ /* 0x000fe20000000000 */
[----:B------:R-:W-:Y:S01]  /*23140*/  UIADD3.X UR29, UPT, UPT, UR5, -0x7fffbfe0, URZ, UP1, !UPT ;  /* 0x80004020051d7890 */ /* 0x000fe20008ffe4ff */
[----:B------:R-:W-:Y:S01]  /*23150*/  IMAD.MOV.U32 R10, RZ, RZ, RZ ;  /* 0x000000ffff0a7224 */ /* 0x000fe200078e00ff */
[----:B------:R-:W-:Y:S01]  /*23160*/  UMOV UR14, 0x100 ;  /* 0x00000100000e7882 */ /* 0x000fe20000000000 */
[----:B------:R-:W-:Y:S01]  /*23170*/  UMOV UR15, 0x40004040 ;  /* 0x40004040000f7882 */ /* 0x000fe20000000000 */
[----:B------:R0:W-:Y:S01]  /*23180*/  STL [R1+0xb08], R9 ;  /* 0x000b080901007387 */ /* 0x0001e20000100800 */
[----:B------:R-:W-:Y:S01]  /*23190*/  UMOV UR20, 0x1 ;  /* 0x0000000100147882 */ /* 0x000fe20000000000 */
[----:B------:R-:W-:-:S02]  /*231a0*/  UIADD3.64 UR14, UPT, UPT, UR4, UR14, URZ ;  /* 0x0000000e040e7297 */ /* 0x000fc4000fffe0ff */
[----:B------:R1:W-:Y:S01]  /*231b0*/  STL [R1+0xafc], RZ ;  /* 0x000afcff01007387 */ /* 0x0003e20000100800 */
[----:B------:R-:W-:Y:S02]  /*231c0*/  UIADD3.64 UR24, UPT, UPT, UR28, 0x3fe, URZ ;  /* 0x000003fe1c187897 */ /* 0x000fe4000fffe0ff */
[----:B------:R-:W-:Y:S01]  /*231d0*/  UIADD3.64 UR26, UPT, UPT, UR28, 0x400, URZ ;  /* 0x000004001c1a7897 */ /* 0x000fe2000fffe0ff */
[----:B------:R-:W-:Y:S01]  /*231e0*/  UMOV UR12, UR4 ;  /* 0x00000004000c7c82 */ /* 0x000fe20008000000 */
[----:B0-----:R-:W-:Y:S01]  /*231f0*/  SHF.R.S32.HI R9, RZ, 0x1f, R8 ;  /* 0x0000001fff097819 */ /* 0x001fe20000011408 */
[----:B------:R-:W-:-:S09]  /*23200*/  UMOV UR13, 0x40004040 ;  /* 0x40004040000d7882 */ /* 0x000fd20000000000 */
.L_x_10:
[----:B------:R-:W2:Y:S01]  /*23210*/  LDL R13, [R1+0xafc] ;  /* 0x000afc00010d7983 */ /* 0x000ea20000100800 */
[----:B0-----:R-:W0:Y:S03]  /*23220*/  LDC R12, c[0x0][0x3a0] ;  /* 0x0000e800ff0c7b82 */ /* 0x001e260000000800 */
[----:B------:R-:W3:Y:S04]  /*23230*/  LDL.LU R14, [R1+0x108] ;  /* 0x00010800010e7983 */ /* 0x000ee80000300800 */
[----:B------:R-:W4:Y:S01]  /*23240*/  LDL.LU R11, [R1+0x104] ;  /* 0x00010400010b7983 */ /* 0x000f220000300800 */
[----:B------:R-:W-:Y:S01]  /*23250*/  IMAD.U32 R10, R10, -0x80000000, RZ ;  /* 0x800000000a0a7824 */ /* 0x000fe200078e00ff */
[----:B------:R-:W-:-:S03]  /*23260*/  PRMT R52, RZ, 0x7610, R52 ;  /* 0x00007610ff347816 */ /* 0x000fc60000000034 */
[----:B-----5:R-:W5:Y:S01]  /*23270*/  SYNCS.PHASECHK.TRANS64.TRYWAIT P4, [UR11], R10 ;  /* 0x0000000aff0075a7 */ /* 0x020f62000808110b */
[----:B--2---:R-:W-:-:S04]  /*23280*/  VIADD R13, R13, 0x1 ;  /* 0x000000010d0d7836 */ /* 0x004fc80000000000 */
[----:B0-----:R-:W-:Y:S01]  /*23290*/  IMAD R12, R13, -0x40, R12 ;  /* 0xffffffc00d0c7824 */ /* 0x001fe200078e020c */
[----:B------:R0:W-:Y:S01]  /*232a0*/  STL [R1+0xb00], R13 ;  /* 0x000b000d01007387 */ /* 0x0001e20000100800 */
[----:B---3--:R-:W-:-:S03]  /*232b0*/  IADD3 R14, P5, PT, R7, R14, RZ ;  /* 0x0000000e070e7210 */ /* 0x008fc60007fbe0ff */
[C---:B------:R-:W-:Y:S02]  /*232c0*/  ISETP.GT.AND P3, PT, R12.reuse, 0x1, PT ;  /* 0x000000010c00780c */ /* 0x040fe40003f64270 */
[----:B------:R-:W-:Y:S02]  /*232d0*/  ISETP.GT.AND P2, PT, R12, 0x2, PT ;  /* 0x000000020c00780c */ /* 0x000fe40003f44270 */
[----:B0-----:R-:W-:-:S05]  /*232e0*/  SHF.R.S32.HI R13, RZ, 0x1f, R7 ;  /* 0x0000001fff0d7819 */ /* 0x001fca0000011407 */
[----:B----4-:R-:W-:-:S05]  /*232f0*/  IMAD.X R11, R13, 0x1, R11, P5 ;  /* 0x000000010d0b7824 */ /* 0x010fca00028e060b */
[----:B------:R0:W-:Y:S04]  /*23300*/  STL [R1+0x104], R11 ;  /* 0x0001040b01007387 */ /* 0x0001e80000100800 */
[----:B------:R0:W-:Y:S01]  /*23310*/  STL [R1+0x108], R14 ;  /* 0x0001080e01007387 */ /* 0x0001e20000100800 */
[----:B-----5:R-:W-:Y:S05]  /*23320*/  @!P4 BRA `(.L_x_8) ;  /* 0x00000284008cc947 */ /* 0x020fea0003800000 */
.L_x_16:
[----:B------:R-:W2:Y:S04]  /*23330*/  LDL R10, [R1+0x104] ;  /* 0x00010400010a7983 */ /* 0x000ea80000100800 */
[----:B0-----:R-:W2:Y:S04]  /*23340*/  LDL R11, [R1+0x108] ;  /* 0x00010800010b7983 */ /* 0x001ea80000100800 */
[----:B------:R0:W-:Y:S04]  /*23350*/  STL [R1+0xe8c], R37 ;  /* 0x000e8c2501007387 */ /* 0x0001e80000100800 */
[----:B0-----:R-:W3:Y:S04]  /*23360*/  LDL.LU R37, [R1+0x118] ;  /* 0x0001180001257983 */ /* 0x001ee80000300800 */
[----:B------:R-:W-:Y:S04]  /*23370*/  STL [R1+0xe88], R33 ;  /* 0x000e882101007387 */ /* 0x000fe80000100800 */
[----:B------:R0:W-:Y:S04]  /*23380*/  STL [R1+0xe84], R65 ;  /* 0x000e844101007387 */ /* 0x0001e80000100800 */
[----:B0-----:R-:W4:Y:S04]  /*23390*/  LDL.LU R65, [R1+0x110] ;  /* 0x0001100001417983 */ /* 0x001f280000300800 */
        /* <DEDUP_REMOVED lines=8> */
[----:B0-----:R-:W3:Y:S04]  /*23420*/  LDL.LU R93, [R1+0x114] ;  /* 0x00011400015d7983 */ /* 0x001ee80000300800 */
        /* <DEDUP_REMOVED lines=16> */
[----:B0-----:R-:W3:Y:S01]  /*23530*/  LDL.LU R4, [R1+0x120] ;  /* 0x0001200001047983 */ /* 0x001ee20000300800 */
[----:B------:R-:W-:-:S02]  /*23540*/  SHF.R.S32.HI R24, RZ, 0x1f, R7 ;  /* 0x0000001fff187819 */ /* 0x000fc40000011407 */
[----:B------:R-:W-:Y:S01]  /*23550*/  ISETP.GT.AND P4, PT, R12, 0x3, PT ;  /* 0x000000030c00780c */ /* 0x000fe20003f84270 */
        /* <DEDUP_REMOVED lines=37> */
[----:B--2---:R-:W-:-:S03]  /*237b0*/  @P3 LOP3.LUT R11, R11, R10, RZ, 0x3c, !PT ;  /* 0x0000000a0b0b3212 */ /* 0x004fc600078e3cff */
[----:B------:R-:W-:Y:S01]  /*237c0*/  STL [R1+0xd1c], R0 ;  /* 0x000d1c0001007387 */ /* 0x000fe20000100800 */
[----:B------:R-:W-:-:S04]  /*237d0*/  @P3 LOP3.LUT R10, R11, R10, RZ, 0x3c, !PT ;  /* 0x0000000a0b0a3212 */ /* 0x000fc800078e3cff */
[----:B------:R-:W-:-:S05]  /*237e0*/  @P3 LOP3.LUT R11, R11, R10, RZ, 0x3c, !PT ;  /* 0x0000000a0b0b3212 */ /* 0x000fca00078e3cff */
[----:B------:R2:W3:Y:S01]  /*237f0*/  @P3 LDG.E.U8 R52, desc[UR22][R10.64] ;  /* 0x000000160a343981 */ /* 0x0004e2000c1e1100 */
[----:B----4-:R-:W-:-:S05]  /*23800*/  IADD3 R65, P5, PT, R7, R65, RZ ;  /* 0x0000004107417210 */ /* 0x010fca0007fbe0ff */
[----:B------:R4:W-:Y:S04]  /*23810*/  STL [R1+0x110], R65 ;  /* 0x0001104101007387 */ /* 0x0009e80000100800 */
[----:B0-----:R-:W4:Y:S04]  /*23820*/  LDL.LU R20, [R1+0x11c] ;  /* 0x00011c0001147983 */ /* 0x001f280000300800 */
[----:B-1----:R-:W4:Y:S04]  /*23830*/  LDL.LU R18, [R1+0x124] ;  /* 0x0001240001127983 */ /* 0x002f280000300800 */
[----:B------:R-:W4:Y:S04]  /*23840*/  LDL.LU R5, [R1+0x128] ;  /* 0x0001280001057983 */ /* 0x000f280000300800 */
[----:B------:R-:W4:Y:S01]  /*23850*/  LDL.LU R11, [R1+0x10c] ;  /* 0x00010c00010b7983 */ /* 0x000f220000300800 */
[----:B---3--:R-:W-:Y:S01]  /*23860*/  IADD3 R37, P3, PT, R7, R37, RZ ;  /* 0x0000002507257210 */ /* 0x008fe20007f7e0ff */
[----:B--2---:R-:W-:-:S04]  /*23870*/  @P2 IMAD.MOV.U32 R10, RZ, RZ, R65 ;  /* 0x000000ffff0a2224 */ /* 0x004fc800078e0041 */
[----:B------:R-:W-:Y:S01]  /*23880*/  STL [R1+0x118], R37 ;  /* 0x0001182501007387 */ /* 0x000fe20000100800 */
[----:B------:R-:W-:Y:S01]  /*23890*/  PRMT R44, RZ, 0x7610, R44 ;  /* 0x00007610ff2c7816 */ /* 0x000fe2000000002c */
[----:B----4-:R-:W-:-:S05]  /*238a0*/  IMAD.X R11, R24, 0x1, R11, P5 ;  /* 0x00000001180b7824 */ /* 0x010fca00028e060b */
[----:B------:R0:W-:Y:S04]  /*238b0*/  STL [R1+0x10c], R11 ;  /* 0x00010c0b01007387 */ /* 0x0001e80000100800 */
[----:B------:R-:W2:Y:S01]  /*238c0*/  LDL.LU R65, [R1+0x130] ;  /* 0x0001300001417983 */ /* 0x000ea20000300800 */
[----:B------:R-:W-:Y:S01]  /*238d0*/  IMAD.X R93, R24, 0x1, R93, P3 ;  /* 0x00000001185d7824 */ /* 0x000fe200018e065d */
[----:B------:R-:W-:Y:S02]  /*238e0*/  ISETP.GT.AND P3, PT, R12, 0x4, PT ;  /* 0x000000040c00780c */ /* 0x000fe40003f64270 */
[----:B------:R-:W-:Y:S01]  /*238f0*/  PRMT R27, RZ, 0x7610, R27 ;  /* 0x00007610ff1b7816 */ /* 0x000fe2000000001b */
[----:B------:R1:W3:Y:S01]  /*23900*/  @P2 LDG.E.U8 R44, desc[UR22][R10.64] ;  /* 0x000000160a2c2981 */ /* 0x0002e2000c1e1100 */
[----:B------:R-:W-:-:S02]  /*23910*/  IADD3 R4, P5, PT, R7, R4, RZ ;  /* 0x0000000407047210 */ /* 0x000fc40007fbe0ff */
[----:B------:R-:W-:Y:S01]  /*23920*/  ISETP.GT.AND P2, PT, R12, 0x5, PT ;  /* 0x000000050c00780c */ /* 0x000fe20003f44270 */
[----:B-1----:R-:W-:Y:S02]  /*23930*/  @P4 IMAD.MOV.U32 R10, RZ, RZ, R37 ;  /* 0x000000ffff0a4224 */ /* 0x002fe400078e0025 */
[----:B0-----:R-:W-:Y:S02]  /*23940*/  @P4 IMAD.MOV.U32 R11, RZ, RZ, R93 ;  /* 0x000000ffff0b4224 */ /* 0x001fe400078e005d */
[----:B------:R-:W-:-:S03]  /*23950*/  IMAD.X R20, R24, 0x1, R20, P5 ;  /* 0x0000000118147824 */ /* 0x000fc600028e0614 */
[----:B------:R0:W4:Y:S01]  /*23960*/  @P4 LDG.E.U8 R27, desc[UR22][R10.64] ;  /* 0x000000160a1b4981 */ /* 0x000122000c1e1100 */
[----:B------:R-:W-:Y:S02]  /*23970*/  IADD3 R5, P4, PT, R7, R5, RZ ;  /* 0x0000000507057210 */ /* 0x000fe40007f9e0ff */
[----:B------:R-:W-:Y:S01]  /*23980*/  PRMT R32, RZ, 0x7610, R32 ;  /* 0x00007610ff207816 */ /* 0x000fe20000000020 */
[----:B------:R1:W-:Y:S02]  /*23990*/  STL [R1+0x114], R93 ;  /* 0x0001145d01007387 */ /* 0x0003e40000100800 */
[----:B------:R-:W-:Y:S02]  /*239a0*/  IMAD.X R18, R24, 0x1, R18, P4 ;  /* 0x0000000118127824 */ /* 0x000fe400020e0612 */
[----:B------:R-:W3:Y:S01]  /*239b0*/  LDL.LU R37, [R1+0x134] ;  /* 0x0001340001257983 */ /* 0x000ee20000300800 */
[----:B0-----:R-:W-:Y:S02]  /*239c0*/  @P3 IMAD.MOV.U32 R10, RZ, RZ, R4 ;  /* 0x000000ffff0a3224 */ /* 0x001fe400078e0004 */
[----:B------:R-:W-:Y:S01]  /*239d0*/  @P3 IMAD.MOV.U32 R11, RZ, RZ, R20 ;  /* 0x000000ffff0b3224 */ /* 0x000fe200078e0014 */
[----:B------:R0:W-:Y:S01]  /*239e0*/  STL [R1+0x120], R4 ;  /* 0x0001200401007387 */ /* 0x0001e20000100800 */
[----:B------:R-:W-:-:S03]  /*239f0*/  PRMT R69, RZ, 0x7610, R69 ;  /* 0x00007610ff457816 */ /* 0x000fc60000000045 */
[----:B-1----:R-:W3:Y:S04]  /*23a00*/  LDL.LU R93, [R1+0x138] ;  /* 0x00013800015d7983 */ /* 0x002ee80000300800 */
[----:B------:R-:W-:Y:S04]  /*23a10*/  STL [R1+0x128], R5 ;  /* 0x0001280501007387 */ /* 0x000fe80000100800 */
[----:B------:R1:W-:Y:S04]  /*23a20*/  STL [R1+0x11c], R20 ;  /* 0x00011c1401007387 */ /* 0x0003e80000100800 */
[----:B------:R1:W4:Y:S04]  /*23a30*/  @P3 LDG.E.U8 R32, desc[UR22][R10.64] ;  /* 0x000000160a203981 */ /* 0x000328000c1e1100 */
[----:B0-----:R-:W4:Y:S04]  /*23a40*/  LDL.LU R4, [R1+0x140] ;  /* 0x0001400001047983 */ /* 0x001f280000300800 */
[----:B------:R0:W-:Y:S01]  /*23a50*/  STL [R1+0x124], R18 ;  /* 0x0001241201007387 */ /* 0x0001e20000100800 */
[----:B-1----:R-:W-:-:S02]  /*23a60*/  @P2 IMAD.MOV.U32 R10, RZ, RZ, R5 ;  /* 0x000000ffff0a2224 */ /* 0x002fc400078e0005 */
[----:B------:R-:W-:Y:S01]  /*23a70*/  @P2 IMAD.MOV.U32 R11, RZ, RZ, R18 ;  /* 0x000000ffff0b2224 */ /* 0x000fe200078e0012 */
[----:B------:R-:W4:Y:S04]  /*23a80*/  LDL.LU R20, [R1+0x13c] ;  /* 0x00013c0001147983 */ /* 0x000f280000300800 */
[----:B------:R1:W4:Y:S01]  /*23a90*/  @P2 LDG.E.U8 R69, desc[UR22][R10.64] ;  /* 0x000000160a452981 */ /* 0x000322000c1e1100 */
[----:B--2---:R-:W-:-:S05]  /*23aa0*/  IADD3 R65, P5, PT, R7, R65, RZ ;  /* 0x0000004107417210 */ /* 0x004fca0007fbe0ff */
[----:B------:R2:W-:Y:S04]  /*23ab0*/  STL [R1+0x130], R65 ;  /* 0x0001304101007387 */ /* 0x0005e80000100800 */
[----:B0-----:R-:W2:Y:S04]  /*23ac0*/  LDL.LU R18, [R1+0x144] ;  /* 0x0001440001127983 */ /* 0x001ea80000300800 */
[----:B------:R-:W2:Y:S04]  /*23ad0*/  LDL.LU R5, [R1+0x148] ;  /* 0x0001480001057983 */ /* 0x000ea80000300800 */
[----:B------:R-:W2:Y:S01]  /*23ae0*/  LDL.LU R11, [R1+0x12c] ;  /* 0x00012c00010b7983 */ /* 0x000ea20000300800 */
[----:B------:R-:W-:-:S02]  /*23af0*/  ISETP.GT.AND P4, PT, R12, 0x6, PT ;  /* 0x000000060c00780c */ /* 0x000fc40003f84270 */
[----:B------:R-:W-:Y:S02]  /*23b00*/  ISETP.GT.AND P3, PT, R12, 0x7, PT ;  /* 0x000000070c00780c */ /* 0x000fe40003f64270 */
[----:B------:R-:W-:Y:S02]  /*23b10*/  PRMT R87, RZ, 0x7610, R87 ;  /* 0x00007610ff577816 */ /* 0x000fe40000000057 */
[----:B------:R-:W-:-:S07]  /*23b20*/  PRMT R33, RZ, 0x7610, R33 ;  /* 0x00007610ff217816 */ /* 0x000fce0000000021 */
[----:B-1----:R-:W-:Y:S01]  /*23b30*/  @P4 IMAD.MOV.U32 R10, RZ, RZ, R65 ;  /* 0x000000ffff0a4224 */ /* 0x002fe200078e0041 */
[----:B---3--:R-:W-:-:S05]  /*23b40*/  IADD3 R93, P2, PT, R7, R93, RZ ;  /* 0x0000005d075d7210 */ /* 0x008fca0007f5e0ff */
[C---:B------:R-:W-:Y:S01]  /*23b50*/  IMAD.X R37, R24.reuse, 0x1, R37, P2 ;  /* 0x0000000118257824 */ /* 0x040fe200010e0625 */
[----:B------:R-:W-:Y:S01]  /*23b60*/  STL [R1+0x138], R93 ;  /* 0x0001385d01007387 */ /* 0x000fe20000100800 */
[----:B--2---:R-:W-:-:S05]  /*23b70*/  IMAD.X R11, R24, 0x1, R11, P5 ;  /* 0x00000001180b7824 */ /* 0x004fca00028e060b */
[----:B------:R0:W-:Y:S04]  /*23b80*/  STL [R1+0x12c], R11 ;  /* 0x00012c0b01007387 */ /* 0x0001e80000100800 */
[----:B------:R0:W2:Y:S04]  /*23b90*/  @P4 LDG.E.U8 R87, desc[UR22][R10.64] ;  /* 0x000000160a574981 */ /* 0x0000a8000c1e1100 */
[----:B------:R-:W3:Y:S01]  /*23ba0*/  LDL.LU R65, [R1+0x150] ;  /* 0x0001500001417983 */ /* 0x000ee20000300800 */
[----:B0-----:R-:W-:Y:S02]  /*23bb0*/  IMAD.MOV.U32 R11, RZ, RZ, R37 ;  /* 0x000000ffff0b7224 */ /* 0x001fe400078e0025 */
[----:B------:R-:W-:-:S05]  /*23bc0*/  @P3 IMAD.MOV.U32 R10, RZ, RZ, R93 ;  /* 0x000000ffff0a3224 */ /* 0x000fca00078e005d */
[----:B------:R0:W2:Y:S01]  /*23bd0*/  @P3 LDG.E.U8 R33, desc[UR22][R10.64] ;  /* 0x000000160a213981 */ /* 0x0000a2000c1e1100 */
[C---:B------:R-:W-:Y:S02]  /*23be0*/  ISETP.GT.AND P2, PT, R12.reuse, 0x8, PT ;  /* 0x000000080c00780c */ /* 0x040fe40003f44270 */
[C---:B----4-:R-:W-:Y:S02]  /*23bf0*/  IADD3 R4, P5, PT, R7.reuse, R4, RZ ;  /* 0x0000000407047210 */ /* 0x050fe40007fbe0ff */
[----:B------:R-:W-:Y:S01]  /*23c00*/  ISETP.GT.AND P4, PT, R12, 0x9, PT ;  /* 0x000000090c00780c */ /* 0x000fe20003f84270 */
[----:B------:R1:W-:Y:S01]  /*23c10*/  STL [R1+0x134], R37 ;  /* 0x0001342501007387 */ /* 0x0003e20000100800 */
[----:B------:R-:W-:Y:S01]  /*23c20*/  IADD3 R5, P3, PT, R7, R5, RZ ;  /* 0x0000000507057210 */ /* 0x000fe20007f7e0ff */
[----:B------:R-:W-:Y:S01]  /*23c30*/  IMAD.X R20, R24, 0x1, R20, P5 ;  /* 0x0000000118147824 */ /* 0x000fe200028e0614 */
[----:B------:R-:W-:-:S03]  /*23c40*/  PRMT R59, RZ, 0x7610, R59 ;  /* 0x00007610ff3b7816 */ /* 0x000fc6000000003b */
[----:B------:R-:W-:Y:S02]  /*23c50*/  IMAD.X R18, R24, 0x1, R18, P3 ;  /* 0x0000000118127824 */ /* 0x000fe400018e0612 */
[----:B0-----:R-:W-:Y:S01]  /*23c60*/  @P2 IMAD.MOV.U32 R10, RZ, RZ, R4 ;  /* 0x000000ffff0a2224 */ /* 0x001fe200078e0004 */
[----:B-1----:R-:W4:Y:S01]  /*23c70*/  LDL.LU R37, [R1+0xe8c] ;  /* 0x000e8c0001257983 */ /* 0x002f220000300800 */
[----:B------:R-:W-:-:S03]  /*23c80*/  @P2 IMAD.MOV.U32 R11, RZ, RZ, R20 ;  /* 0x000000ffff0b2224 */ /* 0x000fc600078e0014 */
[----:B------:R-:W-:Y:S04]  /*23c90*/  STL [R1+0x140], R4 ;  /* 0x0001400401007387 */ /* 0x000fe80000100800 */
[----:B------:R-:W4:Y:S01]  /*23ca0*/  LDL.LU R93, [R1+0x154] ;  /* 0x00015400015d7983 */ /* 0x000f220000300800 */
[----:B------:R-:W-:-:S03]  /*23cb0*/  PRMT R51, RZ, 0x7610, R51 ;  /* 0x00007610ff337816 */ /* 0x000fc60000000033 */
[----:B------:R0:W4:Y:S02]  /*23cc0*/  @P2 LDG.E.U8 R59, desc[UR22][R10.64] ;  /* 0x000000160a3b2981 */ /* 0x000124000c1e1100 */
[----:B0-----:R-:W-:Y:S02]  /*23cd0*/  @P4 IMAD.MOV.U32 R10, RZ, RZ, R5 ;  /* 0x000000ffff0a4224 */ /* 0x001fe400078e0005 */
[----:B------:R-:W-:-:S05]  /*23ce0*/  @P4 IMAD.MOV.U32 R11, RZ, RZ, R18 ;  /* 0x000000ffff0b4224 */ /* 0x000fca00078e0012 */
[----:B------:R0:W4:Y:S01]  /*23cf0*/  @P4 LDG.E.U8 R51, desc[UR22][R10.64] ;  /* 0x000000160a334981 */ /* 0x000122000c1e1100 */
[----:B---3--:R-:W-:-:S03]  /*23d00*/  IADD3 R65, P5, PT, R7, R65, RZ ;  /* 0x0000004107417210 */ /* 0x008fc60007fbe0ff */
[----:B--2---:R1:W-:Y:S04]  /*23d10*/  STL [R1+0xf0], R33 ;  /* 0x0000f02101007387 */ /* 0x0043e80000100800 */
[----:B-1----:R-:W2:Y:S04]  /*23d20*/  LDL.LU R33, [R1+0x158] ;  /* 0x0001580001217983 */ /* 0x002ea80000300800 */
[----:B------:R-:W-:Y:S04]  /*23d30*/  STL [R1+0x148], R5 ;  /* 0x0001480501007387 */ /* 0x000fe80000100800 */
[----:B------:R1:W-:Y:S04]  /*23d40*/  STL [R1+0x13c], R20 ;  /* 0x00013c1401007387 */ /* 0x0003e80000100800 */
[----:B------:R-:W3:Y:S04]  /*23d50*/  LDL.LU R4, [R1+0x160] ;  /* 0x0001600001047983 */ /* 0x000ee80000300800 */
[----:B------:R0:W-:Y:S04]  /*23d60*/  STL [R1+0x144], R18 ;  /* 0x0001441201007387 */ /* 0x0001e80000100800 */
[----:B-1----:R-:W3:Y:S04]  /*23d70*/  LDL.LU R20, [R1+0x15c] ;  /* 0x00015c0001147983 */ /* 0x002ee80000300800 */
[----:B------:R1:W-:Y:S04]  /*23d80*/  STL [R1+0x150], R65 ;  /* 0x0001504101007387 */ /* 0x0003e80000100800 */
[----:B0-----:R-:W3:Y:S04]  /*23d90*/  LDL.LU R18, [R1+0x164] ;  /* 0x0001640001127983 */ /* 0x001ee80000300800 */
[----:B------:R-:W3:Y:S04]  /*23da0*/  LDL.LU R5, [R1+0x168] ;  /* 0x0001680001057983 */ /* 0x000ee80000300800 */
[----:B------:R-:W3:Y:S01]  /*23db0*/  LDL.LU R11, [R1+0x14c] ;  /* 0x00014c00010b7983 */ /* 0x000ee20000300800 */
[----:B------:R-:W-:-:S13]  /*23dc0*/  ISETP.GT.AND P3, PT, R12, 0xa, PT ;  /* 0x0000000a0c00780c */ /* 0x000fda0003f64270 */
[----:B------:R-:W-:Y:S01]  /*23dd0*/  @P3 IMAD.MOV.U32 R10, RZ, RZ, R65 ;  /* 0x000000ffff0a3224 */ /* 0x000fe200078e0041 */
[----:B--2---:R-:W-:-:S05]  /*23de0*/  IADD3 R33, P4, PT, R7, R33, RZ ;  /* 0x0000002107217210 */ /* 0x004fca0007f9e0ff */
[----:B------:R-:W-:Y:S01]  /*23df0*/  STL [R1+0x158], R33 ;  /* 0x0001582101007387 */ /* 0x000fe20000100800 */
[----:B---3--:R-:W-:-:S05]  /*23e00*/  IMAD.X R11, R24, 0x1, R11, P5 ;  /* 0x00000001180b7824 */ /* 0x008fca00028e060b */
[----:B------:R0:W-:Y:S04]  /*23e10*/  STL [R1+0x14c], R11 ;  /* 0x00014c0b01007387 */ /* 0x0001e80000100800 */
[----:B-1----:R-:W2:Y:S01]  /*23e20*/  LDL.LU R65, [R1+0x170] ;  /* 0x0001700001417983 */ /* 0x002ea20000300800 */
[----:B------:R-:W-:Y:S02]  /*23e30*/  ISETP.GT.AND P2, PT, R12, 0xb, PT ;  /* 0x0000000b0c00780c */ /* 0x000fe40003f44270 */
[----:B------:R-:W-:Y:S01]  /*23e40*/  PRMT R43, RZ, 0x7610, R43 ;  /* 0x00007610ff2b7816 */ /* 0x000fe2000000002b */
[----:B----4-:R-:W-:Y:S01]  /*23e50*/  IMAD.X R93, R24, 0x1, R93, P4 ;  /* 0x00000001185d7824 */ /* 0x010fe200020e065d */
[----:B------:R-:W-:Y:S02]  /*23e60*/  ISETP.GT.AND P4, PT, R12, 0xc, PT ;  /* 0x0000000c0c00780c */ /* 0x000fe40003f84270 */
[----:B------:R-:W-:-:S02]  /*23e70*/  PRMT R23, RZ, 0x7610, R23 ;  /* 0x00007610ff177816 */ /* 0x000fc40000000017 */
[----:B------:R1:W3:Y:S01]  /*23e80*/  @P3 LDG.E.U8 R43, desc[UR22][R10.64] ;  /* 0x000000160a2b3981 */ /* 0x0002e2000c1e1100 */
[----:B------:R-:W-:Y:S02]  /*23e90*/  IADD3 R4, P5, PT, R7, R4, RZ ;  /* 0x0000000407047210 */ /* 0x000fe40007fbe0ff */
[----:B------:R-:W-:Y:S02]  /*23ea0*/  ISETP.GT.AND P3, PT, R12, 0xd, PT ;  /* 0x0000000d0c00780c */ /* 0x000fe40003f64270 */
        /* <DEDUP_REMOVED lines=103> */
[----:B------:R1:W4:Y:S04]  /*24520*/  @P2 LDG.E.U8 R34, desc[UR22][R10.64] ;  /* 0x000000160a222981 */ /* 0x000328000c1e1100 */
[----:B------:R1:W-:Y:S04]  /*24530*/  STL [R1+0x9a4], R20 ;  /* 0x0009a41401007387 */ /* 0x0003e80000100800 */
[----:B0-----:R-:W4:Y:S01]  /*24540*/  LDL.LU R4, [R1+0x9c8] ;  /* 0x0009c80001047983 */ /* 0x001f220000300800 */
[----:B-1----:R-:W-:-:S02]  /*24550*/  @P4 IMAD.MOV.U32 R10, RZ, RZ, R5 ;  /* 0x000000ffff0a4224 */ /* 0x002fc400078e0005 */
[----:B------:R-:W-:Y:S01]  /*24560*/  @P4 IMAD.MOV.U32 R11, RZ, RZ, R18 ;  /* 0x000000ffff0b4224 */ /* 0x000fe200078e0012 */
[----:B------:R0:W-:Y:S04]  /*24570*/  STL [R1+0x9ac], R18 ;  /* 0x0009ac1201007387 */ /* 0x0001e80000100800 */
[----:B------:R-:W4:Y:S04]  /*24580*/  LDL.LU R20, [R1+0x9c4] ;  /* 0x0009c40001147983 */ /* 0x000f280000300800 */
[----:B------:R1:W4:Y:S01]  /*24590*/  @P4 LDG.E.U8 R75, desc[UR22][R10.64] ;  /* 0x000000160a4b4981 */ /* 0x000322000c1e1100 */
[----:B--2---:R-:W-:-:S05]  /*245a0*/  IADD3 R65, P5, PT, R7, R65, RZ ;  /* 0x0000004107417210 */ /* 0x004fca0007fbe0ff */
[----:B------:R2:W-:Y:S01]  /*245b0*/  STL [R1+0x9b8], R65 ;  /* 0x0009b84101007387 */ /* 0x0005e20000100800 */
[----:B-1----:R-:W-:-:S03]  /*245c0*/  IMAD.MOV.U32 R11, RZ, RZ, R65 ;  /* 0x000000ffff0b7224 */ /* 0x002fc600078e0041 */
[----:B0-----:R-:W4:Y:S04]  /*245d0*/  LDL.LU R18, [R1+0x9cc] ;  /* 0x0009cc0001127983 */ /* 0x001f280000300800 */
[----:B------:R-:W4:Y:S04]  /*245e0*/  LDL.LU R5, [R1+0x9d0] ;  /* 0x0009d00001057983 */ /* 0x000f280000300800 */
[----:B--2---:R-:W2:Y:S04]  /*245f0*/  LDL.LU R65, [R1+0xe84] ;  /* 0x000e840001417983 */ /* 0x004ea80000300800 */
[----:B------:R-:W2:Y:S01]  /*24600*/  LDL.LU R10, [R1+0x9b4] ;  /* 0x0009b400010a7983 */ /* 0x000ea20000300800 */
[----:B------:R-:W-:-:S02]  /*24610*/  ISETP.GT.AND P3, PT, R12, 0x16, PT ;  /* 0x000000160c00780c */ /* 0x000fc40003f64270 */
[----:B------:R-:W-:Y:S02]  /*24620*/  PRMT R73, RZ, 0x7610, R73 ;  /* 0x00007610ff497816 */ /* 0x000fe40000000049 */
[----:B---3--:R-:W-:-:S05]  /*24630*/  IADD3 R93, P4, PT, R7, R93, RZ ;  /* 0x0000005d075d7210 */ /* 0x008fca0007f9e0ff */
[----:B------:R-:W-:Y:S01]  /*24640*/  STL [R1+0x9c0], R93 ;  /* 0x0009c05d01007387 */ /* 0x000fe20000100800 */
[----:B--2---:R-:W-:-:S05]  /*24650*/  IMAD.X R10, R24, 0x1, R10, P5 ;  /* 0x00000001180a7824 */ /* 0x004fca00028e060a */
[-C--:B------:R-:W-:Y:S01]  /*24660*/  @P3 LOP3.LUT R11, R11, R10.reuse, RZ, 0x3c, !PT ;  /* 0x0000000a0b0b3212 */ /* 0x080fe200078e3cff */
[----:B------:R0:W-:Y:S03]  /*24670*/  STL [R1+0x9b4], R10 ;  /* 0x0009b40a01007387 */ /* 0x0001e60000100800 */
[----:B0-----:R-:W-:-:S04]  /*24680*/  @P3 LOP3.LUT R10, R11, R10, RZ, 0x3c, !PT ;  /* 0x0000000a0b0a3212 */ /* 0x001fc800078e3cff */
[----:B------:R-:W-:-:S05]  /*24690*/  @P3 LOP3.LUT R11, R11, R10, RZ, 0x3c, !PT ;  /* 0x0000000a0b0b3212 */ /* 0x000fca00078e3cff */
[----:B------:R0:W2:Y:S01]  /*246a0*/  @P3 LDG.E.U8 R73, desc[UR22][R10.64] ;  /* 0x000000160a493981 */ /* 0x0000a2000c1e1100 */
[----:B------:R-:W-:Y:S01]  /*246b0*/  ISETP.GT.AND P2, PT, R12, 0x17, PT ;  /* 0x000000170c00780c */ /* 0x000fe20003f44270 */
[----:B------:R-:W-:Y:S01]  /*246c0*/  IMAD.X R85, R24, 0x1, R85, P4 ;  /* 0x0000000118557824 */ /* 0x000fe200020e0655 */
[----:B------:R-:W-:-:S03]  /*246d0*/  PRMT R3, RZ, 0x7610, R3 ;  /* 0x00007610ff037816 */ /* 0x000fc60000000003 */
[----:B0-----:R-:W-:-:S08]  /*246e0*/  IMAD.MOV.U32 R11, RZ, RZ, R85 ;  /* 0x000000ffff0b7224 */ /* 0x001fd000078e0055 */
[----:B------:R-:W-:-:S05]  /*246f0*/  @P2 IMAD.MOV.U32 R10, RZ, RZ, R93 ;  /* 0x000000ffff0a2224 */ /* 0x000fca00078e005d */
[----:B------:R0:W3:Y:S04]  /*24700*/  @P2 LDG.E.U8 R3, desc[UR22][R10.64] ;  /* 0x000000160a032981 */ /* 0x0000e8000c1e1100 */
[----:B--2---:R1:W-:Y:S04]  /*24710*/  STL [R1+0xc4], R73 ;  /* 0x0000c44901007387 */ /* 0x0043e80000100800 */
[----:B-1----:R-:W2:Y:S04]  /*24720*/  LDL.LU R73, [R1+0xe80] ;  /* 0x000e800001497983 */ /* 0x002ea80000300800 */
[----:B------:R1:W-:Y:S04]  /*24730*/  STL [R1+0x9bc], R85 ;  /* 0x0009bc5501007387 */ /* 0x0003e80000100800 */
[----:B-1----:R-:W2:Y:S01]  /*24740*/  LDL.LU R85, [R1+0x9d8] ;  /* 0x0009d80001557983 */ /* 0x002ea20000300800 */
[----:B------:R-:W-:-:S02]  /*24750*/  ISETP.GT.AND P4, PT, R12, 0x18, PT ;  /* 0x000000180c00780c */ /* 0x000fc40003f84270 */
[C---:B----4-:R-:W-:Y:S02]  /*24760*/  IADD3 R4, P5, PT, R7.reuse, R4, RZ ;  /* 0x0000000407047210 */ /* 0x050fe40007fbe0ff */
[----:B------:R-:W-:Y:S02]  /*24770*/  ISETP.GT.AND P3, PT, R12, 0x19, PT ;  /* 0x000000190c00780c */ /* 0x000fe40003f64270 */
[----:B------:R-:W-:Y:S01]  /*24780*/  IADD3 R5, P2, PT, R7, R5, RZ ;  /* 0x0000000507057210 */ /* 0x000fe20007f5e0ff */
[C---:B------:R-:W-:Y:S01]  /*24790*/  IMAD.X R20, R24.reuse, 0x1, R20, P5 ;  /* 0x0000000118147824 */ /* 0x040fe200028e0614 */
[----:B------:R-:W-:Y:S01]  /*247a0*/  PRMT R57, RZ, 0x7610, R57 ;  /* 0x00007610ff397816 */ /* 0x000fe20000000039 */
[----:B------:R-:W-:Y:S02]  /*247b0*/  STL [R1+0x9c8], R4 ;  /* 0x0009c80401007387 */ /* 0x000fe40000100800 */
[----:B------:R-:W-:Y:S02]  /*247c0*/  IMAD.X R18, R24, 0x1, R18, P2 ;  /* 0x0000000118127824 */ /* 0x000fe400010e0612 */
[----:B0-----:R-:W-:Y:S01]  /*247d0*/  @P4 IMAD.MOV.U32 R10, RZ, RZ, R4 ;  /* 0x000000ffff0a4224 */ /* 0x001fe200078e0004 */
[----:B------:R-:W4:Y:S01]  /*247e0*/  LDL.LU R93, [R1+0x9dc] ;  /* 0x0009dc00015d7983 */ /* 0x000f220000300800 */
[----:B------:R-:W-:-:S03]  /*247f0*/  @P4 IMAD.MOV.U32 R11, RZ, RZ, R20 ;  /* 0x000000ffff0b4224 */ /* 0x000fc600078e0014 */
[----:B---3--:R0:W-:Y:S01]  /*24800*/  STL [R1+0xf8], R3 ;  /* 0x0000f80301007387 */ /* 0x0081e20000100800 */
[----:B------:R-:W-:-:S03]  /*24810*/  PRMT R49, RZ, 0x7610, R49 ;  /* 0x00007610ff317816 */ /* 0x000fc60000000031 */
[----:B------:R1:W3:Y:S04]  /*24820*/  @P4 LDG.E.U8 R57, desc[UR22][R10.64] ;  /* 0x000000160a394981 */ /* 0x0002e8000c1e1100 */
[----:B0-----:R-:W3:Y:S04]  /*24830*/  LDL.LU R3, [R1+0x9e0] ;  /* 0x0009e00001037983 */ /* 0x001ee80000300800 */
[----:B------:R-:W-:Y:S01]  /*24840*/  STL [R1+0x9d0], R5 ;  /* 0x0009d00501007387 */ /* 0x000fe20000100800 */
[----:B-1----:R-:W-:Y:S02]  /*24850*/  @P3 IMAD.MOV.U32 R10, RZ, RZ, R5 ;  /* 0x000000ffff0a3224 */ /* 0x002fe400078e0005 */
[----:B------:R-:W-:Y:S01]  /*24860*/  @P3 IMAD.MOV.U32 R11, RZ, RZ, R18 ;  /* 0x000000ffff0b3224 */ /* 0x000fe200078e0012 */
[----:B------:R0:W-:Y:S04]  /*24870*/  STL [R1+0x9c4], R20 ;  /* 0x0009c41401007387 */ /* 0x0001e80000100800 */
[----:B------:R-:W4:Y:S04]  /*24880*/  LDL.LU R4, [R1+0x9e8] ;  /* 0x0009e80001047983 */ /* 0x000f280000300800 */
[----:B------:R1:W-:Y:S04]  /*24890*/  STL [R1+0x9cc], R18 ;  /* 0x0009cc1201007387 */ /* 0x0003e80000100800 */
[----:B0-----:R-:W4:Y:S04]  /*248a0*/  LDL.LU R20, [R1+0x9e4] ;  /* 0x0009e40001147983 */ /* 0x001f280000300800 */
[----:B------:R0:W4:Y:S01]  /*248b0*/  @P3 LDG.E.U8 R49, desc[UR22][R10.64] ;  /* 0x000000160a313981 */ /* 0x000122000c1e1100 */
[----:B--2---:R-:W-:-:S05]  /*248c0*/  IADD3 R85, P5, PT, R7, R85, RZ ;  /* 0x0000005507557210 */ /* 0x004fca0007fbe0ff */
[----:B------:R2:W-:Y:S04]  /*248d0*/  STL [R1+0x9d8], R85 ;  /* 0x0009d85501007387 */ /* 0x0005e80000100800 */
[----:B-1----:R-:W2:Y:S04]  /*248e0*/  LDL.LU R18, [R1+0x9ec] ;  /* 0x0009ec0001127983 */ /* 0x002ea80000300800 */
[----:B------:R-:W2:Y:S04]  /*248f0*/  LDL.LU R5, [R1+0x9f0] ;  /* 0x0009f00001057983 */ /* 0x000ea80000300800 */
[----:B------:R-:W2:Y:S01]  /*24900*/  LDL.LU R11, [R1+0x9d4] ;  /* 0x0009d400010b7983 */ /* 0x000ea20000300800 */
[----:B------:R-:W-:-:S02]  /*24910*/  ISETP.GT.AND P2, PT, R12, 0x1a, PT ;  /* 0x0000001a0c00780c */ /* 0x000fc40003f44270 */
[----:B---3--:R-:W-:-:S11]  /*24920*/  IADD3 R3, P3, PT, R7, R3, RZ ;  /* 0x0000000307037210 */ /* 0x008fd60007f7e0ff */
[----:B0-----:R-:W-:Y:S01]  /*24930*/  @P2 IMAD.MOV.U32 R10, RZ, RZ, R85 ;  /* 0x000000ffff0a2224 */ /* 0x001fe200078e0055 */
[----:B------:R-:W-:Y:S01]  /*24940*/  STL [R1+0x9e0], R3 ;  /* 0x0009e00301007387 */ /* 0x000fe20000100800 */
[----:B------:R-:W-:Y:S01]  /*24950*/  ISETP.GT.AND P4, PT, R12, 0x1b, PT ;  /* 0x0000001b0c00780c */ /* 0x000fe20003f84270 */
[----:B--2---:R-:W-:-:S05]  /*24960*/  IMAD.X R11, R24, 0x1, R11, P5 ;  /* 0x00000001180b7824 */ /* 0x004fca00028e060b */
[----:B------:R0:W-:Y:S04]  /*24970*/  STL [R1+0x9d4], R11 ;  /* 0x0009d40b01007387 */ /* 0x0001e80000100800 */
[----:B------:R-:W2:Y:S01]  /*24980*/  LDL.LU R85, [R1+0x9f8] ;  /* 0x0009f80001557983 */ /* 0x000ea20000300800 */
[----:B------:R-:W-:Y:S01]  /*24990*/  PRMT R41, RZ, 0x7610, R41 ;  /* 0x00007610ff297816 */ /* 0x000fe20000000029 */
[----:B----4-:R-:W-:Y:S01]  /*249a0*/  IMAD.X R93, R24, 0x1, R93, P3 ;  /* 0x00000001185d7824 */ /* 0x010fe200018e065d */
[----:B------:R-:W-:Y:S02]  /*249b0*/  ISETP.GT.AND P3, PT, R12, 0x1c, PT ;  /* 0x0000001c0c00780c */ /* 0x000fe40003f64270 */
[----:B------:R-:W-:Y:S02]  /*249c0*/  PRMT R29, RZ, 0x7610, R29 ;  /* 0x00007610ff1d7816 */ /* 0x000fe4000000001d */
        /* <DEDUP_REMOVED lines=197> */
[----:B0-----:R-:W-:Y:S02]  /*25620*/  @P2 IMAD.MOV.U32 R10, RZ, RZ, R4 ;  /* 0x000000ffff0a2224 */ /* 0x001fe400078e0004 */
[----:B------:R-:W-:Y:S01]  /*25630*/  @P2 IMAD.MOV.U32 R11, RZ, RZ, R20 ;  /* 0x000000ffff0b2224 */ /* 0x000fe200078e0014 */
[----:B-1----:R-:W3:Y:S01]  /*25640*/  LDL.LU R93, [R1+0xa7c] ;  /* 0x000a7c00015d7983 */ /* 0x002ee20000300800 */
[----:B------:R-:W-:-:S03]  /*25650*/  PRMT R83, RZ, 0x7610, R83 ;  /* 0x00007610ff537816 */ /* 0x000fc60000000053 */
[----:B------:R0:W-:Y:S04]  /*25660*/  STL [R1+0xa68], R4 ;  /* 0x000a680401007387 */ /* 0x0001e80000100800 */
[----:B------:R-:W3:Y:S04]  /*25670*/  LDL.LU R25, [R1+0xa80] ;  /* 0x000a800001197983 */ /* 0x000ee80000300800 */
        /* <DEDUP_REMOVED lines=17> */
[----:B------:R-:W-:Y:S02]  /*25790*/  ISETP.GT.AND P2, PT, R12, 0x2f, PT ;  /* 0x0000002f0c00780c */ /* 0x000fe40003f44270 */
[----:B------:R-:W-:Y:S02]  /*257a0*/  PRMT R22, RZ, 0x7610, R22 ;  /* 0x00007610ff167816 */ /* 0x000fe40000000016 */
[----:B---3--:R-:W-:-:S05]  /*257b0*/  IADD3 R25, P4, PT, R7, R25, RZ ;  /* 0x0000001907197210 */ /* 0x008fca0007f9e0ff */
[----:B------:R-:W-:Y:S01]  /*257c0*/  STL [R1+0xa80], R25 ;  /* 0x000a801901007387 */ /* 0x000fe20000100800 */
[C---:B------:R-:W-:Y:S01]  /*257d0*/  IMAD.X R93, R24.reuse, 0x1, R93, P4 ;  /* 0x00000001185d7824 */ /* 0x040fe200020e065d */
[----:B------:R-:W-:Y:S01]  /*257e0*/  PRMT R9, RZ, 0x7610, R9 ;  /* 0x00007610ff097816 */ /* 0x000fe20000000009 */
[----:B--2---:R-:W-:-:S05]  /*257f0*/  IMAD.X R10, R24, 0x1, R10, P5 ;  /* 0x00000001180a7824 */ /* 0x004fca00028e060a */
[-C--:B------:R-:W-:Y:S01]  /*25800*/  @P3 LOP3.LUT R11, R11, R10.reuse, RZ, 0x3c, !PT ;  /* 0x0000000a0b0b3212 */ /* 0x080fe200078e3cff */
[----:B------:R0:W-:Y:S03]  /*25810*/  STL [R1+0xa74], R10 ;  /* 0x000a740a01007387 */ /* 0x0001e60000100800 */
[----:B0-----:R-:W-:-:S04]  /*25820*/  @P3 LOP3.LUT R10, R11, R10, RZ, 0x3c, !PT ;  /* 0x0000000a0b0a3212 */ /* 0x001fc800078e3cff */
[----:B------:R-:W-:-:S05]  /*25830*/  @P3 LOP3.LUT R11, R11, R10, RZ, 0x3c, !PT ;  /* 0x0000000a0b0b3212 */ /* 0x000fca00078e3cff */
[----:B------:R0:W2:Y:S02]  /*25840*/  @P3 LDG.E.U8 R22, desc[UR22][R10.64] ;  /* 0x000000160a163981 */ /* 0x0000a4000c1e1100 */
[----:B0-----:R-:W-:Y:S02]  /*25850*/  @P2 IMAD.MOV.U32 R10, RZ, RZ, R25 ;  /* 0x000000ffff0a2224 */ /* 0x001fe400078e0019 */
[----:B------:R-:W-:-:S05]  /*25860*/  @P2 IMAD.MOV.U32 R11, RZ, RZ, R93 ;  /* 0x000000ffff0b2224 */ /* 0x000fca00078e005d */
[----:B------:R0:W3:Y:S01]  /*25870*/  @P2 LDG.E.U8 R9, desc[UR22][R10.64] ;  /* 0x000000160a092981 */ /* 0x0000e2000c1e1100 */
[----:B----4-:R-:W-:-:S03]  /*25880*/  IADD3 R4, P5, PT, R7, R4, RZ ;  /* 0x0000000407047210 */ /* 0x010fc60007fbe0ff */
[----:B------:R-:W-:Y:S01]  /*25890*/  STL [R1+0xa7c], R93 ;  /* 0x000a7c5d01007387 */ /* 0x000fe20000100800 */
[----:B------:R-:W-:Y:S01]  /*258a0*/  ISETP.GT.AND P4, PT, R12, 0x30, PT ;  /* 0x000000300c00780c */ /* 0x000fe20003f84270 */
[----:B------:R-:W-:Y:S01]  /*258b0*/  IMAD.X R20, R24, 0x1, R20, P5 ;  /* 0x0000000118147824 */ /* 0x000fe200028e0614 */
[----:B------:R-:W-:-:S11]  /*258c0*/  IADD3 R5, P2, PT, R7, R5, RZ ;  /* 0x0000000507057210 */ /* 0x000fd60007f5e0ff */
[----:B0-----:R-:W-:Y:S01]  /*258d0*/  @P4 IMAD.MOV.U32 R10, RZ, RZ, R4 ;  /* 0x000000ffff0a4224 */ /* 0x001fe200078e0004 */
[----:B--2---:R0:W-:Y:S04]  /*258e0*/  STL [R1+0xc8], R22 ;  /* 0x0000c81601007387 */ /* 0x0041e80000100800 */
[----:B0-----:R-:W2:Y:S04]  /*258f0*/  LDL.LU R22, [R1+0xa98] ;  /* 0x000a980001167983 */ /* 0x001ea80000300800 */
[----:B------:R-:W-:Y:S04]  /*25900*/  STL [R1+0xa88], R4 ;  /* 0x000a880401007387 */ /* 0x000fe80000100800 */
[----:B------:R-:W4:Y:S04]  /*25910*/  LDL.LU R93, [R1+0xa94] ;  /* 0x000a9400015d7983 */ /* 0x000f280000300800 */
[----:B------:R-:W4:Y:S04]  /*25920*/  LDL.LU R25, [R1+0xa9c] ;  /* 0x000a9c0001197983 */ /* 0x000f280000300800 */
[----:B---3--:R0:W-:Y:S04]  /*25930*/  STL [R1+0xec], R9 ;  /* 0x0000ec0901007387 */ /* 0x0081e80000100800 */
[----:B0-----:R-:W3:Y:S04]  /*25940*/  LDL.LU R9, [R1+0xaa0] ;  /* 0x000aa00001097983 */ /* 0x001ee80000300800 */
[----:B------:R-:W-:Y:S04]  /*25950*/  STL [R1+0xa90], R5 ;  /* 0x000a900501007387 */ /* 0x000fe80000100800 */
[----:B------:R0:W-:Y:S04]  /*25960*/  STL [R1+0xa84], R20 ;  /* 0x000a841401007387 */ /* 0x0001e80000100800 */
[----:B------:R-:W3:Y:S01]  /*25970*/  LDL.LU R4, [R1+0xaa8] ;  /* 0x000aa80001047983 */ /* 0x000ee20000300800 */
[----:B------:R-:W-:Y:S01]  /*25980*/  ISETP.GT.AND P3, PT, R12, 0x31, PT ;  /* 0x000000310c00780c */ /* 0x000fe20003f64270 */
[----:B------:R-:W-:Y:S01]  /*25990*/  @P4 IMAD.MOV.U32 R11, RZ, RZ, R20 ;  /* 0x000000ffff0b4224 */ /* 0x000fe200078e0014 */
[----:B------:R-:W-:Y:S01]  /*259a0*/  PRMT R54, RZ, 0x7610, R54 ;  /* 0x00007610ff367816 */ /* 0x000fe20000000036 */
[----:B------:R-:W-:Y:S01]  /*259b0*/  IMAD.X R18, R24, 0x1, R18, P2 ;  /* 0x0000000118127824 */ /* 0x000fe200010e0612 */
[----:B------:R-:W-:-:S02]  /*259c0*/  PRMT R46, RZ, 0x7610, R46 ;  /* 0x00007610ff2e7816 */ /* 0x000fc4000000002e */
[----:B------:R-:W-:Y:S02]  /*259d0*/  ISETP.GT.AND P2, PT, R12, 0x32, PT ;  /* 0x000000320c00780c */ /* 0x000fe40003f44270 */
[----:B------:R1:W3:Y:S04]  /*259e0*/  @P4 LDG.E.U8 R54, desc[UR22][R10.64] ;  /* 0x000000160a364981 */ /* 0x0002e8000c1e1100 */
[----:B------:R2:W-:Y:S04]  /*259f0*/  STL [R1+0xa8c], R18 ;  /* 0x000a8c1201007387 */ /* 0x0005e80000100800 */
[----:B0-----:R-:W3:Y:S01]  /*25a00*/  LDL.LU R20, [R1+0xaa4] ;  /* 0x000aa40001147983 */ /* 0x001ee20000300800 */
[----:B-1----:R-:W-:-:S02]  /*25a10*/  @P3 IMAD.MOV.U32 R10, RZ, RZ, R5 ;  /* 0x000000ffff0a3224 */ /* 0x002fc400078e0005 */
[----:B------:R-:W-:Y:S01]  /*25a20*/  @P3 IMAD.MOV.U32 R11, RZ, RZ, R18 ;  /* 0x000000ffff0b3224 */ /* 0x000fe200078e0012 */
[----:B------:R-:W-:-:S04]  /*25a30*/  ISETP.GT.AND P4, PT, R12, 0x33, PT ;  /* 0x000000330c00780c */ /* 0x000fc80003f84270 */
[----:B------:R0:W3:Y:S01]  /*25a40*/  @P3 LDG.E.U8 R46, desc[UR22][R10.64] ;  /* 0x000000160a2e3981 */ /* 0x0000e2000c1e1100 */
[----:B------:R-:W-:Y:S02]  /*25a50*/  PRMT R38, RZ, 0x7610, R38 ;  /* 0x00007610ff267816 */ /* 0x000fe40000000026 */
[----:B--2---:R-:W-:-:S05]  /*25a60*/  IADD3 R22, P5, PT, R7, R22, RZ ;  /* 0x0000001607167210 */ /* 0x004fca0007fbe0ff */
[----:B------:R1:W-:Y:S04]  /*25a70*/  STL [R1+0xa98], R22 ;  /* 0x000a981601007387 */ /* 0x0003e80000100800 */
[----:B------:R-:W2:Y:S04]  /*25a80*/  LDL.LU R18, [R1+0xaac] ;  /* 0x000aac0001127983 */ /* 0x000ea80000300800 */
[----:B------:R-:W2:Y:S01]  /*25a90*/  LDL.LU R5, [R1+0xab0] ;  /* 0x000ab00001057983 */ /* 0x000ea20000300800 */
[----:B----4-:R-:W-:Y:S02]  /*25aa0*/  IMAD.X R93, R24, 0x1, R93, P5 ;  /* 0x00000001185d7824 */ /* 0x010fe400028e065d */
[----:B0-----:R-:W-:-:S02]  /*25ab0*/  @P2 IMAD.MOV.U32 R10, RZ, RZ, R22 ;  /* 0x000000ffff0a2224 */ /* 0x001fc400078e0016 */
[----:B------:R-:W-:-:S05]  /*25ac0*/  @P2 IMAD.MOV.U32 R11, RZ, RZ, R93 ;  /* 0x000000ffff0b2224 */ /* 0x000fca00078e005d */
[----:B------:R0:W4:Y:S01]  /*25ad0*/  @P2 LDG.E.U8 R38, desc[UR22][R10.64] ;  /* 0x000000160a262981 */ /* 0x000122000c1e1100 */
[----:B---3--:R-:W-:-:S05]  /*25ae0*/  IADD3 R9, P3, PT, R7, R9, RZ ;  /* 0x0000000907097210 */ /* 0x008fca0007f7e0ff */
[----:B------:R-:W-:Y:S01]  /*25af0*/  IMAD.X R25, R24, 0x1, R25, P3 ;  /* 0x0000000118197824 */ /* 0x000fe200018e0619 */
[----:B------:R-:W-:Y:S04]  /*25b00*/  STL [R1+0xaa0], R9 ;  /* 0x000aa00901007387 */ /* 0x000fe80000100800 */
[----:B------:R3:W-:Y:S01]  /*25b10*/  STL [R1+0xa94], R93 ;  /* 0x000a945d01007387 */ /* 0x0007e20000100800 */
[----:B------:R-:W-:-:S03]  /*25b20*/  IADD3 R4, P5, PT, R7, R4, RZ ;  /* 0x0000000407047210 */ /* 0x000fc60007fbe0ff */
[----:B-1----:R-:W4:Y:S01]  /*25b30*/  LDL.LU R22, [R1+0xab8] ;  /* 0x000ab80001167983 */ /* 0x002f220000300800 */
[----:B0-----:R-:W-:-:S03]  /*25b40*/  @P4 IMAD.MOV.U32 R10, RZ, RZ, R9 ;  /* 0x000000ffff0a4224 */ /* 0x001fc600078e0009 */
[----:B------:R0:W-:Y:S01]  /*25b50*/  STL [R1+0xa9c], R25 ;  /* 0x000a9c1901007387 */ /* 0x0001e20000100800 */
[----:B------:R-:W-:-:S03]  /*25b60*/  @P4 IMAD.MOV.U32 R11, RZ, RZ, R25 ;  /* 0x000000ffff0b4224 */ /* 0x000fc600078e0019 */
[----:B---3--:R-:W3:Y:S04]  /*25b70*/  LDL.LU R93, [R1+0xab4] ;  /* 0x000ab400015d7983 */ /* 0x008ee80000300800 */
[----:B------:R1:W-:Y:S04]  /*25b80*/  STL [R1+0xaa8], R4 ;  /* 0x000aa80401007387 */ /* 0x0003e80000100800 */
[----:B------:R-:W3:Y:S04]  /*25b90*/  LDL.LU R9, [R1+0xabc] ;  /* 0x000abc0001097983 */ /* 0x000ee80000300800 */
[----:B0-----:R-:W3:Y:S01]  /*25ba0*/  LDL.LU R25, [R1+0xac0] ;  /* 0x000ac00001197983 */ /* 0x001ee20000300800 */
[----:B------:R-:W-:-:S02]  /*25bb0*/  ISETP.GT.AND P3, PT, R12, 0x34, PT ;  /* 0x000000340c00780c */ /* 0x000fc40003f64270 */
[----:B------:R-:W-:Y:S02]  /*25bc0*/  PRMT R30, RZ, 0x7610, R30 ;  /* 0x00007610ff1e7816 */ /* 0x000fe4000000001e */
[----:B------:R-:W-:Y:S01]  /*25bd0*/  ISETP.GT.AND P2, PT, R12, 0x35, PT ;  /* 0x000000350c00780c */ /* 0x000fe20003f44270 */
[----:B------:R-:W-:-:S03]  /*25be0*/  IMAD.X R20, R24, 0x1, R20, P5 ;  /* 0x0000000118147824 */ /* 0x000fc600028e0614 */
[----:B------:R0:W3:Y:S01]  /*25bf0*/  @P4 LDG.E.U8 R30, desc[UR22][R10.64] ;  /* 0x000000160a1e4981 */ /* 0x0000e2000c1e1100 */
[----:B------:R-:W-:Y:S02]  /*25c00*/  PRMT R67, RZ, 0x7610, R67 ;  /* 0x00007610ff437816 */ /* 0x000fe40000000043 */
[----:B------:R-:W-:Y:S02]  /*25c10*/  PRMT R81, RZ, 0x7610, R81 ;  /* 0x00007610ff517816 */ /* 0x000fe40000000051 */
[----:B0-----:R-:W-:Y:S02]  /*25c20*/  @P3 IMAD.MOV.U32 R10, RZ, RZ, R4 ;  /* 0x000000ffff0a3224 */ /* 0x001fe400078e0004 */
[----:B------:R-:W-:-:S05]  /*25c30*/  @P3 IMAD.MOV.U32 R11, RZ, RZ, R20 ;  /* 0x000000ffff0b3224 */ /* 0x000fca00078e0014 */
[----:B------:R0:W3:Y:S01]  /*25c40*/  @P3 LDG.E.U8 R67, desc[UR22][R10.64] ;  /* 0x000000160a433981 */ /* 0x0000e2000c1e1100 */
[----:B------:R-:W-:Y:S02]  /*25c50*/  ISETP.GT.AND P3, PT, R12, 0x37, PT ;  /* 0x000000370c00780c */ /* 0x000fe40003f64270 */
[----:B------:R-:W-:Y:S02]  /*25c60*/  PRMT R89, RZ, 0x7610, R89 ;  /* 0x00007610ff597816 */ /* 0x000fe40000000059 */
[----:B------:R-:W-:Y:S02]  /*25c70*/  PRMT R19, RZ, 0x7610, R19 ;  /* 0x00007610ff137816 */ /* 0x000fe40000000013 */
[----:B--2---:R-:W-:-:S05]  /*25c80*/  IADD3 R5, P4, PT, R7, R5, RZ ;  /* 0x0000000507057210 */ /* 0x004fca0007f9e0ff */
[----:B------:R-:W-:Y:S01]  /*25c90*/  IMAD.X R18, R24, 0x1, R18, P4 ;  /* 0x0000000118127824 */ /* 0x000fe200020e0612 */
[----:B------:R-:W-:Y:S01]  /*25ca0*/  ISETP.GT.AND P4, PT, R12, 0x36, PT ;  /* 0x000000360c00780c */ /* 0x000fe20003f84270 */
[----:B0-----:R-:W-:Y:S01]  /*25cb0*/  @P2 IMAD.MOV.U32 R10, RZ, RZ, R5 ;  /* 0x000000ffff0a2224 */ /* 0x001fe200078e0005 */
[----:B------:R-:W-:Y:S01]  /*25cc0*/  STL [R1+0xab0], R5 ;  /* 0x000ab00501007387 */ /* 0x000fe20000100800 */
[----:B------:R-:W-:-:S03]  /*25cd0*/  @P2 IMAD.MOV.U32 R11, RZ, RZ, R18 ;  /* 0x000000ffff0b2224 */ /* 0x000fc600078e0012 */
[----:B------:R-:W-:Y:S04]  /*25ce0*/  STL [R1+0xaa4], R20 ;  /* 0x000aa41401007387 */ /* 0x000fe80000100800 */
[----:B-1----:R-:W2:Y:S04]  /*25cf0*/  LDL.LU R4, [R1+0xac8] ;  /* 0x000ac80001047983 */ /* 0x002ea80000300800 */
[----:B------:R0:W-:Y:S04]  /*25d00*/  STL [R1+0xaac], R18 ;  /* 0x000aac1201007387 */ /* 0x0001e80000100800 */
[----:B------:R1:W2:Y:S01]  /*25d10*/  @P2 LDG.E.U8 R81, desc[UR22][R10.64] ;  /* 0x000000160a512981 */ /* 0x0002a2000c1e1100 */
[----:B----4-:R-:W-:-:S03]  /*25d20*/  IADD3 R22, P5, PT, R7, R22, RZ ;  /* 0x0000001607167210 */ /* 0x010fc60007fbe0ff */
[----:B0-----:R-:W4:Y:S04]  /*25d30*/  LDL.LU R18, [R1+0xac4] ;  /* 0x000ac40001127983 */ /* 0x001f280000300800 */
[----:B------:R-:W-:Y:S01]  /*25d40*/  STL [R1+0xab8], R22 ;  /* 0x000ab81601007387 */ /* 0x000fe20000100800 */
[----:B---3--:R-:W-:-:S03]  /*25d50*/  IMAD.X R93, R24, 0x1, R93, P5 ;  /* 0x00000001185d7824 */ /* 0x008fc600028e065d */
[----:B------:R-:W3:Y:S01]  /*25d60*/  LDL.LU R20, [R1+0xacc] ;  /* 0x000acc0001147983 */ /* 0x000ee20000300800 */
[----:B-1----:R-:W-:Y:S02]  /*25d70*/  @P4 IMAD.MOV.U32 R10, RZ, RZ, R22 ;  /* 0x000000ffff0a4224 */ /* 0x002fe400078e0016 */
[----:B------:R-:W-:Y:S01]  /*25d80*/  @P4 IMAD.MOV.U32 R11, RZ, RZ, R93 ;  /* 0x000000ffff0b4224 */ /* 0x000fe200078e005d */
[----:B------:R-:W3:Y:S04]  /*25d90*/  LDL.LU R5, [R1+0xad0] ;  /* 0x000ad00001057983 */ /* 0x000ee80000300800 */
[----:B------:R0:W3:Y:S01]  /*25da0*/  @P4 LDG.E.U8 R89, desc[UR22][R10.64] ;  /* 0x000000160a594981 */ /* 0x0000e2000c1e1100 */
[----:B------:R-:W-:-:S05]  /*25db0*/  IADD3 R25, P2, PT, R7, R25, RZ ;  /* 0x0000001907197210 */ /* 0x000fca0007f5e0ff */
[----:B------:R-:W-:Y:S01]  /*25dc0*/  IMAD.X R9, R24, 0x1, R9, P2 ;  /* 0x0000000118097824 */ /* 0x000fe200010e0609 */
[----:B------:R-:W-:Y:S03]  /*25dd0*/  STL [R1+0xac0], R25 ;  /* 0x000ac01901007387 */ /* 0x000fe60000100800 */
[----:B0-----:R-:W-:Y:S02]  /*25de0*/  IMAD.MOV.U32 R11, RZ, RZ, R9 ;  /* 0x000000ffff0b7224 */ /* 0x001fe400078e0009 */
[----:B------:R-:W-:Y:S01]  /*25df0*/  @P3 IMAD.MOV.U32 R10, RZ, RZ, R25 ;  /* 0x000000ffff0a3224 */ /* 0x000fe200078e0019 */
[----:B------:R0:W-:Y:S04]  /*25e00*/  STL [R1+0xab4], R93 ;  /* 0x000ab45d01007387 */ /* 0x0001e80000100800 */
[----:B------:R1:W3:Y:S04]  /*25e10*/  @P3 LDG.E.U8 R19, desc[UR22][R10.64] ;  /* 0x000000160a133981 */ /* 0x0002e8000c1e1100 */
[----:B0-----:R-:W3:Y:S04]  /*25e20*/  LDL.LU R93, [R1+0xad8] ;  /* 0x000ad800015d7983 */ /* 0x001ee80000300800 */
[----:B------:R0:W-:Y:S04]  /*25e30*/  STL [R1+0xabc], R9 ;  /* 0x000abc0901007387 */ /* 0x0001e80000100800 */
[----:B------:R-:W3:Y:S01]  /*25e40*/  LDL.LU R22, [R1+0xae0] ;  /* 0x000ae00001167983 */ /* 0x000ee20000300800 */
[----:B------:R-:W-:-:S02]  /*25e50*/  ISETP.GT.AND P2, PT, R12, 0x38, PT ;  /* 0x000000380c00780c */ /* 0x000fc40003f44270 */
[----:B------:R-:W-:Y:S02]  /*25e60*/  ISETP.GT.AND P4, PT, R12, 0x39, PT ;  /* 0x000000390c00780c */ /* 0x000fe40003f84270 */
[----:B------:R-:W-:Y:S01]  /*25e70*/  PRMT R53, RZ, 0x7610, R53 ;  /* 0x00007610ff357816 */ /* 0x000fe20000000035 */
[----:B0-----:R-:W3:Y:S01]  /*25e80*/  LDL.LU R9, [R1+0xe68] ;  /* 0x000e680001097983 */ /* 0x001ee20000300800 */
[----:B------:R-:W-:Y:S02]  /*25e90*/  PRMT R45, RZ, 0x7610, R45 ;  /* 0x00007610ff2d7816 */ /* 0x000fe4000000002d */
[----:B--2---:R-:W-:-:S05]  /*25ea0*/  IADD3 R4, P5, PT, R7, R4, RZ ;  /* 0x0000000407047210 */ /* 0x004fca0007fbe0ff */
[----:B------:R-:W-:Y:S01]  /*25eb0*/  STL [R1+0xac8], R4 ;  /* 0x000ac80401007387 */ /* 0x000fe20000100800 */
[----:B-1----:R-:W-:-:S03]  /*25ec0*/  @P2 IMAD.MOV.U32 R10, RZ, RZ, R4 ;  /* 0x000000ffff0a2224 */ /* 0x002fc600078e0004 */
[----:B------:R-:W2:Y:S01]  /*25ed0*/  LDL.LU R25, [R1+0xadc] ;  /* 0x000adc0001197983 */ /* 0x000ea20000300800 */
[----:B----4-:R-:W-:-:S04]  /*25ee0*/  IMAD.X R18, R24, 0x1, R18, P5 ;  /* 0x0000000118127824 */ /* 0x010fc800028e0612 */
[----:B------:R-:W-:-:S05]  /*25ef0*/  @P2 IMAD.MOV.U32 R11, RZ, RZ, R18 ;  /* 0x000000ffff0b2224 */ /* 0x000fca00078e0012 */
[----:B------:R0:W4:Y:S01]  /*25f00*/  @P2 LDG.E.U8 R53, desc[UR22][R10.64] ;  /* 0x000000160a352981 */ /* 0x000122000c1e1100 */
[----:B---3--:R-:W-:-:S05]  /*25f10*/  IADD3 R5, P3, PT, R7, R5, RZ ;  /* 0x0000000507057210 */ /* 0x008fca0007f7e0ff */
[----:B------:R-:W-:Y:S01]  /*25f20*/  IMAD.X R20, R24, 0x1, R20, P3 ;  /* 0x0000000118147824 */ /* 0x000fe200018e0614 */
[----:B------:R-:W-:Y:S04]  /*25f30*/  STL [R1+0xad0], R5 ;  /* 0x000ad00501007387 */ /* 0x000fe80000100800 */
[----:B------:R1:W-:Y:S01]  /*25f40*/  STL [R1+0xac4], R18 ;  /* 0x000ac41201007387 */ /* 0x0003e20000100800 */
[----:B0-----:R-:W-:-:S03]  /*25f50*/  @P4 IMAD.MOV.U32 R10, RZ, RZ, R5 ;  /* 0x000000ffff0a4224 */ /* 0x001fc600078e0005 */
[----:B------:R-:W-:Y:S01]  /*25f60*/  STL [R1+0xacc], R20 ;  /* 0x000acc1401007387 */ /* 0x000fe20000100800 */
[----:B------:R-:W-:-:S03]  /*25f70*/  @P4 IMAD.MOV.U32 R11, RZ, RZ, R20 ;  /* 0x000000ffff0b4224 */ /* 0x000fc600078e0014 */
[----:B-1----:R-:W3:Y:S04]  /*25f80*/  LDL.LU R18, [R1+0xae8] ;  /* 0x000ae80001127983 */ /* 0x002ee80000300800 */
[----:B------:R0:W-:Y:S01]  /*25f90*/  STL [R1+0xe4], R19 ;  /* 0x0000e41301007387 */ /* 0x0001e20000100800 */
[----:B------:R-:W-:-:S03]  /*25fa0*/  IADD3 R93, P6, PT, R7, R93, RZ ;  /* 0x0000005d075d7210 */ /* 0x000fc60007fde0ff */
[----:B------:R1:W3:Y:S04]  /*25fb0*/  @P4 LDG.E.U8 R45, desc[UR22][R10.64] ;  /* 0x000000160a2d4981 */ /* 0x0002e8000c1e1100 */
[----:B0-----:R-:W3:Y:S01]  /*25fc0*/  LDL.LU R19, [R1+0xaf8] ;  /* 0x000af80001137983 */ /* 0x001ee20000300800 */
[----:B------:R-:W-:-:S03]  /*25fd0*/  IADD3 R22, P2, PT, R7, R22, RZ ;  /* 0x0000001607167210 */ /* 0x000fc60007f5e0ff */
[----:B------:R-:W3:Y:S04]  /*25fe0*/  LDL.LU R4, [R1+0x190] ;  /* 0x0001900001047983 */ /* 0x000ee80000300800 */
[----:B------:R-:W3:Y:S04]  /*25ff0*/  LDL.LU R5, [R1+0xaf0] ;  /* 0x000af00001057983 */ /* 0x000ee80000300800 */
[----:B------:R0:W-:Y:S04]  /*26000*/  STL [R1+0xad8], R93 ;  /* 0x000ad85d01007387 */ /* 0x0001e80000100800 */
[----:B------:R-:W3:Y:S04]  /*26010*/  LDL.LU R20, [R1+0x18c] ;  /* 0x00018c0001147983 */ /* 0x000ee80000300800 */
[----:B------:R-:W-:Y:S04]  /*26020*/  STL [R1+0xae0], R22 ;  /* 0x000ae01601007387 */ /* 0x000fe80000100800 */
[----:B------:R-:W3:Y:S01]  /*26030*/  LDL.LU R11, [R1+0xad4] ;  /* 0x000ad400010b7983 */ /* 0x000ee20000300800 */
[----:B------:R-:W-:-:S02]  /*26040*/  ISETP.GT.AND P3, PT, R12, 0x3a, PT ;  /* 0x0000003a0c00780c */ /* 0x000fc40003f64270 */
[----:B------:R-:W-:Y:S02]  /*26050*/  ISETP.GT.AND P5, PT, R12, 0x3b, PT ;  /* 0x0000003b0c00780c */ /* 0x000fe40003fa4270 */
[----:B------:R-:W-:Y:S02]  /*26060*/  PRMT R37, RZ, 0x7610, R37 ;  /* 0x00007610ff257816 */ /* 0x000fe40000000025 */
[----:B------:R-:W-:-:S07]  /*26070*/  PRMT R33, RZ, 0x7610, R33 ;  /* 0x00007610ff217816 */ /* 0x000fce0000000021 */
[----:B-1----:R-:W-:Y:S02]  /*26080*/  @P3 IMAD.MOV.U32 R10, RZ, RZ, R93 ;  /* 0x000000ffff0a3224 */ /* 0x002fe400078e005d */
[C---:B--2---:R-:W-:Y:S02]  /*26090*/  IMAD.X R25, R24.reuse, 0x1, R25, P2 ;  /* 0x0000000118197824 */ /* 0x044fe400010e0619 */
[----:B---3--:R-:W-:-:S05]  /*260a0*/  IMAD.X R11, R24, 0x1, R11, P6 ;  /* 0x00000001180b7824 */ /* 0x008fca00030e060b */
[----:B------:R1:W-:Y:S04]  /*260b0*/  STL [R1+0xad4], R11 ;  /* 0x000ad40b01007387 */ /* 0x0003e80000100800 */
[----:B------:R2:W3:Y:S04]  /*260c0*/  @P3 LDG.E.U8 R37, desc[UR22][R10.64] ;  /* 0x000000160a253981 */ /* 0x0004e8000c1e1100 */
[----:B0-----:R-:W3:Y:S01]  /*260d0*/  LDL.LU R93, [R1+0xe64] ;  /* 0x000e6400015d7983 */ /* 0x001ee20000300800 */
[----:B--2---:R-:W-:Y:S02]  /*260e0*/  @P5 IMAD.MOV.U32 R10, RZ, RZ, R22 ;  /* 0x000000ffff0a5224 */ /* 0x004fe400078e0016 */
[----:B-1----:R-:W-:Y:S01]  /*260f0*/  @P5 IMAD.MOV.U32 R11, RZ, RZ, R25 ;  /* 0x000000ffff0b5224 */ /* 0x002fe200078e0019 */
[----:B------:R0:W-:Y:S04]  /*26100*/  STL [R1+0xadc], R25 ;  /* 0x000adc1901007387 */ /* 0x0001e80000100800 */
[----:B------:R-:W2:Y:S04]  /*26110*/  LDL.LU R22, [R1+0xaec] ;  /* 0x000aec0001167983 */ /* 0x000ea80000300800 */
[----:B------:R1:W2:Y:S04]  /*26120*/  @P5 LDG.E.U8 R33, desc[UR22][R10.64] ;  /* 0x000000160a215981 */ /* 0x0002a8000c1e1100 */
[----:B0-----:R-:W2:Y:S04]  /*26130*/  LDL.LU R25, [R1+0xaf4] ;  /* 0x000af40001197983 */ /* 0x001ea80000300800 */
[----:B------:R-:W2:Y:S01]  /*26140*/  LDL.LU R11, [R1+0xae4] ;  /* 0x000ae400010b7983 */ /* 0x000ea20000300800 */
[----:B------:R-:W-:-:S02]  /*26150*/  ISETP.GT.AND P4, PT, R12, 0x3c, PT ;  /* 0x0000003c0c00780c */ /* 0x000fc40003f84270 */
[C---:B------:R-:W-:Y:S02]  /*26160*/  IADD3 R18, P2, PT, R7.reuse, R18, RZ ;  /* 0x0000001207127210 */ /* 0x040fe40007f5e0ff */
[C---:B------:R-:W-:Y:S02]  /*26170*/  IADD3 R4, P3, PT, R7.reuse, R4, RZ ;  /* 0x0000000407047210 */ /* 0x040fe40007f7e0ff */
[C---:B------:R-:W-:Y:S02]  /*26180*/  IADD3 R19, P5, PT, R7.reuse, R19, RZ ;  /* 0x0000001307137210 */ /* 0x040fe40007fbe0ff */
[----:B------:R-:W-:Y:S01]  /*26190*/  PRMT R65, RZ, 0x7610, R65 ;  /* 0x00007610ff417816 */ /* 0x000fe20000000041 */
[----:B------:R-:W-:Y:S04]  /*261a0*/  STL [R1+0xae8], R18 ;  /* 0x000ae81201007387 */ /* 0x000fe80000100800 */
[----:B-1----:R-:W-:Y:S01]  /*261b0*/  @P4 IMAD.MOV.U32 R10, RZ, RZ, R18 ;  /* 0x000000ffff0a4224 */ /* 0x002fe200078e0012 */
[----:B------:R-:W-:Y:S04]  /*261c0*/  STL [R1+0x190], R4 ;  /* 0x0001900401007387 */ /* 0x000fe80000100800 */
[----:B------:R-:W-:Y:S01]  /*261d0*/  STL [R1+0xaf8], R19 ;  /* 0x000af81301007387 */ /* 0x000fe20000100800 */
[----:B------:R-:W-:Y:S01]  /*261e0*/  IADD3 R5, P6, PT, R7, R5, RZ ;  /* 0x0000000507057210 */ /* 0x000fe20007fde0ff */
[----:B------:R-:W-:Y:S01]  /*261f0*/  IMAD.X R20, R24, 0x1, R20, P3 ;  /* 0x0000000118147824 */ /* 0x000fe200018e0614 */
[----:B------:R-:W-:-:S02]  /*26200*/  ISETP.GT.AND P3, PT, R12, 0x3e, PT ;  /* 0x0000003e0c00780c */ /* 0x000fc40003f64270 */
[----:B------:R-:W-:Y:S02]  /*26210*/  PRMT R73, RZ, 0x7610, R73 ;  /* 0x00007610ff497816 */ /* 0x000fe40000000049 */
[----:B------:R-:W-:Y:S02]  /*26220*/  PRMT R85, RZ, 0x7610, R85 ;  /* 0x00007610ff557816 */ /* 0x000fe40000000055 */
[----:B------:R-:W-:Y:S01]  /*26230*/  PRMT R17, RZ, 0x7610, R17 ;  /* 0x00007610ff117816 */ /* 0x000fe20000000011 */
[----:B--2---:R-:W-:-:S05]  /*26240*/  IMAD.X R11, R24, 0x1, R11, P2 ;  /* 0x00000001180b7824 */ /* 0x004fca00010e060b */
[----:B------:R0:W-:Y:S04]  /*26250*/  STL [R1+0xae4], R11 ;  /* 0x000ae40b01007387 */ /* 0x0001e80000100800 */
[----:B------:R0:W2:Y:S02]  /*26260*/  @P4 LDG.E.U8 R65, desc[UR22][R10.64] ;  /* 0x000000160a414981 */ /* 0x0000a4000c1e1100 */
[----:B0-----:R-:W0:Y:S01]  /*26270*/  S2R R11, SR_TID.X ;  /* 0x00000000000b7919 */ /* 0x001e220000002100 */
[----:B------:R-:W-:Y:S01]  /*26280*/  ISETP.GT.AND P2, PT, R12, 0x3d, PT ;  /* 0x0000003d0c00780c */ /* 0x000fe20003f44270 */
[----:B------:R-:W-:Y:S01]  /*26290*/  IMAD.X R22, R24, 0x1, R22, P6 ;  /* 0x0000000118167824 */ /* 0x000fe200030e0616 */
[----:B------:R-:W-:Y:S01]  /*262a0*/  ISETP.GT.AND P6, PT, R12, 0x3f, PT ;  /* 0x0000003f0c00780c */ /* 0x000fe20003fc4270 */
[----:B------:R-:W-:Y:S01]  /*262b0*/  STL [R1+0x18c], R20 ;  /* 0x00018c1401007387 */ /* 0x000fe20000100800 */
[----:B------:R-:W-:-:S03]  /*262c0*/  IMAD.X R25, R24, 0x1, R25, P5 ;  /* 0x0000000118197824 */ /* 0x000fc600028e0619 */
[----:B------:R-:W-:Y:S04]  /*262d0*/  STL [R1+0xaf0], R5 ;  /* 0x000af00501007387 */ /* 0x000fe80000100800 */
[----:B------:R-:W2:Y:S02]  /*262e0*/  LDL.LU R18, [R1+0x198] ;  /* 0x0001980001127983 */ /* 0x000ea40000300800 */
[----:B------:R-:W-:Y:S02]  /*262f0*/  @P2 IMAD.MOV.U32 R10, RZ, RZ, R5 ;  /* 0x000000ffff0a2224 */ /* 0x000fe400078e0005 */
[----:B------:R-:W-:Y:S04]  /*26300*/  STL [R1+0xaf4], R25 ;  /* 0x000af41901007387 */ /* 0x000fe80000100800 */
[----:B------:R1:W-:Y:S01]  /*26310*/  STL [R1+0xaec], R22 ;  /* 0x000aec1601007387 */ /* 0x0003e20000100800 */
[----:B0-----:R-:W-:-:S04]  /*26320*/  LOP3.LUT R11, R11, 0x3f, RZ, 0xc0, !PT ;  /* 0x0000003f0b0b7812 */ /* 0x001fc800078ec0ff */
[----:B------:R-:W-:Y:S01]  /*26330*/  ISETP.GE.AND P4, PT, R11, R12, PT ;  /* 0x0000000c0b00720c */ /* 0x000fe20003f86270 */
[----:B------:R-:W-:Y:S02]  /*26340*/  @P2 IMAD.MOV.U32 R11, RZ, RZ, R22 ;  /* 0x000000ffff0b2224 */ /* 0x000fe400078e0016 */
[----:B-1----:R-:W4:Y:S04]  /*26350*/  LDL.LU R22, [R1+0x194] ;  /* 0x0001940001167983 */ /* 0x002f280000300800 */
[----:B------:R0:W4:Y:S04]  /*26360*/  @P2 LDG.E.U8 R73, desc[UR22][R10.64] ;  /* 0x000000160a492981 */ /* 0x000128000c1e1100 */
[----:B------:R-:W4:Y:S01]  /*26370*/  LDL.LU R5, [R1+0x1b8] ;  /* 0x0001b80001057983 */ /* 0x000f220000300800 */
[----:B0-----:R-:W-:-:S02]  /*26380*/  @P3 IMAD.MOV.U32 R10, RZ, RZ, R19 ;  /* 0x000000ffff0a3224 */ /* 0x001fc400078e0013 */
[----:B------:R-:W-:Y:S01]  /*26390*/  @P3 IMAD.MOV.U32 R11, RZ, RZ, R25 ;  /* 0x000000ffff0b3224 */ /* 0x000fe200078e0019 */
[----:B------:R-:W-:Y:S04]  /*263a0*/  STL [R1+0xcd8], R7 ;  /* 0x000cd80701007387 */ /* 0x000fe80000100800 */
[----:B------:R-:W-:Y:S04]  /*263b0*/  STL [R1+0xd20], R7 ;  /* 0x000d200701007387 */ /* 0x000fe80000100800 */
[----:B------:R0:W4:Y:S04]  /*263c0*/  @P3 LDG.E.U8 R85, desc[UR22][R10.64] ;  /* 0x000000160a553981 */ /* 0x000128000c1e1100 */
[----:B------:R-:W4:Y:S01]  /*263d0*/  LDL.LU R19, [R1+0x1d8] ;  /* 0x0001d80001137983 */ /* 0x000f220000300800 */
[----:B0-----:R-:W-:-:S03]  /*263e0*/  @P6 IMAD.MOV.U32 R10, RZ, RZ, R4 ;  /* 0x000000ffff0a6224 */ /* 0x001fc600078e0004 */
[----:B------:R-:W4:Y:S01]  /*263f0*/  LDL.LU R4, [R1+0x1b4] ;  /* 0x0001b40001047983 */ /* 0x000f220000300800 */
[----:B------:R-:W-:-:S05]  /*26400*/  @P6 IMAD.MOV.U32 R11, RZ, RZ, R20 ;  /* 0x000000ffff0b6224 */ /* 0x000fca00078e0014 */
[----:B------:R0:W4:Y:S01]  /*26410*/  @P6 LDG.E.U8 R17, desc[UR22][R10.64] ;  /* 0x000000160a116981 */ /* 0x000122000c1e1100 */
[----:B------:R-:W-:Y:S02]  /*26420*/  ISETP.GT.AND P5, PT, R12, RZ, PT ;  /* 0x000000ff0c00720c */ /* 0x000fe40003fa4270 */
[----:B------:R-:W-:Y:S02]  /*26430*/  IADD3 R2, P2, PT, R7, R2, RZ ;  /* 0x0000000207027210 */ /* 0x000fe40007f5e0ff */
[----:B------:R-:W-:-:S03]  /*26440*/  PRMT R60, RZ, 0x7610, R60 ;  /* 0x00007610ff3c7816 */ /* 0x000fc6000000003c */
[----:B------:R-:W-:-:S06]  /*26450*/  IMAD.X R3, R24, 0x1, R3, P2 ;  /* 0x0000000118037824 */ /* 0x000fcc00010e0603 */
[----:B------:R-:W4:Y:S01]  /*26460*/  @P5 LDG.E.U8 R60, desc[UR22][R2.64] ;  /* 0x00000016023c5981 */ /* 0x000f22000c1e1100 */
[----:B---3--:R-:W-:Y:S02]  /*26470*/  PRMT R93, RZ, 0x7610, R93 ;  /* 0x00007610ff5d7816 */ /* 0x008fe4000000005d */
[----:B------:R-:W-:Y:S01]  /*26480*/  PRMT R6, RZ, 0x7610, R6 ;  /* 0x00007610ff067816 */ /* 0x000fe20000000006 */
[----:B------:R-:W-:Y:S01]  /*26490*/  BAR.SYNC.DEFER_BLOCKING 0x0 ;  /* 0x0000000000007b1d */ /* 0x000fe20000010000 */
[----:B--2---:R-:W-:-:S05]  /*264a0*/  IADD3 R18, P3, PT, R8, R18, RZ ;  /* 0x0000001208127210 */ /* 0x004fca0007f7e0ff */
[----:B0-----:R-:W-:Y:S01]  /*264b0*/  @!P4 IMAD.MOV.U32 R10, RZ, RZ, R18 ;  /* 0x000000ffff0ac224 */ /* 0x001fe200078e0012 */
[----:B------:R-:W-:Y:S04]  /*264c0*/  STL [R1+0x198], R18 ;  /* 0x0001981201007387 */ /* 0x000fe80000100800 */
[----:B------:R-:W2:Y:S04]  /*264d0*/  LDL.LU R24, [R1+0x1d4] ;  /* 0x0001d40001187983 */ /* 0x000ea80000300800 */
[----:B------:R-:W3:Y:S01]  /*264e0*/  LDL.LU R20, [R1+0x1f4] ;  /* 0x0001f40001147983 */ /* 0x000ee20000300800 */
[----:B----4-:R-:W-:-:S04]  /*264f0*/  IMAD.X R22, R9, 0x1, R22, P3 ;  /* 0x0000000109167824 */ /* 0x010fc800018e0616 */
[----:B------:R-:W-:Y:S01]  /*26500*/  @!P4 IMAD.MOV.U32 R11, RZ, RZ, R22 ;  /* 0x000000ffff0bc224 */ /* 0x000fe200078e0016 */
[----:B------:R-:W-:-:S04]  /*26510*/  IADD3 R5, P2, PT, R8, R5, RZ ;  /* 0x0000000508057210 */ /* 0x000fc80007f5e0ff */
[----:B------:R0:W4:Y:S02]  /*26520*/  @!P4 LDG.E.U8 R93, desc[UR22][R10.64] ;  /* 0x000000160a5dc981 */ /* 0x000124000c1e1100 */
[----:B0-----:R-:W-:Y:S02]  /*26530*/  IMAD.MOV.U32 R11, RZ, RZ, R5 ;  /* 0x000000ffff0b7224 */ /* 0x001fe400078e0005 */
[----:B------:R-:W-:-:S04]  /*26540*/  IMAD.X R4, R9, 0x1, R4, P2 ;  /* 0x0000000109047824 */ /* 0x000fc800010e0604 */
[----:B------:R-:W-:-:S05]  /*26550*/  IMAD.MOV.U32 R10, RZ, RZ, R4 ;  /* 0x000000ffff0a7224 */ /* 0x000fca00078e0004 */
[-C--:B------:R-:W-:Y:S01]  /*26560*/  @!P4 LOP3.LUT R11, R11, R10.reuse, RZ, 0x3c, !PT ;  /* 0x0000000a0b0bc212 */ /* 0x080fe200078e3cff */
[----:B------:R0:W-:Y:S03]  /*26570*/  STL [R1+0xb0], R17 ;  /* 0x0000b01101007387 */ /* 0x0001e60000100800 */
[----:B------:R-:W-:-:S04]  /*26580*/  @!P4 LOP3.LUT R10, R11, R10, RZ, 0x3c, !PT ;  /* 0x0000000a0b0ac212 */ /* 0x000fc800078e3cff */
[----:B------:R-:W-:Y:S01]  /*26590*/  @!P4 LOP3.LUT R11, R11, R10, RZ, 0x3c, !PT ;  /* 0x0000000a0b0bc212 */ /* 0x000fe200078e3cff */
[----:B0-----:R-:W3:Y:S04]  /*265a0*/  LDL.LU R17, [R1+0x1f8] ;  /* 0x0001f80001117983 */ /* 0x001ee80000300800 */
[----:B------:R0:W4:Y:S01]  /*265b0*/  @!P4 LDG.E.U8 R6, desc[UR22][R10.64] ;  /* 0x000000160a06c981 */ /* 0x000122000c1e1100 */
[----:B------:R-:W-:-:S03]  /*265c0*/  IADD3 R19, P3, PT, R8, R19, RZ ;  /* 0x0000001308137210 */ /* 0x000fc60007f7e0ff */
[----:B------:R-:W-:Y:S04]  /*265d0*/  STL [R1+0x1b8], R5 ;  /* 0x0001b80501007387 */ /* 0x000fe80000100800 */
[----:B------:R1:W-:Y:S01]  /*265e0*/  STL [R1+0x194], R22 ;  /* 0x0001941601007387 */ /* 0x0003e20000100800 */
[----:B0-----:R-:W-:-:S03]  /*265f0*/  IMAD.MOV.U32 R11, RZ, RZ, R19 ;  /* 0x000000ffff0b7224 */ /* 0x001fc600078e0013 */
[----:B------:R-:W-:Y:S04]  /*26600*/  STL [R1+0xce0], R2 ;  /* 0x000ce00201007387 */ /* 0x000fe80000100800 */
[----:B------:R-:W-:Y:S04]  /*26610*/  STL [R1+0xd24], R2 ;  /* 0x000d240201007387 */ /* 0x000fe80000100800 */
[----:B------:R-:W-:Y:S04]  /*26620*/  STL [R1+0xcdc], R3 ;  /* 0x000cdc0301007387 */ /* 0x000fe80000100800 */
[----:B------:R-:W-:Y:S04]  /*26630*/  STL [R1+0xd28], R3 ;  /* 0x000d280301007387 */ /* 0x000fe80000100800 */
[----:B------:R-:W4:Y:S04]  /*26640*/  LDL.LU R25, [R1+0x218] ;  /* 0x0002180001197983 */ /* 0x000f280000300800 */
[----:B------:R-:W-:Y:S04]  /*26650*/  STL [R1+0x1d8], R19 ;  /* 0x0001d81301007387 */ /* 0x000fe80000100800 */
[----:B------:R0:W-:Y:S04]  /*26660*/  STL [R1+0x1b4], R4 ;  /* 0x0001b40401007387 */ /* 0x0001e80000100800 */
[----:B-1----:R-:W4:Y:S04]  /*26670*/  LDL.LU R22, [R1+0x238] ;  /* 0x0002380001167983 */ /* 0x002f280000300800 */
[----:B------:R-:W4:Y:S01]  /*26680*/  LDL.LU R18, [R1+0x278] ;  /* 0x0002780001127983 */ /* 0x000f220000300800 */
[----:B------:R-:W-:-:S03]  /*26690*/  PRMT R21, RZ, 0x7610, R21 ;  /* 0x00007610ff157816 */ /* 0x000fc60000000015 */
[----:B0-----:R-:W4:Y:S04]  /*266a0*/  LDL.LU R4, [R1+0xe60] ;  /* 0x000e600001047983 */ /* 0x001f280000300800 */
[----:B------:R-:W4:Y:S01]  /*266b0*/  LDL.LU R5, [R1+0xe5c] ;  /* 0x000e5c0001057983 */ /* 0x000f220000300800 */
[----:B--2---:R-:W-:-:S04]  /*266c0*/  IMAD.X R24, R9, 0x1, R24, P3 ;  /* 0x0000000109187824 */ /* 0x004fc800018e0618 */
[----:B------:R-:W-:-:S05]  /*266d0*/  IMAD.MOV.U32 R10, RZ, RZ, R24 ;  /* 0x000000ffff0a7224 */ /* 0x000fca00078e0018 */
[----:B------:R-:W-:-:S04]  /*266e0*/  @!P4 LOP3.LUT R11, R11, R10, RZ, 0x3c, !PT ;  /* 0x0000000a0b0bc212 */ /* 0x000fc800078e3cff */
[----:B------:R-:W-:-:S04]  /*266f0*/  @!P4 LOP3.LUT R10, R11, R10, RZ, 0x3c, !PT ;  /* 0x0000000a0b0ac212 */ /* 0x000fc800078e3cff */
[----:B------:R-:W-:-:S05]  /*26700*/  @!P4 LOP3.LUT R11, R11, R10, RZ, 0x3c, !PT ;  /* 0x0000000a0b0bc212 */ /* 0x000fca00078e3cff */
[----:B------:R0:W2:Y:S01]  /*26710*/  @!P4 LDG.E.U8 R21, desc[UR22][R10.64] ;  /* 0x000000160a15c981 */ /* 0x0000a2000c1e1100 */
[----:B---3--:R-:W-:-:S05]  /*26720*/  IADD3 R17, P2, PT, R8, R17, RZ ;  /* 0x0000001108117210 */ /* 0x008fca0007f5e0ff */
[----:B------:R-:W-:Y:S04]  /*26730*/  STL [R1+0x1f8], R17 ;  /* 0x0001f81101007387 */ /* 0x000fe80000100800 */
[----:B----4-:R1:W-:Y:S04]  /*26740*/  STL [R1+0xac], R6 ;  /* 0x0000ac0601007387 */ /* 0x0103e80000100800 */
[----:B-1----:R-:W3:Y:S01]  /*26750*/  LDL.LU R6, [R1+0xe58] ;  /* 0x000e580001067983 */ /* 0x002ee20000300800 */
[----:B------:R-:W-:Y:S02]  /*26760*/  IMAD.X R20, R9, 0x1, R20, P2 ;  /* 0x0000000109147824 */ /* 0x000fe400010e0614 */
[----:B0-----:R-:W-:Y:S01]  /*26770*/  @!P4 IMAD.MOV.U32 R10, RZ, RZ, R17 ;  /* 0x000000ffff0ac224 */ /* 0x001fe200078e0011 */
[----:B------:R0:W-:Y:S01]  /*26780*/  STL [R1+0x1d4], R24 ;  /* 0x0001d41801007387 */ /* 0x0001e20000100800 */
[----:B------:R-:W-:-:S03]  /*26790*/  @!P4 IMAD.MOV.U32 R11, RZ, RZ, R20 ;  /* 0x000000ffff0bc224 */ /* 0x000fc600078e0014 */
[----:B0-----:R-:W4:Y:S04]  /*267a0*/  LDL.LU R24, [R1+0xe54] ;  /* 0x000e540001187983 */ /* 0x001f280000300800 */
[----:B------:R-:W4:Y:S04]  /*267b0*/  LDL.LU R19, [R1+0x234] ;  /* 0x0002340001137983 */ /* 0x000f280000300800 */
[----:B------:R-:W-:Y:S04]  /*267c0*/  STL [R1+0x1f4], R20 ;  /* 0x0001f41401007387 */ /* 0x000fe80000100800 */
[----:B--2---:R0:W-:Y:S04]  /*267d0*/  STL [R1+0xb8], R21 ;  /* 0x0000b81501007387 */ /* 0x0041e80000100800 */
[----:B0-----:R-:W2:Y:S01]  /*267e0*/  LDL.LU R21, [R1+0x274] ;  /* 0x0002740001157983 */ /* 0x001ea20000300800 */
[----:B---3--:R-:W-:-:S06]  /*267f0*/  PRMT R6, RZ, 0x7610, R6 ;  /* 0x00007610ff067816 */ /* 0x008fcc0000000006 */
[----:B------:R0:W3:Y:S04]  /*26800*/  @!P4 LDG.E.U8 R6, desc[UR22][R10.64] ;  /* 0x000000160a06c981 */ /* 0x0000e8000c1e1100 */
[----:B------:R-:W2:Y:S01]  /*26810*/  LDL.LU R11, [R1+0x214] ;  /* 0x00021400010b7983 */ /* 0x000ea20000300800 */
[C---:B------:R-:W-:Y:S02]  /*26820*/  IADD3 R25, P2, PT, R8.reuse, R25, RZ ;  /* 0x0000001908197210 */ /* 0x040fe40007f5e0ff */
[----:B------:R-:W-:Y:S02]  /*26830*/  IADD3 R22, P3, PT, R8, R22, RZ ;  /* 0x0000001608167210 */ /* 0x000fe40007f7e0ff */
[----:B----4-:R-:W-:Y:S01]  /*26840*/  PRMT R24, RZ, 0x7610, R24 ;  /* 0x00007610ff187816 */ /* 0x010fe20000000018 */
[----:B0-----:R-:W-:-:S02]  /*26850*/  @!P4 IMAD.MOV.U32 R10, RZ, RZ, R25 ;  /* 0x000000ffff0ac224 */ /* 0x001fc400078e0019 */
[C---:B------:R-:W-:Y:S01]  /*26860*/  IMAD.X R19, R9.reuse, 0x1, R19, P3 ;  /* 0x0000000109137824 */ /* 0x040fe200018e0613 */
[----:B------:R-:W-:Y:S01]  /*26870*/  PRMT R5, RZ, 0x7610, R5 ;  /* 0x00007610ff057816 */ /* 0x000fe20000000005 */
[----:B---3--:R0:W-:Y:S04]  /*26880*/  STL [R1+0xc0], R6 ;  /* 0x0000c00601007387 */ /* 0x0081e80000100800 */
[----:B0-----:R-:W3:Y:S01]  /*26890*/  LDL.LU R6, [R1+0x298] ;  /* 0x0002980001067983 */ /* 0x001ee20000300800 */
[----:B--2---:R-:W-:-:S03]  /*268a0*/  IMAD.X R11, R9, 0x1, R11, P2 ;  /* 0x00000001090b7824 */ /* 0x004fc600010e060b */
[----:B------:R-:W-:Y:S04]  /*268b0*/  STL [R1+0x218], R25 ;  /* 0x0002181901007387 */ /* 0x000fe80000100800 */
[----:B------:R-:W2:Y:S04]  /*268c0*/  LDL.LU R17, [R1+0x2b8] ;  /* 0x0002b80001117983 */ /* 0x000ea80000300800 */
[----:B------:R-:W4:Y:S04]  /*268d0*/  LDL.LU R20, [R1+0x2d8] ;  /* 0x0002d80001147983 */ /* 0x000f280000300800 */
[----:B------:R-:W-:Y:S04]  /*268e0*/  STL [R1+0x238], R22 ;  /* 0x0002381601007387 */ /* 0x000fe80000100800 */
[----:B------:R0:W-:Y:S04]  /*268f0*/  STL [R1+0x214], R11 ;  /* 0x0002140b01007387 */ /* 0x0001e80000100800 */
[----:B------:R1:W2:Y:S02]  /*26900*/  @!P4 LDG.E.U8 R24, desc[UR22][R10.64] ;  /* 0x000000160a18c981 */ /* 0x0002a4000c1e1100 */
[----:B-1----:R-:W-:-:S02]  /*26910*/  IMAD.MOV.U32 R10, RZ, RZ, R19 ;  /* 0x000000ffff0a7224 */ /* 0x002fc400078e0013 */
[----:B0-----:R-:W-:-:S05]  /*26920*/  IMAD.MOV.U32 R11, RZ, RZ, R22 ;  /* 0x000000ffff0b7224 */ /* 0x001fca00078e0016 */
[----:B------:R-:W-:-:S04]  /*26930*/  @!P4 LOP3.LUT R11, R11, R10, RZ, 0x3c, !PT ;  /* 0x0000000a0b0bc212 */ /* 0x000fc800078e3cff */
[----:B------:R-:W-:-:S04]  /*26940*/  @!P4 LOP3.LUT R10, R11, R10, RZ, 0x3c, !PT ;  /* 0x0000000a0b0ac212 */ /* 0x000fc800078e3cff */
[----:B------:R-:W-:-:S05]  /*26950*/  @!P4 LOP3.LUT R11, R11, R10, RZ, 0x3c, !PT ;  /* 0x0000000a0b0bc212 */ /* 0x000fca00078e3cff */
[----:B------:R0:W2:Y:S01]  /*26960*/  @!P4 LDG.E.U8 R5, desc[UR22][R10.64] ;  /* 0x000000160a05c981 */ /* 0x0000a2000c1e1100 */
[----:B------:R-:W-:Y:S02]  /*26970*/  IADD3 R18, P2, PT, R8, R18, RZ ;  /* 0x0000001208127210 */ /* 0x000fe40007f5e0ff */
[----:B------:R-:W-:-:S03]  /*26980*/  PRMT R4, RZ, 0x7610, R4 ;  /* 0x00007610ff047816 */ /* 0x000fc60000000004 */
[----:B------:R-:W-:Y:S01]  /*26990*/  IMAD.X R21, R9, 0x1, R21, P2 ;  /* 0x0000000109157824 */ /* 0x000fe200010e0615 */
[----:B------:R-:W-:Y:S04]  /*269a0*/  STL [R1+0x278], R18 ;  /* 0x0002781201007387 */ /* 0x000fe80000100800 */
[----:B------:R-:W3:Y:S01]  /*269b0*/  LDL.LU R25, [R1+0x2b4] ;  /* 0x0002b40001197983 */ /* 0x000ee20000300800 */
[----:B0-----:R-:W-:Y:S02]  /*269c0*/  IMAD.MOV.U32 R11, RZ, RZ, R21 ;  /* 0x000000ffff0b7224 */ /* 0x001fe400078e0015 */
[----:B------:R-:W-:Y:S01]  /*269d0*/  @!P4 IMAD.MOV.U32 R10, RZ, RZ, R18 ;  /* 0x000000ffff0ac224 */ /* 0x000fe200078e0012 */
[----:B------:R0:W-:Y:S04]  /*269e0*/  STL [R1+0x234], R19 ;  /* 0x0002341301007387 */ /* 0x0001e80000100800 */
[----:B------:R1:W3:Y:S04]  /*269f0*/  @!P4 LDG.E.U8 R4, desc[UR22][R10.64] ;  /* 0x000000160a04c981 */ /* 0x0002e8000c1e1100 */
[----:B0-----:R-:W3:Y:S04]  /*26a00*/  LDL.LU R19, [R1+0xe50] ;  /* 0x000e500001137983 */ /* 0x001ee80000300800 */
[----:B------:R-:W3:Y:S04]  /*26a10*/  LDL.LU R22, [R1+0xe4c] ;  /* 0x000e4c0001167983 */ /* 0x000ee80000300800 */
[----:B--2---:R0:W-:Y:S04]  /*26a20*/  STL [R1+0xd4], R5 ;  /* 0x0000d40501007387 */ /* 0x0041e80000100800 */
[----:B0-----:R-:W2:Y:S04]  /*26a30*/  LDL.LU R5, [R1+0xe48] ;  /* 0x000e480001057983 */ /* 0x001ea80000300800 */
[----:B------:R0:W-:Y:S04]  /*26a40*/  STL [R1+0x274], R21 ;  /* 0x0002741501007387 */ /* 0x0001e80000100800 */
[----:B0-----:R-:W4:Y:S04]  /*26a50*/  LDL.LU R21, [R1+0x2d4] ;  /* 0x0002d40001157983 */ /* 0x001f280000300800 */
[----:B------:R-:W4:Y:S01]  /*26a60*/  LDL.LU R11, [R1+0x294] ;  /* 0x00029400010b7983 */ /* 0x000f220000300800 */
[----:B---3--:R-:W-:-:S05]  /*26a70*/  IADD3 R6, P2, PT, R8, R6, RZ ;  /* 0x0000000608067210 */ /* 0x008fca0007f5e0ff */
[----:B-1----:R-:W-:Y:S01]  /*26a80*/  @!P4 IMAD.MOV.U32 R10, RZ, RZ, R6 ;  /* 0x000000ffff0ac224 */ /* 0x002fe200078e0006 */
[----:B--2---:R-:W-:Y:S01]  /*26a90*/  PRMT R5, RZ, 0x7610, R5 ;  /* 0x00007610ff057816 */ /* 0x004fe20000000005 */
[----:B----4-:R-:W-:-:S05]  /*26aa0*/  IMAD.X R11, R9, 0x1, R11, P2 ;  /* 0x00000001090b7824 */ /* 0x010fca00010e060b */
[----:B------:R-:W2:Y:S01]  /*26ab0*/  @!P4 LDG.E.U8 R5, desc[UR22][R10.64] ;  /* 0x000000160a05c981 */ /* 0x000ea2000c1e1100 */
[C---:B------:R-:W-:Y:S02]  /*26ac0*/  IADD3 R17, P3, PT, R8.reuse, R17, RZ ;  /* 0x0000001108117210 */ /* 0x040fe40007f7e0ff */
[----:B------:R-:W-:Y:S01]  /*26ad0*/  IADD3 R20, P2, PT, R8, R20, RZ ;  /* 0x0000001408147210 */ /* 0x000fe20007f5e0ff */
[----:B------:R0:W-:Y:S02]  /*26ae0*/  STL [R1+0xd8], R4 ;  /* 0x0000d80401007387 */ /* 0x0001e40000100800 */
[----:B------:R-:W-:Y:S02]  /*26af0*/  IMAD.X R25, R9, 0x1, R25, P3 ;  /* 0x0000000109197824 */ /* 0x000fe400018e0619 */
[----:B0-----:R-:W3:Y:S04]  /*26b00*/  LDL.LU R4, [R1+0x2f8] ;  /* 0x0002f80001047983 */ /* 0x001ee80000300800 */
[----:B------:R0:W-:Y:S04]  /*26b10*/  STL [R1+0x298], R6 ;  /* 0x0002980601007387 */ /* 0x0001e80000100800 */
[----:B------:R-:W4:Y:S04]  /*26b20*/  LDL.LU R18, [R1+0x318] ;  /* 0x0003180001127983 */ /* 0x000f280000300800 */
[----:B------:R-:W-:Y:S04]  /*26b30*/  STL [R1+0x2b8], R17 ;  /* 0x0002b81101007387 */ /* 0x000fe80000100800 */
[----:B------:R-:W-:Y:S04]  /*26b40*/  STL [R1+0x294], R11 ;  /* 0x0002940b01007387 */ /* 0x000fe80000100800 */
[----:B------:R-:W-:Y:S04]  /*26b50*/  STL [R1+0x2d8], R20 ;  /* 0x0002d81401007387 */ /* 0x000fe80000100800 */
[----:B0-----:R-:W4:Y:S04]  /*26b60*/  LDL.LU R6, [R1+0x338] ;  /* 0x0003380001067983 */ /* 0x001f280000300800 */
[----:B------:R-:W-:Y:S04]  /*26b70*/  STL [R1+0x2b4], R25 ;  /* 0x0002b41901007387 */ /* 0x000fe80000100800 */
[----:B--2---:R0:W-:Y:S04]  /*26b80*/  STL [R1+0xd0], R5 ;  /* 0x0000d00501007387 */ /* 0x0041e80000100800 */
[----:B0-----:R-:W2:Y:S01]  /*26b90*/  LDL.LU R5, [R1+0xe44] ;  /* 0x000e440001057983 */ /* 0x001ea20000300800 */
[----:B------:R-:W-:Y:S01]  /*26ba0*/  PRMT R22, RZ, 0x7610, R22 ;  /* 0x00007610ff167816 */ /* 0x000fe20000000016 */
[----:B------:R-:W-:-:S02]  /*26bb0*/  IMAD.MOV.U32 R11, RZ, RZ, R25 ;  /* 0x000000ffff0b7224 */ /* 0x000fc400078e0019 */
[----:B------:R-:W-:Y:S01]  /*26bc0*/  @!P4 IMAD.MOV.U32 R10, RZ, RZ, R17 ;  /* 0x000000ffff0ac224 */ /* 0x000fe200078e0011 */
[----:B------:R-:W4:Y:S01]  /*26bd0*/  LDL.LU R25, [R1+0xe40] ;  /* 0x000e400001197983 */ /* 0x000f220000300800 */
[----:B------:R-:W-:Y:S01]  /*26be0*/  IMAD.X R21, R9, 0x1, R21, P2 ;  /* 0x0000000109157824 */ /* 0x000fe200010e0615 */
[----:B---3--:R-:W-:Y:S02]  /*26bf0*/  IADD3 R4, P2, PT, R8, R4, RZ ;  /* 0x0000000408047210 */ /* 0x008fe40007f5e0ff */
[----:B------:R0:W3:Y:S04]  /*26c00*/  @!P4 LDG.E.U8 R22, desc[UR22][R10.64] ;  /* 0x000000160a16c981 */ /* 0x0000e8000c1e1100 */
[----:B------:R-:W3:Y:S01]  /*26c10*/  LDL.LU R17, [R1+0x314] ;  /* 0x0003140001117983 */ /* 0x000ee20000300800 */
[----:B0-----:R-:W-:-:S02]  /*26c20*/  @!P4 IMAD.MOV.U32 R10, RZ, RZ, R20 ;  /* 0x000000ffff0ac224 */ /* 0x001fc400078e0014 */
[----:B------:R-:W-:Y:S01]  /*26c30*/  @!P4 IMAD.MOV.U32 R11, RZ, RZ, R21 ;  /* 0x000000ffff0bc224 */ /* 0x000fe200078e0015 */
[----:B------:R0:W-:Y:S04]  /*26c40*/  STL [R1+0x2d4], R21 ;  /* 0x0002d41501007387 */ /* 0x0001e80000100800 */
[----:B0-----:R-:W3:Y:S04]  /*26c50*/  LDL.LU R21, [R1+0x334] ;  /* 0x0003340001157983 */ /* 0x001ee80000300800 */
[----:B------:R-:W-:Y:S01]  /*26c60*/  STL [R1+0x2f8], R4 ;  /* 0x0002f80401007387 */ /* 0x000fe20000100800 */
[----:B--2---:R-:W-:-:S06]  /*26c70*/  PRMT R5, RZ, 0x7610, R5 ;  /* 0x00007610ff057816 */ /* 0x004fcc0000000005 */
[----:B------:R0:W2:Y:S04]  /*26c80*/  @!P4 LDG.E.U8 R5, desc[UR22][R10.64] ;  /* 0x000000160a05c981 */ /* 0x0000a8000c1e1100 */
[----:B------:R-:W2:Y:S01]  /*26c90*/  LDL.LU R10, [R1+0x2f4] ;  /* 0x0002f400010a7983 */ /* 0x000ea20000300800 */
[----:B0-----:R-:W-:Y:S01]  /*26ca0*/  IMAD.MOV.U32 R11, RZ, RZ, R4 ;  /* 0x000000ffff0b7224 */ /* 0x001fe200078e0004 */
[----:B----4-:R-:W-:Y:S02]  /*26cb0*/  IADD3 R18, P3, PT, R8, R18, RZ ;  /* 0x0000001208127210 */ /* 0x010fe40007f7e0ff */
[----:B------:R-:W4:Y:S04]  /*26cc0*/  LDL.LU R20, [R1+0x358] ;  /* 0x0003580001147983 */ /* 0x000f280000300800 */
[----:B---3--:R0:W-:Y:S01]  /*26cd0*/  STL [R1+0xcc], R22 ;  /* 0x0000cc1601007387 */ /* 0x0081e20000100800 */
[----:B------:R-:W-:-:S03]  /*26ce0*/  PRMT R25, RZ, 0x7610, R25 ;  /* 0x00007610ff197816 */ /* 0x000fc60000000019 */
[----:B0-----:R-:W3:Y:S04]  /*26cf0*/  LDL.LU R22, [R1+0x374] ;  /* 0x0003740001167983 */ /* 0x001ee80000300800 */
[----:B--2---:R0:W-:Y:S01]  /*26d00*/  STL [R1+0xbc], R5 ;  /* 0x0000bc0501007387 */ /* 0x0041e20000100800 */
[----:B------:R-:W-:-:S03]  /*26d10*/  IMAD.X R10, R9, 0x1, R10, P2 ;  /* 0x00000001090a7824 */ /* 0x000fc600010e060a */
[----:B0-----:R-:W2:Y:S02]  /*26d20*/  LDL.LU R5, [R1+0x378] ;  /* 0x0003780001057983 */ /* 0x001ea40000300800 */
[-C--:B------:R-:W-:Y:S02]  /*26d30*/  @!P4 LOP3.LUT R11, R11, R10.reuse, RZ, 0x3c, !PT ;  /* 0x0000000a0b0bc212 */ /* 0x080fe400078e3cff */
[----:B------:R-:W2:Y:S04]  /*26d40*/  LDL.LU R4, [R1+0x398] ;  /* 0x0003980001047983 */ /* 0x000ea80000300800 */
[----:B------:R-:W-:Y:S04]  /*26d50*/  STL [R1+0x318], R18 ;  /* 0x0003181201007387 */ /* 0x000fe80000100800 */
[----:B------:R0:W-:Y:S02]  /*26d60*/  STL [R1+0x2f4], R10 ;  /* 0x0002f40a01007387 */ /* 0x0001e40000100800 */
[----:B0-----:R-:W-:-:S04]  /*26d70*/  @!P4 LOP3.LUT R10, R11, R10, RZ, 0x3c, !PT ;  /* 0x0000000a0b0ac212 */ /* 0x001fc800078e3cff */
[----:B------:R-:W-:-:S05]  /*26d80*/  @!P4 LOP3.LUT R11, R11, R10, RZ, 0x3c, !PT ;  /* 0x0000000a0b0bc212 */ /* 0x000fca00078e3cff */
[----:B------:R0:W2:Y:S01]  /*26d90*/  @!P4 LDG.E.U8 R25, desc[UR22][R10.64] ;  /* 0x000000160a19c981 */ /* 0x0000a2000c1e1100 */
[----:B------:R-:W-:-:S05]  /*26da0*/  IADD3 R6, P2, PT, R8, R6, RZ ;  /* 0x0000000608067210 */ /* 0x000fca0007f5e0ff */
[----:B------:R-:W-:Y:S01]  /*26db0*/  STL [R1+0x338], R6 ;  /* 0x0003380601007387 */ /* 0x000fe20000100800 */
[C---:B------:R-:W-:Y:S01]  /*26dc0*/  IMAD.X R17, R9.reuse, 0x1, R17, P3 ;  /* 0x0000000109117824 */ /* 0x040fe200018e0611 */
[----:B------:R-:W-:Y:S01]  /*26dd0*/  PRMT R19, RZ, 0x7610, R19 ;  /* 0x00007610ff137816 */ /* 0x000fe20000000013 */
[----:B0-----:R-:W-:Y:S02]  /*26de0*/  @!P4 IMAD.MOV.U32 R10, RZ, RZ, R18 ;  /* 0x000000ffff0ac224 */ /* 0x001fe400078e0012 */
[----:B------:R-:W-:Y:S02]  /*26df0*/  @!P4 IMAD.MOV.U32 R11, RZ, RZ, R17 ;  /* 0x000000ffff0bc224 */ /* 0x000fe400078e0011 */
[----:B------:R-:W-:-:S03]  /*26e00*/  IMAD.X R21, R9, 0x1, R21, P2 ;  /* 0x0000000109157824 */ /* 0x000fc600010e0615 */
[----:B------:R0:W3:Y:S04]  /*26e10*/  @!P4 LDG.E.U8 R19, desc[UR22][R10.64] ;  /* 0x000000160a13c981 */ /* 0x0000e8000c1e1100 */
[----:B--2---:R1:W-:Y:S04]  /*26e20*/  STL [R1+0xa8], R25 ;  /* 0x0000a81901007387 */ /* 0x0043e80000100800 */
[----:B-1----:R-:W2:Y:S01]  /*26e30*/  LDL.LU R25, [R1+0xe3c] ;  /* 0x000e3c0001197983 */ /* 0x002ea20000300800 */
[----:B0-----:R-:W-:Y:S02]  /*26e40*/  IMAD.MOV.U32 R10, RZ, RZ, R21 ;  /* 0x000000ffff0a7224 */ /* 0x001fe400078e0015 */
[----:B------:R-:W-:-:S05]  /*26e50*/  IMAD.MOV.U32 R11, RZ, RZ, R6 ;  /* 0x000000ffff0b7224 */ /* 0x000fca00078e0006 */
[----:B------:R-:W-:-:S04]  /*26e60*/  @!P4 LOP3.LUT R11, R11, R10, RZ, 0x3c, !PT ;  /* 0x0000000a0b0bc212 */ /* 0x000fc800078e3cff */
[----:B------:R-:W-:-:S04]  /*26e70*/  @!P4 LOP3.LUT R10, R11, R10, RZ, 0x3c, !PT ;  /* 0x0000000a0b0ac212 */ /* 0x000fc800078e3cff */
[----:B------:R-:W-:Y:S02]  /*26e80*/  @!P4 LOP3.LUT R11, R11, R10, RZ, 0x3c, !PT ;  /* 0x0000000a0b0bc212 */ /* 0x000fe400078e3cff */
[----:B--2---:R-:W-:-:S06]  /*26e90*/  PRMT R25, RZ, 0x7610, R25 ;  /* 0x00007610ff197816 */ /* 0x004fcc0000000019 */
[----:B------:R0:W2:Y:S04]  /*26ea0*/  @!P4 LDG.E.U8 R25, desc[UR22][R10.64] ;  /* 0x000000160a19c981 */ /* 0x0000a8000c1e1100 */
[----:B------:R1:W-:Y:S01]  /*26eb0*/  STL [R1+0x314], R17 ;  /* 0x0003141101007387 */ /* 0x0003e20000100800 */
[----:B----4-:R-:W-:-:S03]  /*26ec0*/  IADD3 R20, P3, PT, R8, R20, RZ ;  /* 0x0000001408147210 */ /* 0x010fc60007f7e0ff */
[----:B-1----:R-:W4:Y:S04]  /*26ed0*/  LDL.LU R17, [R1+0xe38] ;  /* 0x000e380001117983 */ /* 0x002f280000300800 */
[----:B------:R-:W4:Y:S04]  /*26ee0*/  LDL.LU R18, [R1+0xe34] ;  /* 0x000e340001127983 */ /* 0x000f280000300800 */
[----:B---3--:R1:W-:Y:S01]  /*26ef0*/  STL [R1+0xa4], R19 ;  /* 0x0000a41301007387 */ /* 0x0083e20000100800 */
[----:B0-----:R-:W-:-:S03]  /*26f00*/  IMAD.MOV.U32 R11, RZ, RZ, R20 ;  /* 0x000000ffff0b7224 */ /* 0x001fc600078e0014 */
[----:B-1----:R-:W3:Y:S04]  /*26f10*/  LDL.LU R19, [R1+0xe30] ;  /* 0x000e300001137983 */ /* 0x002ee80000300800 */
[----:B------:R0:W-:Y:S04]  /*26f20*/  STL [R1+0x334], R21 ;  /* 0x0003341501007387 */ /* 0x0001e80000100800 */
[----:B0-----:R-:W3:Y:S04]  /*26f30*/  LDL.LU R21, [R1+0xe2c] ;  /* 0x000e2c0001157983 */ /* 0x001ee80000300800 */
[----:B------:R-:W4:Y:S04]  /*26f40*/  LDL.LU R6, [R1+0x3b8] ;  /* 0x0003b80001067983 */ /* 0x000f280000300800 */
[----:B--2---:R0:W-:Y:S04]  /*26f50*/  STL [R1+0xa0], R25 ;  /* 0x0000a01901007387 */ /* 0x0041e80000100800 */
[----:B0-----:R-:W2:Y:S04]  /*26f60*/  LDL.LU R25, [R1+0xe28] ;  /* 0x000e280001197983 */ /* 0x001ea80000300800 */
[----:B------:R0:W-:Y:S04]  /*26f70*/  STL [R1+0x358], R20 ;  /* 0x0003581401007387 */ /* 0x0001e80000100800 */
[----:B0-----:R-:W4:Y:S04]  /*26f80*/  LDL.LU R20, [R1+0xe24] ;  /* 0x000e240001147983 */ /* 0x001f280000300800 */
[----:B------:R-:W4:Y:S01]  /*26f90*/  LDL.LU R10, [R1+0x354] ;  /* 0x00035400010a7983 */ /* 0x000f220000300800 */
[----:B------:R-:W-:-:S05]  /*26fa0*/  IADD3 R5, P2, PT, R8, R5, RZ ;  /* 0x0000000508057210 */ /* 0x000fca0007f5e0ff */
[----:B------:R-:W-:Y:S01]  /*26fb0*/  STL [R1+0x378], R5 ;  /* 0x0003780501007387 */ /* 0x000fe20000100800 */
[C---:B------:R-:W-:Y:S01]  /*26fc0*/  IMAD.X R22, R9.reuse, 0x1, R22, P2 ;  /* 0x0000000109167824 */ /* 0x040fe200010e0616 */
[----:B---3--:R-:W-:Y:S02]  /*26fd0*/  PRMT R21, RZ, 0x7610, R21 ;  /* 0x00007610ff157816 */ /* 0x008fe40000000015 */
[----:B--2---:R-:W-:Y:S01]  /*26fe0*/  PRMT R25, RZ, 0x7610, R25 ;  /* 0x00007610ff197816 */ /* 0x004fe20000000019 */
[----:B----4-:R-:W-:-:S05]  /*26ff0*/  IMAD.X R10, R9, 0x1, R10, P3 ;  /* 0x00000001090a7824 */ /* 0x010fca00018e060a */
[-C--:B------:R-:W-:Y:S01]  /*27000*/  @!P4 LOP3.LUT R11, R11, R10.reuse, RZ, 0x3c, !PT ;  /* 0x0000000a0b0bc212 */ /* 0x080fe200078e3cff */
[----:B------:R0:W-:Y:S03]  /*27010*/  STL [R1+0x354], R10 ;  /* 0x0003540a01007387 */ /* 0x0001e60000100800 */
[----:B0-----:R-:W-:-:S04]  /*27020*/  @!P4 LOP3.LUT R10, R11, R10, RZ, 0x3c, !PT ;  /* 0x0000000a0b0ac212 */ /* 0x001fc800078e3cff */
[----:B------:R-:W-:-:S05]  /*27030*/  @!P4 LOP3.LUT R11, R11, R10, RZ, 0x3c, !PT ;  /* 0x0000000a0b0bc212 */ /* 0x000fca00078e3cff */
[----:B------:R0:W2:Y:S02]  /*27040*/  @!P4 LDG.E.U8 R21, desc[UR22][R10.64] ;  /* 0x000000160a15c981 */ /* 0x0000a4000c1e1100 */
[----:B0-----:R-:W-:Y:S02]  /*27050*/  @!P4 IMAD.MOV.U32 R10, RZ, RZ, R5 ;  /* 0x000000ffff0ac224 */ /* 0x001fe400078e0005 */
[----:B------:R-:W-:-:S05]  /*27060*/  @!P4 IMAD.MOV.U32 R11, RZ, RZ, R22 ;  /* 0x000000ffff0bc224 */ /* 0x000fca00078e0016 */
[----:B------:R-:W3:Y:S01]  /*27070*/  @!P4 LDG.E.U8 R25, desc[UR22][R10.64] ;  /* 0x000000160a19c981 */ /* 0x000ee2000c1e1100 */
[----:B------:R-:W-:-:S03]  /*27080*/  IADD3 R4, P2, PT, R8, R4, RZ ;  /* 0x0000000408047210 */ /* 0x000fc60007f5e0ff */
[----:B------:R-:W-:Y:S04]  /*27090*/  STL [R1+0x374], R22 ;  /* 0x0003741601007387 */ /* 0x000fe80000100800 */
[----:B--2---:R0:W-:Y:S04]  /*270a0*/  STL [R1+0x9c], R21 ;  /* 0x00009c1501007387 */ /* 0x0041e80000100800 */
[----:B0-----:R-:W2:Y:S04]  /*270b0*/  LDL.LU R21, [R1+0xe20] ;  /* 0x000e200001157983 */ /* 0x001ea80000300800 */
[----:B------:R-:W4:Y:S04]  /*270c0*/  LDL.LU R22, [R1+0xe1c] ;  /* 0x000e1c0001167983 */ /* 0x000f280000300800 */
[----:B------:R-:W2:Y:S04]  /*270d0*/  LDL.LU R5, [R1+0xe18] ;  /* 0x000e180001057983 */ /* 0x000ea80000300800 */
[----:B------:R-:W-:Y:S04]  /*270e0*/  STL [R1+0x398], R4 ;  /* 0x0003980401007387 */ /* 0x000fe80000100800 */
[----:B---3--:R0:W-:Y:S04]  /*270f0*/  STL [R1+0x98], R25 ;  /* 0x0000981901007387 */ /* 0x0081e80000100800 */
[----:B0-----:R-:W3:Y:S04]  /*27100*/  LDL.LU R25, [R1+0xe14] ;  /* 0x000e140001197983 */ /* 0x001ee80000300800 */
[----:B------:R-:W2:Y:S01]  /*27110*/  LDL.LU R11, [R1+0x394] ;  /* 0x00039400010b7983 */ /* 0x000ea20000300800 */
[----:B------:R-:W-:Y:S01]  /*27120*/  @!P4 IMAD.MOV.U32 R10, RZ, RZ, R4 ;  /* 0x000000ffff0ac224 */ /* 0x000fe200078e0004 */
[----:B---3--:R-:W-:Y:S01]  /*27130*/  PRMT R25, RZ, 0x7610, R25 ;  /* 0x00007610ff197816 */ /* 0x008fe20000000019 */
[----:B--2---:R-:W-:-:S05]  /*27140*/  IMAD.X R11, R9, 0x1, R11, P2 ;  /* 0x00000001090b7824 */ /* 0x004fca00010e060b */
[----:B------:R-:W2:Y:S04]  /*27150*/  @!P4 LDG.E.U8 R25, desc[UR22][R10.64] ;  /* 0x000000160a19c981 */ /* 0x000ea8000c1e1100 */
[----:B------:R-:W-:Y:S04]  /*27160*/  STL [R1+0x394], R11 ;  /* 0x0003940b01007387 */ /* 0x000fe80000100800 */
[----:B------:R-:W3:Y:S04]  /*27170*/  LDL.LU R4, [R1+0xe10] ;  /* 0x000e100001047983 */ /* 0x000ee80000300800 */
[----:B--2---:R0:W-:Y:S04]  /*27180*/  STL [R1+0x94], R25 ;  /* 0x0000941901007387 */ /* 0x0041e80000100800 */
[----:B0-----:R-:W2:Y:S04]  /*27190*/  LDL.LU R25, [R1+0xe0c] ;  /* 0x000e0c0001197983 */ /* 0x001ea80000300800 */
[----:B------:R-:W2:Y:S01]  /*271a0*/  LDL.LU R11, [R1+0x3b4] ;  /* 0x0003b400010b7983 */ /* 0x000ea20000300800 */
[----:B------:R-:W-:-:S02]  /*271b0*/  IADD3 R6, P2, PT, R8, R6, RZ ;  /* 0x0000000608067210 */ /* 0x000fc40007f5e0ff */
[----:B------:R-:W-:-:S03]  /*271c0*/  PRMT R5, RZ, 0x7610, R5 ;  /* 0x00007610ff057816 */ /* 0x000fc60000000005 */
[----:B------:R-:W-:Y:S02]  /*271d0*/  @!P4 IMAD.MOV.U32 R10, RZ, RZ, R6 ;  /* 0x000000ffff0ac224 */ /* 0x000fe400078e0006 */
[----:B--2---:R-:W-:-:S05]  /*271e0*/  IMAD.X R11, R9, 0x1, R11, P2 ;  /* 0x00000001090b7824 */ /* 0x004fca00010e060b */
[----:B------:R-:W2:Y:S04]  /*271f0*/  @!P4 LDG.E.U8 R5, desc[UR22][R10.64] ;  /* 0x000000160a05c981 */ /* 0x000ea8000c1e1100 */
[----:B------:R0:W-:Y:S04]  /*27200*/  STL [R1+0x3b8], R6 ;  /* 0x0003b80601007387 */ /* 0x0001e80000100800 */
[----:B------:R-:W-:Y:S04]  /*27210*/  STL [R1+0x3b4], R11 ;  /* 0x0003b40b01007387 */ /* 0x000fe80000100800 */
[----:B0-----:R-:W3:Y:S04]  /*27220*/  LDL.LU R6, [R1+0xe08] ;  /* 0x000e080001067983 */ /* 0x001ee80000300800 */
[----:B--2---:R0:W-:Y:S04]  /*27230*/  STL [R1+0x90], R5 ;  /* 0x0000900501007387 */ /* 0x0041e80000100800 */
[----:B0-----:R-:W2:Y:S04]  /*27240*/  LDL.LU R5, [R1+0xe04] ;  /* 0x000e040001057983 */ /* 0x001ea80000300800 */
[----:B------:R-:W2:Y:S04]  /*27250*/  LDL.LU R10, [R1+0x3d4] ;  /* 0x0003d400010a7983 */ /* 0x000ea80000300800 */
[----:B------:R-:W2:Y:S01]  /*27260*/  LDL.LU R11, [R1+0x3d8] ;  /* 0x0003d800010b7983 */ /* 0x000ea20000300800 */
[----:B---3--:R-:W-:-:S02]  /*27270*/  PRMT R4, RZ, 0x7610, R4 ;  /* 0x00007610ff047816 */ /* 0x008fc40000000004 */
[----:B--2---:R-:W-:-:S05]  /*27280*/  IADD3 R11, P2, PT, R8, R11, RZ ;  /* 0x0000000b080b7210 */ /* 0x004fca0007f5e0ff */
[----:B------:R-:W-:Y:S01]  /*27290*/  IMAD.X R10, R9, 0x1, R10, P2 ;  /* 0x00000001090a7824 */ /* 0x000fe200010e060a */
[----:B------:R0:W-:Y:S04]  /*272a0*/  STL [R1+0x3d8], R11 ;  /* 0x0003d80b01007387 */ /* 0x0001e80000100800 */
[----:B------:R1:W-:Y:S01]  /*272b0*/  STL [R1+0x3d4], R10 ;  /* 0x0003d40a01007387 */ /* 0x0003e20000100800 */
[----:B0-----:R-:W-:-:S04]  /*272c0*/  @!P4 LOP3.LUT R11, R11, R10, RZ, 0x3c, !PT ;  /* 0x0000000a0b0bc212 */ /* 0x001fc800078e3cff */
[----:B-1----:R-:W-:-:S04]  /*272d0*/  @!P4 LOP3.LUT R10, R11, R10, RZ, 0x3c, !PT ;  /* 0x0000000a0b0ac212 */ /* 0x002fc800078e3cff */
[----:B------:R-:W-:-:S05]  /*272e0*/  @!P4 LOP3.LUT R11, R11, R10, RZ, 0x3c, !PT ;  /* 0x0000000a0b0bc212 */ /* 0x000fca00078e3cff */
[----:B------:R-:W2:Y:S04]  /*272f0*/  @!P4 LDG.E.U8 R4, desc[UR22][R10.64] ;  /* 0x000000160a04c981 */ /* 0x000ea8000c1e1100 */
[----:B--2---:R0:W-:Y:S04]  /*27300*/  STL [R1+0x8c], R4 ;  /* 0x00008c0401007387 */ /* 0x0041e80000100800 */
[----:B0-----:R-:W2:Y:S04]  /*27310*/  LDL.LU R4, [R1+0xe00] ;  /* 0x000e000001047983 */ /* 0x001ea80000300800 */
[----:B------:R-:W3:Y:S04]  /*27320*/  LDL.LU R10, [R1+0x3f4] ;  /* 0x0003f400010a7983 */ /* 0x000ee80000300800 */
[----:B------:R-:W2:Y:S01]  /*27330*/  LDL.LU R11, [R1+0x3f8] ;  /* 0x0003f800010b7983 */ /* 0x000ea20000300800 */
[----:B----4-:R-:W-:-:S02]  /*27340*/  PRMT R22, RZ, 0x7610, R22 ;  /* 0x00007610ff167816 */ /* 0x010fc40000000016 */
[----:B--2---:R-:W-:-:S05]  /*27350*/  IADD3 R11, P2, PT, R8, R11, RZ ;  /* 0x0000000b080b7210 */ /* 0x004fca0007f5e0ff */
[----:B---3--:R-:W-:Y:S01]  /*27360*/  IMAD.X R10, R9, 0x1, R10, P2 ;  /* 0x00000001090a7824 */ /* 0x008fe200010e060a */
        /* <DEDUP_REMOVED lines=9> */
[----:B------:R-:W4:Y:S01]  /*27400*/  LDL.LU R11, [R1+0x418] ;  /* 0x00041800010b7983 */ /* 0x000f220000300800 */
[----:B------:R-:W-:-:S02]  /*27410*/  PRMT R21, RZ, 0x7610, R21 ;  /* 0x00007610ff157816 */ /* 0x000fc40000000015 */
[----:B----4-:R-:W-:-:S05]  /*27420*/  IADD3 R11, P2, PT, R8, R11, RZ ;  /* 0x0000000b080b7210 */ /* 0x010fca0007f5e0ff */
[----:B---3--:R-:W-:Y:S01]  /*27430*/  IMAD.X R10, R9, 0x1, R10, P2 ;  /* 0x00000001090a7824 */ /* 0x008fe200010e060a */
[----:B------:R0:W-:Y:S04]  /*27440*/  STL [R1+0x418], R11 ;  /* 0x0004180b01007387 */ /* 0x0001e80000100800 */
[----:B------:R1:W-:Y:S01]  /*27450*/  STL [R1+0x414], R10 ;  /* 0x0004140a01007387 */ /* 0x0003e20000100800 */
[----:B0-----:R-:W-:-:S04]  /*27460*/  @!P4 LOP3.LUT R11, R11, R10, RZ, 0x3c, !PT ;  /* 0x0000000a0b0bc212 */ /* 0x001fc800078e3cff */
[----:B-1----:R-:W-:-:S04]  /*27470*/  @!P4 LOP3.LUT R10, R11, R10, RZ, 0x3c, !PT ;  /* 0x0000000a0b0ac212 */ /* 0x002fc800078e3cff */
[----:B------:R-:W-:-:S05]  /*27480*/  @!P4 LOP3.LUT R11, R11, R10, RZ, 0x3c, !PT ;  /* 0x0000000a0b0bc212 */ /* 0x000fca00078e3cff */
[----:B------:R-:W3:Y:S04]  /*27490*/  @!P4 LDG.E.U8 R21, desc[UR22][R10.64] ;  /* 0x000000160a15c981 */ /* 0x000ee8000c1e1100 */
[----:B---3--:R0:W-:Y:S04]  /*274a0*/  STL [R1+0x84], R21 ;  /* 0x0000841501007387 */ /* 0x0081e80000100800 */
[----:B0-----:R-:W3:Y:S04]  /*274b0*/  LDL.LU R21, [R1+0xdf8] ;  /* 0x000df80001157983 */ /* 0x001ee80000300800 */
[----:B------:R-:W4:Y:S04]  /*274c0*/  LDL.LU R10, [R1+0x434] ;  /* 0x00043400010a7983 */ /* 0x000f280000300800 */
[----:B------:R-:W2:Y:S01]  /*274d0*/  LDL.LU R11, [R1+0x438] ;  /* 0x00043800010b7983 */ /* 0x000ea20000300800 */
[----:B------:R-:W-:-:S02]  /*274e0*/  PRMT R20, RZ, 0x7610, R20 ;  /* 0x00007610ff147816 */ /* 0x000fc40000000014 */
[----:B--2---:R-:W-:-:S05]  /*274f0*/  IADD3 R11, P2, PT, R8, R11, RZ ;  /* 0x0000000b080b7210 */ /* 0x004fca0007f5e0ff */
[----:B----4-:R-:W-:Y:S01]  /*27500*/  IMAD.X R10, R9, 0x1, R10, P2 ;  /* 0x00000001090a7824 */ /* 0x010fe200010e060a */
        /* <DEDUP_REMOVED lines=305> */
[----:B------:R-:W4:Y:S04]  /*28820*/  LDL.LU R10, [R1+0x734] ;  /* 0x00073400010a7983 */ /* 0x000f280000300800 */
[----:B------:R-:W3:Y:S01]  /*28830*/  LDL.LU R11, [R1+0x738] ;  /* 0x00073800010b7983 */ /* 0x000ee20000300800 */
[----:B------:R-:W-:-:S03]  /*28840*/  PRMT R62, RZ, 0x7610, R62 ;  /* 0x00007610ff3e7816 */ /* 0x000fc6000000003e */
[----:B--2---:R0:W-:Y:S04]  /*28850*/  STL [R1+0x24], R25 ;  /* 0x0000241901007387 */ /* 0x0041e80000100800 */
[----:B0-----:R-:W2:Y:S01]  /*28860*/  LDL.LU R25, [R1+0x798] ;  /* 0x0007980001197983 */ /* 0x001ea20000300800 */
[----:B---3--:R-:W-:-:S05]  /*28870*/  IADD3 R11, P2, PT, R8, R11, RZ ;  /* 0x0000000b080b7210 */ /* 0x008fca0007f5e0ff */
[----:B----4-:R-:W-:Y:S01]  /*28880*/  IMAD.X R10, R9, 0x1, R10, P2 ;  /* 0x00000001090a7824 */ /* 0x010fe200010e060a */
        /* <DEDUP_REMOVED lines=19> */
[----:B--2---:R-:W-:Y:S04]  /*289c0*/  STL [R1+0x1c], R6 ;  /* 0x00001c0601007387 */ /* 0x004fe80000100800 */
[----:B------:R-:W2:Y:S04]  /*289d0*/  LDL.LU R10, [R1+0x774] ;  /* 0x00077400010a7983 */ /* 0x000ea80000300800 */
[----:B------:R-:W4:Y:S01]  /*289e0*/  LDL.LU R11, [R1+0x778] ;  /* 0x00077800010b7983 */ /* 0x000f220000300800 */
[----:B------:R-:W-:-:S02]  /*289f0*/  PRMT R5, RZ, 0x7610, R5 ;  /* 0x00007610ff057816 */ /* 0x000fc40000000005 */
[----:B----4-:R-:W-:-:S05]  /*28a00*/  IADD3 R11, P2, PT, R8, R11, RZ ;  /* 0x0000000b080b7210 */ /* 0x010fca0007f5e0ff */
[----:B--2---:R-:W-:Y:S01]  /*28a10*/  IMAD.X R10, R9, 0x1, R10, P2 ;  /* 0x00000001090a7824 */ /* 0x004fe200010e060a */
[----:B------:R0:W-:Y:S04]  /*28a20*/  STL [R1+0x778], R11 ;  /* 0x0007780b01007387 */ /* 0x0001e80000100800 */
[----:B------:R1:W-:Y:S01]  /*28a30*/  STL [R1+0x774], R10 ;  /* 0x0007740a01007387 */ /* 0x0003e20000100800 */
[----:B0-----:R-:W-:-:S04]  /*28a40*/  @!P4 LOP3.LUT R11, R11, R10, RZ, 0x3c, !PT ;  /* 0x0000000a0b0bc212 */ /* 0x001fc800078e3cff */
[----:B-1----:R-:W-:-:S04]  /*28a50*/  @!P4 LOP3.LUT R10, R11, R10, RZ, 0x3c, !PT ;  /* 0x0000000a0b0ac212 */ /* 0x002fc800078e3cff */
[----:B------:R-:W-:-:S05]  /*28a60*/  @!P4 LOP3.LUT R11, R11, R10, RZ, 0x3c, !PT ;  /* 0x0000000a0b0bc212 */ /* 0x000fca00078e3cff */
[----:B------:R-:W2:Y:S01]  /*28a70*/  @!P4 LDG.E.U8 R5, desc[UR22][R10.64] ;  /* 0x000000160a05c981 */ /* 0x000ea2000c1e1100 */
[----:B------:R-:W-:-:S03]  /*28a80*/  IADD3 R25, P2, PT, R8, R25, RZ ;  /* 0x0000001908197210 */ /* 0x000fc60007f5e0ff */
[----:B--2---:R-:W-:Y:S04]  /*28a90*/  STL [R1+0x18], R5 ;  /* 0x0000180501007387 */ /* 0x004fe80000100800 */
[----:B------:R-:W2:Y:S01]  /*28aa0*/  LDL.LU R11, [R1+0x794] ;  /* 0x00079400010b7983 */ /* 0x000ea20000300800 */
[----:B------:R-:W-:Y:S01]  /*28ab0*/  PRMT R3, RZ, 0x7610, R3 ;  /* 0x00007610ff037816 */ /* 0x000fe20000000003 */
[----:B------:R-:W-:Y:S02]  /*28ac0*/  @!P4 IMAD.MOV.U32 R10, RZ, RZ, R25 ;  /* 0x000000ffff0ac224 */ /* 0x000fe400078e0019 */
[----:B------:R0:W-:Y:S01]  /*28ad0*/  STL [R1+0x798], R25 ;  /* 0x0007981901007387 */ /* 0x0001e20000100800 */
[----:B--2---:R-:W-:-:S05]  /*28ae0*/  IMAD.X R11, R9, 0x1, R11, P2 ;  /* 0x00000001090b7824 */ /* 0x004fca00010e060b */
[----:B------:R1:W-:Y:S04]  /*28af0*/  STL [R1+0x794], R11 ;  /* 0x0007940b01007387 */ /* 0x0003e80000100800 */
[----:B0-----:R-:W2:Y:S04]  /*28b00*/  LDL.LU R25, [R1+0x818] ;  /* 0x0008180001197983 */ /* 0x001ea80000300800 */
[----:B------:R-:W4:Y:S04]  /*28b10*/  @!P4 LDG.E.U8 R3, desc[UR22][R10.64] ;  /* 0x000000160a03c981 */ /* 0x000f28000c1e1100 */
[----:B------:R-:W2:Y:S04]  /*28b20*/  LDL.LU R10, [R1+0x7b4] ;  /* 0x0007b400010a7983 */ /* 0x000ea80000300800 */
[----:B-1----:R-:W2:Y:S01]  /*28b30*/  LDL.LU R11, [R1+0x7b8] ;  /* 0x0007b800010b7983 */ /* 0x002ea20000300800 */
[----:B------:R-:W-:-:S03]  /*28b40*/  PRMT R2, RZ, 0x7610, R2 ;  /* 0x00007610ff027816 */ /* 0x000fc60000000002 */
[----:B----4-:R-:W-:Y:S01]  /*28b50*/  STL [R1+0xd2c], R3 ;  /* 0x000d2c0301007387 */ /* 0x010fe20000100800 */
        /* <DEDUP_REMOVED lines=21> */
[----:B---3--:R-:W-:Y:S04]  /*28cb0*/  STL [R1+0xc], R4 ;  /* 0x00000c0401007387 */ /* 0x008fe80000100800 */
        /* <DEDUP_REMOVED lines=10> */
[----:B------:R0:W3:Y:S01]  /*28d60*/  @!P4 LDG.E.U8 R3, desc[UR22][R10.64] ;  /* 0x000000160a03c981 */ /* 0x0000e2000c1e1100 */
[----:B------:R-:W-:Y:S02]  /*28d70*/  IADD3 R25, P2, PT, R8, R25, RZ ;  /* 0x0000001908197210 */ /* 0x000fe40007f5e0ff */
[----:B------:R-:W-:-:S03]  /*28d80*/  PRMT R22, RZ, 0x7610, R22 ;  /* 0x00007610ff167816 */ /* 0x000fc60000000016 */
[----:B--2---:R-:W-:Y:S02]  /*28d90*/  IMAD.X R2, R9, 0x1, R2, P2 ;  /* 0x0000000109027824 */ /* 0x004fe400010e0602 */
[----:B0-----:R-:W-:Y:S02]  /*28da0*/  @!P4 IMAD.MOV.U32 R10, RZ, RZ, R25 ;  /* 0x000000ffff0ac224 */ /* 0x001fe400078e0019 */
[----:B------:R-:W-:-:S05]  /*28db0*/  @!P4 IMAD.MOV.U32 R11, RZ, RZ, R2 ;  /* 0x000000ffff0bc224 */ /* 0x000fca00078e0002 */
[----:B------:R-:W2:Y:S04]  /*28dc0*/  @!P4 LDG.E.U8 R22, desc[UR22][R10.64] ;  /* 0x000000160a16c981 */ /* 0x000ea8000c1e1100 */
[----:B---3--:R0:W-:Y:S04]  /*28dd0*/  STL [R1+0x8], R3 ;  /* 0x0000080301007387 */ /* 0x0081e80000100800 */
[----:B0-----:R-:W3:Y:S04]  /*28de0*/  LDL.LU R3, [R1+0x858] ;  /* 0x0008580001037983 */ /* 0x001ee80000300800 */
[----:B------:R0:W-:Y:S04]  /*28df0*/  STL [R1+0x818], R25 ;  /* 0x0008181901007387 */ /* 0x0001e80000100800 */
[----:B------:R1:W-:Y:S04]  /*28e00*/  STL [R1+0x814], R2 ;  /* 0x0008140201007387 */ /* 0x0003e80000100800 */
[----:B0-----:R-:W4:Y:S04]  /*28e10*/  LDL.LU R25, [R1+0x874] ;  /* 0x0008740001197983 */ /* 0x001f280000300800 */
[----:B-1----:R-:W3:Y:S04]  /*28e20*/  LDL.LU R2, [R1+0x878] ;  /* 0x0008780001027983 */ /* 0x002ee80000300800 */
[----:B------:R-:W3:Y:S04]  /*28e30*/  LDL.LU R10, [R1+0x834] ;  /* 0x00083400010a7983 */ /* 0x000ee80000300800 */
[----:B------:R-:W3:Y:S04]  /*28e40*/  LDL.LU R11, [R1+0x838] ;  /* 0x00083800010b7983 */ /* 0x000ee80000300800 */
[----:B--2---:R0:W-:Y:S01]  /*28e50*/  STL [R1+0xd34], R22 ;  /* 0x000d341601007387 */ /* 0x0041e20000100800 */
[----:B------:R-:W-:-:S02]  /*28e60*/  PRMT R21, RZ, 0x7610, R21 ;  /* 0x00007610ff157816 */ /* 0x000fc40000000015 */
[----:B---3--:R-:W-:-:S05]  /*28e70*/  IADD3 R11, P2, PT, R8, R11, RZ ;  /* 0x0000000b080b7210 */ /* 0x008fca0007f5e0ff */
[----:B------:R-:W-:Y:S01]  /*28e80*/  IMAD.X R10, R9, 0x1, R10, P2 ;  /* 0x00000001090a7824 */ /* 0x000fe200010e060a */
[----:B------:R1:W-:Y:S04]  /*28e90*/  STL [R1+0x838], R11 ;  /* 0x0008380b01007387 */ /* 0x0003e80000100800 */
[----:B------:R2:W-:Y:S04]  /*28ea0*/  STL [R1+0x834], R10 ;  /* 0x0008340a01007387 */ /* 0x0005e80000100800 */
[----:B0-----:R-:W3:Y:S01]  /*28eb0*/  LDL.LU R22, [R1+0x898] ;  /* 0x0008980001167983 */ /* 0x001ee20000300800 */
[----:B-1----:R-:W-:-:S04]  /*28ec0*/  @!P4 LOP3.LUT R11, R11, R10, RZ, 0x3c, !PT ;  /* 0x0000000a0b0bc212 */ /* 0x002fc800078e3cff */
[----:B--2---:R-:W-:-:S04]  /*28ed0*/  @!P4 LOP3.LUT R10, R11, R10, RZ, 0x3c, !PT ;  /* 0x0000000a0b0ac212 */ /* 0x004fc800078e3cff */
[----:B------:R-:W-:-:S05]  /*28ee0*/  @!P4 LOP3.LUT R11, R11, R10, RZ, 0x3c, !PT ;  /* 0x0000000a0b0bc212 */ /* 0x000fca00078e3cff */
[----:B------:R0:W2:Y:S04]  /*28ef0*/  @!P4 LDG.E.U8 R21, desc[UR22][R10.64] ;  /* 0x000000160a15c981 */ /* 0x0000a8000c1e1100 */
[----:B------:R-:W3:Y:S01]  /*28f00*/  LDL.LU R11, [R1+0x854] ;  /* 0x00085400010b7983 */ /* 0x000ee20000300800 */
[----:B------:R-:W-:Y:S02]  /*28f10*/  IADD3 R3, P2, PT, R8, R3, RZ ;  /* 0x0000000308037210 */ /* 0x000fe40007f5e0ff */
[----:B------:R-:W-:-:S03]  /*28f20*/  PRMT R20, RZ, 0x7610, R20 ;  /* 0x00007610ff147816 */ /* 0x000fc60000000014 */
[----:B0-----:R-:W-:Y:S01]  /*28f30*/  @!P4 IMAD.MOV.U32 R10, RZ, RZ, R3 ;  /* 0x000000ffff0ac224 */ /* 0x001fe200078e0003 */
[----:B------:R-:W-:Y:S01]  /*28f40*/  PRMT R19, RZ, 0x7610, R19 ;  /* 0x00007610ff137816 */ /* 0x000fe20000000013 */
[----:B--2---:R0:W-:Y:S01]  /*28f50*/  STL [R1+0xd38], R21 ;  /* 0x000d381501007387 */ /* 0x0041e20000100800 */
[C---:B---3--:R-:W-:Y:S01]  /*28f60*/  IMAD.X R11, R9.reuse, 0x1, R11, P2 ;  /* 0x00000001090b7824 */ /* 0x048fe200010e060b */
[C---:B------:R-:W-:Y:S02]  /*28f70*/  IADD3 R2, P2, PT, R8.reuse, R2, RZ ;  /* 0x0000000208027210 */ /* 0x040fe40007f5e0ff */
[----:B0-----:R-:W2:Y:S03]  /*28f80*/  LDL.LU R21, [R1+0x894] ;  /* 0x0008940001157983 */ /* 0x001ea60000300800 */
[----:B----4-:R-:W-:Y:S01]  /*28f90*/  IMAD.X R25, R9, 0x1, R25, P2 ;  /* 0x0000000109197824 */ /* 0x010fe200010e0619 */
[----:B------:R0:W3:Y:S04]  /*28fa0*/  @!P4 LDG.E.U8 R20, desc[UR22][R10.64] ;  /* 0x000000160a14c981 */ /* 0x0000e8000c1e1100 */
[----:B------:R1:W-:Y:S04]  /*28fb0*/  STL [R1+0x858], R3 ;  /* 0x0008580301007387 */ /* 0x0003e80000100800 */
[----:B------:R4:W-:Y:S01]  /*28fc0*/  STL [R1+0x854], R11 ;  /* 0x0008540b01007387 */ /* 0x0009e20000100800 */
[----:B0-----:R-:W-:Y:S01]  /*28fd0*/  @!P4 IMAD.MOV.U32 R10, RZ, RZ, R2 ;  /* 0x000000ffff0ac224 */ /* 0x001fe200078e0002 */
[----:B------:R-:W-:-:S02]  /*28fe0*/  IADD3 R22, P2, PT, R8, R22, RZ ;  /* 0x0000001608167210 */ /* 0x000fc40007f5e0ff */
[----:B-1----:R-:W3:Y:S01]  /*28ff0*/  LDL.LU R3, [R1+0x8b8] ;  /* 0x0008b80001037983 */ /* 0x002ee20000300800 */
[----:B----4-:R-:W-:-:S05]  /*29000*/  @!P4 IMAD.MOV.U32 R11, RZ, RZ, R25 ;  /* 0x000000ffff0bc224 */ /* 0x010fca00078e0019 */
[----:B------:R0:W4:Y:S01]  /*29010*/  @!P4 LDG.E.U8 R19, desc[UR22][R10.64] ;  /* 0x000000160a13c981 */ /* 0x000122000c1e1100 */
[----:B------:R-:W-:Y:S01]  /*29020*/  PRMT R18, RZ, 0x7610, R18 ;  /* 0x00007610ff127816 */ /* 0x000fe20000000012 */
[----:B0-----:R-:W-:Y:S02]  /*29030*/  @!P4 IMAD.MOV.U32 R10, RZ, RZ, R22 ;  /* 0x000000ffff0ac224 */ /* 0x001fe400078e0016 */
[----:B--2---:R-:W-:Y:S01]  /*29040*/  IMAD.X R21, R9, 0x1, R21, P2 ;  /* 0x0000000109157824 */ /* 0x004fe200010e0615 */
[----:B---3--:R0:W-:Y:S03]  /*29050*/  STL [R1+0xd3c], R20 ;  /* 0x000d3c1401007387 */ /* 0x0081e60000100800 */
[----:B------:R-:W-:-:S05]  /*29060*/  @!P4 IMAD.MOV.U32 R11, RZ, RZ, R21 ;  /* 0x000000ffff0bc224 */ /* 0x000fca00078e0015 */
[----:B------:R1:W2:Y:S04]  /*29070*/  @!P4 LDG.E.U8 R18, desc[UR22][R10.64] ;  /* 0x000000160a12c981 */ /* 0x0002a8000c1e1100 */
[----:B0-----:R-:W3:Y:S04]  /*29080*/  LDL.LU R20, [R1+0x8b4] ;  /* 0x0008b40001147983 */ /* 0x001ee80000300800 */
[----:B------:R-:W-:Y:S04]  /*29090*/  STL [R1+0x878], R2 ;  /* 0x0008780201007387 */ /* 0x000fe80000100800 */
[----:B------:R0:W-:Y:S04]  /*290a0*/  STL [R1+0x874], R25 ;  /* 0x0008741901007387 */ /* 0x0001e80000100800 */
[----:B0-----:R-:W2:Y:S04]  /*290b0*/  LDL.LU R25, [R1+0x8d4] ;  /* 0x0008d40001197983 */ /* 0x001ea80000300800 */
[----:B------:R-:W2:Y:S04]  /*290c0*/  LDL.LU R2, [R1+0x8d8] ;  /* 0x0008d80001027983 */ /* 0x000ea80000300800 */
[----:B----4-:R-:W-:Y:S04]  /*290d0*/  STL [R1+0xd40], R19 ;  /* 0x000d401301007387 */ /* 0x010fe80000100800 */
[----:B------:R0:W-:Y:S04]  /*290e0*/  STL [R1+0x898], R22 ;  /* 0x0008981601007387 */ /* 0x0001e80000100800 */
[----:B------:R4:W-:Y:S04]  /*290f0*/  STL [R1+0x894], R21 ;  /* 0x0008941501007387 */ /* 0x0009e80000100800 */
[----:B0-----:R-:W2:Y:S04]  /*29100*/  LDL.LU R22, [R1+0x8f4] ;  /* 0x0008f40001167983 */ /* 0x001ea80000300800 */
[----:B----4-:R-:W4:Y:S01]  /*29110*/  LDL.LU R21, [R1+0x8f8] ;  /* 0x0008f80001157983 */ /* 0x010f220000300800 */
[----:B------:R-:W-:-:S02]  /*29120*/  IADD3 R3, P2, PT, R8, R3, RZ ;  /* 0x0000000308037210 */ /* 0x000fc40007f5e0ff */
[----:B------:R-:W-:-:S03]  /*29130*/  PRMT R17, RZ, 0x7610, R17 ;  /* 0x00007610ff117816 */ /* 0x000fc60000000011 */
[----:B-1----:R-:W-:Y:S01]  /*29140*/  @!P4 IMAD.MOV.U32 R10, RZ, RZ, R3 ;  /* 0x000000ffff0ac224 */ /* 0x002fe200078e0003 */
[----:B------:R-:W-:Y:S02]  /*29150*/  PRMT R16, RZ, 0x7610, R16 ;  /* 0x00007610ff107816 */ /* 0x000fe40000000010 */
[----:B------:R-:W-:Y:S01]  /*29160*/  PRMT R15, RZ, 0x7610, R15 ;  /* 0x00007610ff0f7816 */ /* 0x000fe2000000000f */
[----:B---3--:R-:W-:-:S04]  /*29170*/  IMAD.X R20, R9, 0x1, R20, P2 ;  /* 0x0000000109147824 */ /* 0x008fc800010e0614 */
[----:B------:R-:W-:Y:S01]  /*29180*/  @!P4 IMAD.MOV.U32 R11, RZ, RZ, R20 ;  /* 0x000000ffff0bc224 */ /* 0x000fe200078e0014 */
[----:B--2---:R-:W-:Y:S04]  /*29190*/  STL [R1+0xd44], R18 ;  /* 0x000d441201007387 */ /* 0x004fe80000100800 */
[----:B------:R0:W2:Y:S01]  /*291a0*/  @!P4 LDG.E.U8 R17, desc[UR22][R10.64] ;  /* 0x000000160a11c981 */ /* 0x0000a2000c1e1100 */
[----:B------:R-:W-:-:S05]  /*291b0*/  IADD3 R2, P2, PT, R8, R2, RZ ;  /* 0x0000000208027210 */ /* 0x000fca0007f5e0ff */
[----:B------:R-:W-:Y:S01]  /*291c0*/  IMAD.X R25, R9, 0x1, R25, P2 ;  /* 0x0000000109197824 */ /* 0x000fe200010e0619 */
[----:B------:R-:W-:Y:S01]  /*291d0*/  STL [R1+0x8b8], R3 ;  /* 0x0008b80301007387 */ /* 0x000fe20000100800 */
[----:B0-----:R-:W-:Y:S02]  /*291e0*/  @!P4 IMAD.MOV.U32 R10, RZ, RZ, R2 ;  /* 0x000000ffff0ac224 */ /* 0x001fe400078e0002 */
[----:B------:R-:W-:Y:S01]  /*291f0*/  @!P4 IMAD.MOV.U32 R11, RZ, RZ, R25 ;  /* 0x000000ffff0bc224 */ /* 0x000fe200078e0019 */
[----:B------:R0:W-:Y:S04]  /*29200*/  STL [R1+0x8b4], R20 ;  /* 0x0008b41401007387 */ /* 0x0001e80000100800 */
[----:B------:R1:W3:Y:S04]  /*29210*/  @!P4 LDG.E.U8 R16, desc[UR22][R10.64] ;  /* 0x000000160a10c981 */ /* 0x0002e8000c1e1100 */
[----:B0-----:R-:W3:Y:S01]  /*29220*/  LDL.LU R20, [R1+0x914] ;  /* 0x0009140001147983 */ /* 0x001ee20000300800 */
[----:B----4-:R-:W-:-:S03]  /*29230*/  IADD3 R21, P2, PT, R8, R21, RZ ;  /* 0x0000001508157210 */ /* 0x010fc60007f5e0ff */
[----:B------:R-:W4:Y:S02]  /*29240*/  LDL.LU R3, [R1+0x918] ;  /* 0x0009180001037983 */ /* 0x000f240000300800 */
[----:B------:R-:W-:Y:S02]  /*29250*/  IMAD.X R22, R9, 0x1, R22, P2 ;  /* 0x0000000109167824 */ /* 0x000fe400010e0616 */
[----:B-1----:R-:W-:Y:S02]  /*29260*/  @!P4 IMAD.MOV.U32 R10, RZ, RZ, R21 ;  /* 0x000000ffff0ac224 */ /* 0x002fe400078e0015 */
[----:B------:R-:W-:-:S05]  /*29270*/  @!P4 IMAD.MOV.U32 R11, RZ, RZ, R22 ;  /* 0x000000ffff0bc224 */ /* 0x000fca00078e0016 */
[----:B------:R0:W4:Y:S01]  /*29280*/  @!P4 LDG.E.U8 R15, desc[UR22][R10.64] ;  /* 0x000000160a0fc981 */ /* 0x000122000c1e1100 */
[----:B------:R-:W-:-:S03]  /*29290*/  PRMT R14, RZ, 0x7610, R14 ;  /* 0x00007610ff0e7816 */ /* 0x000fc6000000000e */
[----:B--2---:R-:W-:Y:S04]  /*292a0*/  STL [R1+0xd48], R17 ;  /* 0x000d481101007387 */ /* 0x004fe80000100800 */
[----:B------:R1:W-:Y:S04]  /*292b0*/  STL [R1+0x8d8], R2 ;  /* 0x0008d80201007387 */ /* 0x0003e80000100800 */
[----:B------:R-:W-:Y:S04]  /*292c0*/  STL [R1+0x8d4], R25 ;  /* 0x0008d41901007387 */ /* 0x000fe80000100800 */
[----:B------:R-:W2:Y:S04]  /*292d0*/  LDL.LU R19, [R1+0x934] ;  /* 0x0009340001137983 */ /* 0x000ea80000300800 */
[----:B-1----:R-:W2:Y:S04]  /*292e0*/  LDL.LU R2, [R1+0x938] ;  /* 0x0009380001027983 */ /* 0x002ea80000300800 */
[----:B---3--:R1:W-:Y:S04]  /*292f0*/  STL [R1+0xd4c], R16 ;  /* 0x000d4c1001007387 */ /* 0x0083e80000100800 */
[----:B------:R-:W-:Y:S01]  /*29300*/  STL [R1+0x8f8], R21 ;  /* 0x0008f81501007387 */ /* 0x000fe20000100800 */
[----:B----4-:R-:W-:-:S03]  /*29310*/  IADD3 R3, P2, PT, R8, R3, RZ ;  /* 0x0000000308037210 */ /* 0x010fc60007f5e0ff */
[----:B------:R-:W-:Y:S04]  /*29320*/  STL [R1+0x8f4], R22 ;  /* 0x0008f41601007387 */ /* 0x000fe80000100800 */
[----:B------:R-:W3:Y:S01]  /*29330*/  LDL.LU R18, [R1+0x94c] ;  /* 0x00094c0001127983 */ /* 0x000ee20000300800 */
[----:B------:R-:W-:-:S03]  /*29340*/  IMAD.X R20, R9, 0x1, R20, P2 ;  /* 0x0000000109147824 */ /* 0x000fc600010e0614 */
[----:B------:R-:W4:Y:S01]  /*29350*/  LDL.LU R17, [R1+0x950] ;  /* 0x0009500001117983 */ /* 0x000f220000300800 */
[----:B0-----:R-:W-:Y:S02]  /*29360*/  @!P4 IMAD.MOV.U32 R10, RZ, RZ, R3 ;  /* 0x000000ffff0ac224 */ /* 0x001fe400078e0003 */
[----:B------:R-:W-:Y:S01]  /*29370*/  @!P4 IMAD.MOV.U32 R11, RZ, RZ, R20 ;  /* 0x000000ffff0bc224 */ /* 0x000fe200078e0014 */
[----:B------:R0:W-:Y:S04]  /*29380*/  STL [R1+0xd50], R15 ;  /* 0x000d500f01007387 */ /* 0x0001e80000100800 */
[----:B------:R0:W-:Y:S04]  /*29390*/  STL [R1+0x918], R3 ;  /* 0x0009180301007387 */ /* 0x0001e80000100800 */
[----:B------:R-:W-:Y:S04]  /*293a0*/  STL [R1+0x914], R20 ;  /* 0x0009141401007387 */ /* 0x000fe80000100800 */
[----:B-1----:R-:W3:Y:S04]  /*293b0*/  LDL.LU R16, [R1+0x964] ;  /* 0x0009640001107983 */ /* 0x002ee80000300800 */
[----:B0-----:R-:W3:Y:S04]  /*293c0*/  LDL.LU R15, [R1+0x968] ;  /* 0x00096800010f7983 */ /* 0x001ee80000300800 */
[----:B------:R0:W3:Y:S01]  /*293d0*/  @!P4 LDG.E.U8 R14, desc[UR22][R10.64] ;  /* 0x000000160a0ec981 */ /* 0x0000e2000c1e1100 */
[----:B------:R-:W-:-:S02]  /*293e0*/  PRMT R13, RZ, 0x7610, R13 ;  /* 0x00007610ff0d7816 */ /* 0x000fc4000000000d */
[----:B------:R-:W-:Y:S01]  /*293f0*/  PRMT R12, RZ, 0x7610, R12 ;  /* 0x00007610ff0c7816 */ /* 0x000fe2000000000c */
[----:B------:R-:W-:Y:S01]  /*29400*/  IMAD.MOV.U32 R3, RZ, RZ, R24 ;  /* 0x000000ffff037224 */ /* 0x000fe200078e0018 */
[----:B--2---:R-:W-:-:S05]  /*29410*/  IADD3 R2, P2, PT, R8, R2, RZ ;  /* 0x0000000208027210 */ /* 0x004fca0007f5e0ff */
[----:B------:R-:W-:Y:S02]  /*29420*/  IMAD.X R19, R9, 0x1, R19, P2 ;  /* 0x0000000109137824 */ /* 0x000fe400010e0613 */
[----:B0-----:R-:W-:Y:S02]  /*29430*/  @!P4 IMAD.MOV.U32 R10, RZ, RZ, R2 ;  /* 0x000000ffff0ac224 */ /* 0x001fe400078e0002 */
[----:B------:R-:W-:-:S05]  /*29440*/  @!P4 IMAD.MOV.U32 R11, RZ, RZ, R19 ;  /* 0x000000ffff0bc224 */ /* 0x000fca00078e0013 */
[----:B------:R0:W2:Y:S01]  /*29450*/  @!P4 LDG.E.U8 R13, desc[UR22][R10.64] ;  /* 0x000000160a0dc981 */ /* 0x0000a2000c1e1100 */
[----:B----4-:R-:W-:-:S05]  /*29460*/  IADD3 R17, P2, PT, R8, R17, RZ ;  /* 0x0000001108117210 */ /* 0x010fca0007f5e0ff */
[----:B---3--:R-:W-:Y:S02]  /*29470*/  IMAD.X R18, R9, 0x1, R18, P2 ;  /* 0x0000000109127824 */ /* 0x008fe400010e0612 */
[----:B0-----:R-:W-:Y:S02]  /*29480*/  @!P4 IMAD.MOV.U32 R10, RZ, RZ, R17 ;  /* 0x000000ffff0ac224 */ /* 0x001fe400078e0011 */
[----:B------:R-:W-:-:S05]  /*29490*/  @!P4 IMAD.MOV.U32 R11, RZ, RZ, R18 ;  /* 0x000000ffff0bc224 */ /* 0x000fca00078e0012 */
[----:B------:R0:W3:Y:S01]  /*294a0*/  @!P4 LDG.E.U8 R12, desc[UR22][R10.64] ;  /* 0x000000160a0cc981 */ /* 0x0000e2000c1e1100 */
[----:B------:R-:W-:-:S03]  /*294b0*/  IADD3 R15, P2, PT, R8, R15, RZ ;  /* 0x0000000f080f7210 */ /* 0x000fc60007f5e0ff */
[----:B------:R1:W-:Y:S02]  /*294c0*/  STL [R1+0xd54], R14 ;  /* 0x000d540e01007387 */ /* 0x0003e40000100800 */
[----:B------:R-:W-:Y:S02]  /*294d0*/  IMAD.X R16, R9, 0x1, R16, P2 ;  /* 0x0000000109107824 */ /* 0x000fe400010e0610 */
[----:B------:R4:W-:Y:S04]  /*294e0*/  STL [R1+0x938], R2 ;  /* 0x0009380201007387 */ /* 0x0009e80000100800 */
[----:B------:R-:W-:Y:S01]  /*294f0*/  STL [R1+0x934], R19 ;  /* 0x0009341301007387 */ /* 0x000fe20000100800 */
[----:B0-----:R-:W-:-:S03]  /*29500*/  PRMT R11, RZ, 0x7610, R11 ;  /* 0x00007610ff0b7816 */ /* 0x001fc6000000000b */
[----:B-1----:R-:W3:Y:S01]  /*29510*/  LDL.LU R14, [R1+0x97c] ;  /* 0x00097c00010e7983 */ /* 0x002ee20000300800 */
[----:B------:R-:W-:-:S03]  /*29520*/  @!P4 IMAD.MOV.U32 R24, RZ, RZ, R15 ;  /* 0x000000ffff18c224 */ /* 0x000fc600078e000f */
[----:B----4-:R-:W4:Y:S01]  /*29530*/  LDL.LU R2, [R1+0x980] ;  /* 0x0009800001027983 */ /* 0x010f220000300800 */
[----:B------:R-:W-:-:S05]  /*29540*/  @!P4 IMAD.MOV.U32 R25, RZ, RZ, R16 ;  /* 0x000000ffff19c224 */ /* 0x000fca00078e0010 */
[----:B------:R-:W4:Y:S01]  /*29550*/  @!P4 LDG.E.U8 R11, desc[UR22][R24.64] ;  /* 0x00000016180bc981 */ /* 0x000f22000c1e1100 */
[----:B------:R-:W-:-:S03]  /*29560*/  PRMT R10, RZ, 0x7610, R10 ;  /* 0x00007610ff0a7816 */ /* 0x000fc6000000000a */
[----:B--2---:R-:W-:Y:S04]  /*29570*/  STL [R1+0xd58], R13 ;  /* 0x000d580d01007387 */ /* 0x004fe80000100800 */
[----:B------:R0:W-:Y:S04]  /*29580*/  STL [R1+0x950], R17 ;  /* 0x0009501101007387 */ /* 0x0001e80000100800 */
[----:B------:R-:W-:Y:S04]  /*29590*/  STL [R1+0x94c], R18 ;  /* 0x00094c1201007387 */ /* 0x000fe80000100800 */
[----:B---3--:R-:W-:Y:S04]  /*295a0*/  STL [R1+0xd5c], R12 ;  /* 0x000d5c0c01007387 */ /* 0x008fe80000100800 */
[----:B------:R-:W-:Y:S04]  /*295b0*/  STL [R1+0x968], R15 ;  /* 0x0009680f01007387 */ /* 0x000fe80000100800 */
[----:B------:R1:W-:Y:S04]  /*295c0*/  STL [R1+0x964], R16 ;  /* 0x0009641001007387 */ /* 0x0003e80000100800 */
[----:B0-----:R-:W2:Y:S04]  /*295d0*/  LDL.LU R17, [R1+0x19c] ;  /* 0x00019c0001117983 */ /* 0x001ea80000300800 */
[----:B------:R-:W3:Y:S01]  /*295e0*/  LDL.LU R13, [R1+0x1a0] ;  /* 0x0001a000010d7983 */ /* 0x000ee20000300800 */
[----:B----4-:R-:W-:-:S05]  /*295f0*/  IADD3 R2, P2, PT, R8, R2, RZ ;  /* 0x0000000208027210 */ /* 0x010fca0007f5e0ff */
[----:B------:R-:W-:Y:S01]  /*29600*/  IMAD.X R14, R9, 0x1, R14, P2 ;  /* 0x00000001090e7824 */ /* 0x000fe200010e060e */
[----:B------:R-:W-:Y:S01]  /*29610*/  STL [R1+0xd60], R11 ;  /* 0x000d600b01007387 */ /* 0x000fe20000100800 */
[----:B------:R-:W-:Y:S02]  /*29620*/  @!P4 IMAD.MOV.U32 R24, RZ, RZ, R2 ;  /* 0x000000ffff18c224 */ /* 0x000fe400078e0002 */
[----:B------:R-:W-:Y:S01]  /*29630*/  @!P4 IMAD.MOV.U32 R25, RZ, RZ, R14 ;  /* 0x000000ffff19c224 */ /* 0x000fe200078e000e */
[----:B------:R0:W-:Y:S04]  /*29640*/  STL [R1+0x980], R2 ;  /* 0x0009800201007387 */ /* 0x0001e80000100800 */
[----:B------:R4:W-:Y:S04]  /*29650*/  STL [R1+0x97c], R14 ;  /* 0x00097c0e01007387 */ /* 0x0009e80000100800 */
[----:B-1----:R-:W2:Y:S04]  /*29660*/  LDL.LU R16, [R1+0x1bc] ;  /* 0x0001bc0001107983 */ /* 0x002ea80000300800 */
[----:B0-----:R-:W2:Y:S04]  /*29670*/  LDL.LU R2, [R1+0x1c0] ;  /* 0x0001c00001027983 */ /* 0x001ea80000300800 */
[----:B------:R0:W2:Y:S04]  /*29680*/  @!P4 LDG.E.U8 R10, desc[UR22][R24.64] ;  /* 0x00000016180ac981 */ /* 0x0000a8000c1e1100 */
[----:B------:R-:W2:Y:S04]  /*29690*/  LDL.LU R15, [R1+0x1dc] ;  /* 0x0001dc00010f7983 */ /* 0x000ea80000300800 */
[----:B----4-:R-:W4:Y:S01]  /*296a0*/  LDL.LU R14, [R1+0x1e0] ;  /* 0x0001e000010e7983 */ /* 0x010f220000300800 */
[----:B------:R-:W-:-:S02]  /*296b0*/  PRMT R7, RZ, 0x7610, R7 ;  /* 0x00007610ff077816 */ /* 0x000fc40000000007 */
[----:B------:R-:W-:Y:S02]  /*296c0*/  PRMT R0, RZ, 0x7610, R0 ;  /* 0x00007610ff007816 */ /* 0x000fe40000000000 */
[----:B------:R-:W-:Y:S02]  /*296d0*/  PRMT R92, RZ, 0x7610, R92 ;  /* 0x00007610ff5c7816 */ /* 0x000fe4000000005c */
[----:B---3--:R-:W-:-:S05]  /*296e0*/  IADD3 R13, P2, PT, R8, R13, RZ ;  /* 0x0000000d080d7210 */ /* 0x008fca0007f5e0ff */
[----:B--2---:R-:W-:Y:S02]  /*296f0*/  IMAD.X R17, R9, 0x1, R17, P2 ;  /* 0x0000000109117824 */ /* 0x004fe400010e0611 */
[----:B0-----:R-:W-:Y:S02]  /*29700*/  @!P4 IMAD.MOV.U32 R24, RZ, RZ, R13 ;  /* 0x000000ffff18c224 */ /* 0x001fe400078e000d */
[----:B------:R-:W-:-:S05]  /*29710*/  @!P4 IMAD.MOV.U32 R25, RZ, RZ, R17 ;  /* 0x000000ffff19c224 */ /* 0x000fca00078e0011 */
[----:B------:R0:W2:Y:S01]  /*29720*/  @!P4 LDG.E.U8 R7, desc[UR22][R24.64] ;  /* 0x000000161807c981 */ /* 0x0000a2000c1e1100 */
[----:B------:R-:W-:-:S03]  /*29730*/  IADD3 R2, P2, PT, R8, R2, RZ ;  /* 0x0000000208027210 */ /* 0x000fc60007f5e0ff */
[----:B------:R-:W-:Y:S02]  /*29740*/  STL [R1+0xd64], R10 ;  /* 0x000d640a01007387 */ /* 0x000fe40000100800 */
[----:B------:R-:W-:Y:S02]  /*29750*/  IMAD.X R16, R9, 0x1, R16, P2 ;  /* 0x0000000109107824 */ /* 0x000fe400010e0610 */
[----:B------:R1:W-:Y:S04]  /*29760*/  STL [R1+0x1a0], R13 ;  /* 0x0001a00d01007387 */ /* 0x0003e80000100800 */
[----:B------:R-:W-:Y:S01]  /*29770*/  STL [R1+0x19c], R17 ;  /* 0x00019c1101007387 */ /* 0x000fe20000100800 */
[----:B----4-:R-:W-:Y:S01]  /*29780*/  IADD3 R14, P2, PT, R8, R14, RZ ;  /* 0x0000000e080e7210 */ /* 0x010fe20007f5e0ff */
[----:B0-----:R-:W-:-:S02]  /*29790*/  @!P4 IMAD.MOV.U32 R24, RZ, RZ, R2 ;  /* 0x000000ffff18c224 */ /* 0x001fc400078e0002 */
[----:B-1----:R-:W3:Y:S01]  /*297a0*/  LDL.LU R13, [R1+0x1fc] ;  /* 0x0001fc00010d7983 */ /* 0x002ee20000300800 */
[----:B------:R-:W-:-:S03]  /*297b0*/  @!P4 IMAD.MOV.U32 R25, RZ, RZ, R16 ;  /* 0x000000ffff19c224 */ /* 0x000fc600078e0010 */
[----:B------:R-:W4:Y:S01]  /*297c0*/  LDL.LU R11, [R1+0x200] ;  /* 0x00020000010b7983 */ /* 0x000f220000300800 */
[----:B------:R-:W-:-:S03]  /*297d0*/  IMAD.X R15, R9, 0x1, R15, P2 ;  /* 0x00000001090f7824 */ /* 0x000fc600010e060f */
[----:B------:R0:W3:Y:S02]  /*297e0*/  @!P4 LDG.E.U8 R0, desc[UR22][R24.64] ;  /* 0x000000161800c981 */ /* 0x0000e4000c1e1100 */
[----:B0-----:R-:W-:Y:S02]  /*297f0*/  @!P4 IMAD.MOV.U32 R24, RZ, RZ, R14 ;  /* 0x000000ffff18c224 */ /* 0x001fe400078e000e */
[----:B------:R-:W-:-:S05]  /*29800*/  @!P4 IMAD.MOV.U32 R25, RZ, RZ, R15 ;  /* 0x000000ffff19c224 */ /* 0x000fca00078e000f */
[----:B------:R0:W3:Y:S01]  /*29810*/  @!P4 LDG.E.U8 R92, desc[UR22][R24.64] ;  /* 0x00000016185cc981 */ /* 0x0000e2000c1e1100 */
[----:B------:R-:W-:-:S03]  /*29820*/  PRMT R90, RZ, 0x7610, R90 ;  /* 0x00007610ff5a7816 */ /* 0x000fc6000000005a */
[----:B--2---:R-:W-:Y:S04]  /*29830*/  STL [R1+0xd68], R7 ;  /* 0x000d680701007387 */ /* 0x004fe80000100800 */
[----:B------:R1:W-:Y:S04]  /*29840*/  STL [R1+0x1c0], R2 ;  /* 0x0001c00201007387 */ /* 0x0003e80000100800 */
[----:B------:R-:W-:Y:S04]  /*29850*/  STL [R1+0x1bc], R16 ;  /* 0x0001bc1001007387 */ /* 0x000fe80000100800 */
[----:B-1----:R-:W2:Y:S01]  /*29860*/  LDL.LU R2, [R1+0x220] ;  /* 0x0002200001027983 */ /* 0x002ea20000300800 */
[----:B----4-:R-:W-:-:S05]  /*29870*/  IADD3 R11, P2, PT, R8, R11, RZ ;  /* 0x0000000b080b7210 */ /* 0x010fca0007f5e0ff */
[----:B---3--:R-:W-:Y:S01]  /*29880*/  IMAD.X R13, R9, 0x1, R13, P2 ;  /* 0x00000001090d7824 */ /* 0x008fe200010e060d */
[----:B------:R1:W-:Y:S01]  /*29890*/  STL [R1+0xd6c], R0 ;  /* 0x000d6c0001007387 */ /* 0x0003e20000100800 */
[----:B0-----:R-:W-:Y:S02]  /*298a0*/  @!P4 IMAD.MOV.U32 R24, RZ, RZ, R11 ;  /* 0x000000ffff18c224 */ /* 0x001fe400078e000b */
[----:B------:R-:W-:Y:S01]  /*298b0*/  @!P4 IMAD.MOV.U32 R25, RZ, RZ, R13 ;  /* 0x000000ffff19c224 */ /* 0x000fe200078e000d */
[----:B------:R-:W-:Y:S04]  /*298c0*/  STL [R1+0x1e0], R14 ;  /* 0x0001e00e01007387 */ /* 0x000fe80000100800 */
[----:B------:R-:W-:Y:S04]  /*298d0*/  STL [R1+0x1dc], R15 ;  /* 0x0001dc0f01007387 */ /* 0x000fe80000100800 */
[----:B-1----:R-:W3:Y:S04]  /*298e0*/  LDL.LU R0, [R1+0x21c] ;  /* 0x00021c0001007983 */ /* 0x002ee80000300800 */
[----:B------:R-:W4:Y:S04]  /*298f0*/  LDL.LU R10, [R1+0x260] ;  /* 0x00026000010a7983 */ /* 0x000f280000300800 */
[----:B------:R-:W-:Y:S04]  /*29900*/  STL [R1+0xd70], R92 ;  /* 0x000d705c01007387 */ /* 0x000fe80000100800 */
[----:B------:R0:W4:Y:S04]  /*29910*/  @!P4 LDG.E.U8 R90, desc[UR22][R24.64] ;  /* 0x00000016185ac981 */ /* 0x000128000c1e1100 */
[----:B------:R-:W-:Y:S04]  /*29920*/  STL [R1+0x200], R11 ;  /* 0x0002000b01007387 */ /* 0x000fe80000100800 */
[----:B------:R1:W-:Y:S04]  /*29930*/  STL [R1+0x1fc], R13 ;  /* 0x0001fc0d01007387 */ /* 0x0003e80000100800 */
[----:B-1----:R-:W4:Y:S04]  /*29940*/  LDL.LU R13, [R1+0x25c] ;  /* 0x00025c00010d7983 */ /* 0x002f280000300800 */
[----:B------:R-:W4:Y:S04]  /*29950*/  LDL.LU R11, [R1+0x27c] ;  /* 0x00027c00010b7983 */ /* 0x000f280000300800 */
[----:B------:R-:W4:Y:S01]  /*29960*/  LDL.LU R7, [R1+0x280] ;  /* 0x0002800001077983 */ /* 0x000f220000300800 */
[----:B------:R-:W-:-:S02]  /*29970*/  PRMT R88, RZ, 0x7610, R88 ;  /* 0x00007610ff587816 */ /* 0x000fc40000000058 */
[----:B------:R-:W-:Y:S02]  /*29980*/  PRMT R86, RZ, 0x7610, R86 ;  /* 0x00007610ff567816 */ /* 0x000fe40000000056 */
[----:B------:R-:W-:Y:S02]  /*29990*/  PRMT R84, RZ, 0x7610, R84 ;  /* 0x00007610ff547816 */ /* 0x000fe40000000054 */
[----:B--2---:R-:W-:-:S05]  /*299a0*/  IADD3 R2, P2, PT, R8, R2, RZ ;  /* 0x0000000208027210 */ /* 0x004fca0007f5e0ff */
[----:B0-----:R-:W-:Y:S02]  /*299b0*/  @!P4 IMAD.MOV.U32 R24, RZ, RZ, R2 ;  /* 0x000000ffff18c224 */ /* 0x001fe400078e0002 */
[----:B---3--:R-:W-:Y:S01]  /*299c0*/  IMAD.X R0, R9, 0x1, R0, P2 ;  /* 0x0000000109007824 */ /* 0x008fe200010e0600 */
[----:B----4-:R-:W-:-:S03]  /*299d0*/  IADD3 R10, P2, PT, R8, R10, RZ ;  /* 0x0000000a080a7210 */ /* 0x010fc60007f5e0ff */
[----:B------:R-:W-:-:S05]  /*299e0*/  @!P4 IMAD.MOV.U32 R25, RZ, RZ, R0 ;  /* 0x000000ffff19c224 */ /* 0x000fca00078e0000 */
[----:B------:R0:W2:Y:S04]  /*299f0*/  @!P4 LDG.E.U8 R88, desc[UR22][R24.64] ;  /* 0x000000161858c981 */ /* 0x0000a8000c1e1100 */
[----:B------:R-:W-:Y:S04]  /*29a00*/  STL [R1+0xd74], R90 ;  /* 0x000d745a01007387 */ /* 0x000fe80000100800 */
[----:B------:R1:W-:Y:S04]  /*29a10*/  STL [R1+0x220], R2 ;  /* 0x0002200201007387 */ /* 0x0003e80000100800 */
[----:B------:R3:W-:Y:S01]  /*29a20*/  STL [R1+0x21c], R0 ;  /* 0x00021c0001007387 */ /* 0x0007e20000100800 */
[----:B0-----:R-:W-:-:S03]  /*29a30*/  @!P4 IMAD.MOV.U32 R24, RZ, RZ, R10 ;  /* 0x000000ffff18c224 */ /* 0x001fc600078e000a */
[----:B-1----:R-:W4:Y:S01]  /*29a40*/  LDL.LU R2, [R1+0x29c] ;  /* 0x00029c0001027983 */ /* 0x002f220000300800 */
[----:B------:R-:W-:-:S03]  /*29a50*/  IMAD.X R13, R9, 0x1, R13, P2 ;  /* 0x00000001090d7824 */ /* 0x000fc600010e060d */
[----:B---3--:R-:W3:Y:S01]  /*29a60*/  LDL.LU R0, [R1+0x2a0] ;  /* 0x0002a00001007983 */ /* 0x008ee20000300800 */
[----:B------:R-:W-:-:S05]  /*29a70*/  @!P4 IMAD.MOV.U32 R25, RZ, RZ, R13 ;  /* 0x000000ffff19c224 */ /* 0x000fca00078e000d */
[----:B------:R0:W4:Y:S01]  /*29a80*/  @!P4 LDG.E.U8 R86, desc[UR22][R24.64] ;  /* 0x000000161856c981 */ /* 0x000122000c1e1100 */
[----:B------:R-:W-:-:S05]  /*29a90*/  IADD3 R7, P2, PT, R8, R7, RZ ;  /* 0x0000000708077210 */ /* 0x000fca0007f5e0ff */
[----:B------:R-:W-:Y:S02]  /*29aa0*/  IMAD.X R11, R9, 0x1, R11, P2 ;  /* 0x00000001090b7824 */ /* 0x000fe400010e060b */
[----:B0-----:R-:W-:Y:S02]  /*29ab0*/  @!P4 IMAD.MOV.U32 R24, RZ, RZ, R7 ;  /* 0x000000ffff18c224 */ /* 0x001fe400078e0007 */
[----:B------:R-:W-:-:S05]  /*29ac0*/  @!P4 IMAD.MOV.U32 R25, RZ, RZ, R11 ;  /* 0x000000ffff19c224 */ /* 0x000fca00078e000b */
[----:B------:R0:W4:Y:S01]  /*29ad0*/  @!P4 LDG.E.U8 R84, desc[UR22][R24.64] ;  /* 0x000000161854c981 */ /* 0x000122000c1e1100 */
[----:B------:R-:W-:-:S03]  /*29ae0*/  PRMT R82, RZ, 0x7610, R82 ;  /* 0x00007610ff527816 */ /* 0x000fc60000000052 */
[----:B--2---:R-:W-:Y:S04]  /*29af0*/  STL [R1+0xd78], R88 ;  /* 0x000d785801007387 */ /* 0x004fe80000100800 */
[----:B------:R-:W-:Y:S04]  /*29b00*/  STL [R1+0x260], R10 ;  /* 0x0002600a01007387 */ /* 0x000fe80000100800 */
[----:B------:R1:W-:Y:S04]  /*29b10*/  STL [R1+0x25c], R13 ;  /* 0x00025c0d01007387 */ /* 0x0003e80000100800 */
[----:B-1----:R-:W2:Y:S01]  /*29b20*/  LDL.LU R13, [R1+0x2bc] ;  /* 0x0002bc00010d7983 */ /* 0x002ea20000300800 */
[----:B---3--:R-:W-:-:S03]  /*29b30*/  IADD3 R0, P2, PT, R8, R0, RZ ;  /* 0x0000000008007210 */ /* 0x008fc60007f5e0ff */
[----:B------:R-:W3:Y:S02]  /*29b40*/  LDL.LU R10, [R1+0x2c0] ;  /* 0x0002c000010a7983 */ /* 0x000ee40000300800 */
[----:B----4-:R-:W-:Y:S02]  /*29b50*/  IMAD.X R2, R9, 0x1, R2, P2 ;  /* 0x0000000109027824 */ /* 0x010fe400010e0602 */
[----:B------:R-:W-:Y:S01]  /*29b60*/  STL [R1+0xd7c], R86 ;  /* 0x000d7c5601007387 */ /* 0x000fe20000100800 */
[----:B0-----:R-:W-:Y:S02]  /*29b70*/  @!P4 IMAD.MOV.U32 R24, RZ, RZ, R0 ;  /* 0x000000ffff18c224 */ /* 0x001fe400078e0000 */
[----:B------:R-:W-:Y:S01]  /*29b80*/  @!P4 IMAD.MOV.U32 R25, RZ, RZ, R2 ;  /* 0x000000ffff19c224 */ /* 0x000fe200078e0002 */
[----:B------:R-:W-:Y:S04]  /*29b90*/  STL [R1+0x280], R7 ;  /* 0x0002800701007387 */ /* 0x000fe80000100800 */
[----:B------:R0:W-:Y:S04]  /*29ba0*/  STL [R1+0x27c], R11 ;  /* 0x00027c0b01007387 */ /* 0x0001e80000100800 */
[----:B------:R1:W4:Y:S04]  /*29bb0*/  @!P4 LDG.E.U8 R82, desc[UR22][R24.64] ;  /* 0x000000161852c981 */ /* 0x000328000c1e1100 */
[----:B0-----:R-:W4:Y:S04]  /*29bc0*/  LDL.LU R11, [R1+0x2dc] ;  /* 0x0002dc00010b7983 */ /* 0x001f280000300800 */
[----:B------:R-:W4:Y:S04]  /*29bd0*/  LDL.LU R7, [R1+0x2e0] ;  /* 0x0002e00001077983 */ /* 0x000f280000300800 */
[----:B------:R-:W-:Y:S04]  /*29be0*/  STL [R1+0xd80], R84 ;  /* 0x000d805401007387 */ /* 0x000fe80000100800 */
[----:B------:R-:W-:Y:S04]  /*29bf0*/  STL [R1+0x2a0], R0 ;  /* 0x0002a00001007387 */ /* 0x000fe80000100800 */
[----:B------:R0:W-:Y:S04]  /*29c00*/  STL [R1+0x29c], R2 ;  /* 0x00029c0201007387 */ /* 0x0001e80000100800 */
[----:B0-----:R-:W4:Y:S04]  /*29c10*/  LDL.LU R2, [R1+0x2fc] ;  /* 0x0002fc0001027983 */ /* 0x001f280000300800 */
[----:B------:R-:W4:Y:S01]  /*29c20*/  LDL.LU R0, [R1+0x300] ;  /* 0x0003000001007983 */ /* 0x000f220000300800 */
[----:B------:R-:W-:-:S03]  /*29c30*/  PRMT R80, RZ, 0x7610, R80 ;  /* 0x00007610ff507816 */ /* 0x000fc60000000050 */
[----:B------:R-:W4:Y:S01]  /*29c40*/  LDL.LU R15, [R1+0x31c] ;  /* 0x00031c00010f7983 */ /* 0x000f220000300800 */
[----:B------:R-:W-:Y:S02]  /*29c50*/  PRMT R78, RZ, 0x7610, R78 ;  /* 0x00007610ff4e7816 */ /* 0x000fe4000000004e */
[----:B------:R-:W-:Y:S02]  /*29c60*/  PRMT R76, RZ, 0x7610, R76 ;  /* 0x00007610ff4c7816 */ /* 0x000fe4000000004c */
[----:B---3--:R-:W-:-:S05]  /*29c70*/  IADD3 R10, P2, PT, R8, R10, RZ ;  /* 0x0000000a080a7210 */ /* 0x008fca0007f5e0ff */
[----:B--2---:R-:W-:Y:S02]  /*29c80*/  IMAD.X R13, R9, 0x1, R13, P2 ;  /* 0x00000001090d7824 */ /* 0x004fe400010e060d */
[----:B-1----:R-:W-:Y:S02]  /*29c90*/  @!P4 IMAD.MOV.U32 R24, RZ, RZ, R10 ;  /* 0x000000ffff18c224 */ /* 0x002fe400078e000a */
[----:B------:R-:W-:-:S05]  /*29ca0*/  @!P4 IMAD.MOV.U32 R25, RZ, RZ, R13 ;  /* 0x000000ffff19c224 */ /* 0x000fca00078e000d */
[----:B------:R0:W2:Y:S04]  /*29cb0*/  @!P4 LDG.E.U8 R80, desc[UR22][R24.64] ;  /* 0x000000161850c981 */ /* 0x0000a8000c1e1100 */
[----:B----4-:R-:W-:Y:S04]  /*29cc0*/  STL [R1+0xd84], R82 ;  /* 0x000d845201007387 */ /* 0x010fe80000100800 */
[----:B------:R1:W-:Y:S01]  /*29cd0*/  STL [R1+0x2c0], R10 ;  /* 0x0002c00a01007387 */ /* 0x0003e20000100800 */
[----:B------:R-:W-:-:S03]  /*29ce0*/  IADD3 R7, P2, PT, R8, R7, RZ ;  /* 0x0000000708077210 */ /* 0x000fc60007f5e0ff */
[----:B------:R-:W-:Y:S04]  /*29cf0*/  STL [R1+0x2bc], R13 ;  /* 0x0002bc0d01007387 */ /* 0x000fe80000100800 */
[----:B-1----:R-:W3:Y:S01]  /*29d00*/  LDL.LU R10, [R1+0x320] ;  /* 0x00032000010a7983 */ /* 0x002ee20000300800 */
[----:B------:R-:W-:Y:S02]  /*29d10*/  IMAD.X R11, R9, 0x1, R11, P2 ;  /* 0x00000001090b7824 */ /* 0x000fe400010e060b */
[----:B0-----:R-:W-:Y:S02]  /*29d20*/  @!P4 IMAD.MOV.U32 R24, RZ, RZ, R7 ;  /* 0x000000ffff18c224 */ /* 0x001fe400078e0007 */
        /* <DEDUP_REMOVED lines=14> */
[----:B------:R-:W-:Y:S02]  /*29e10*/  IMAD.X R15, R9, 0x1, R15, P2 ;  /* 0x00000001090f7824 */ /* 0x000fe400010e060f */
[----:B------:R-:W2:Y:S01]  /*29e20*/  LDL.LU R14, [R1+0x35c] ;  /* 0x00035c00010e7983 */ /* 0x000ea20000300800 */
[----:B0-----:R-:W-:Y:S02]  /*29e30*/  @!P4 IMAD.MOV.U32 R24, RZ, RZ, R10 ;  /* 0x000000ffff18c224 */ /* 0x001fe400078e000a */
[----:B------:R-:W-:Y:S01]  /*29e40*/  @!P4 IMAD.MOV.U32 R25, RZ, RZ, R15 ;  /* 0x000000ffff19c224 */ /* 0x000fe200078e000f */
[----:B----4-:R-:W-:Y:S04]  /*29e50*/  STL [R1+0xd8c], R78 ;  /* 0x000d8c4e01007387 */ /* 0x010fe80000100800 */
[----:B------:R-:W-:Y:S04]  /*29e60*/  STL [R1+0x300], R0 ;  /* 0x0003000001007387 */ /* 0x000fe80000100800 */
[----:B------:R0:W-:Y:S04]  /*29e70*/  STL [R1+0x2fc], R2 ;  /* 0x0002fc0201007387 */ /* 0x0001e80000100800 */
[----:B------:R-:W4:Y:S04]  /*29e80*/  LDL.LU R13, [R1+0x360] ;  /* 0x00036000010d7983 */ /* 0x000f280000300800 */
[----:B------:R1:W4:Y:S04]  /*29e90*/  @!P4 LDG.E.U8 R74, desc[UR22][R24.64] ;  /* 0x00000016184ac981 */ /* 0x000328000c1e1100 */
[----:B0-----:R-:W4:Y:S04]  /*29ea0*/  LDL.LU R2, [R1+0x37c] ;  /* 0x00037c0001027983 */ /* 0x001f280000300800 */
[----:B------:R-:W4:Y:S04]  /*29eb0*/  LDL.LU R0, [R1+0x380] ;  /* 0x0003800001007983 */ /* 0x000f280000300800 */
[----:B------:R-:W-:Y:S04]  /*29ec0*/  STL [R1+0xd90], R76 ;  /* 0x000d904c01007387 */ /* 0x000fe80000100800 */
[----:B------:R0:W-:Y:S04]  /*29ed0*/  STL [R1+0x320], R10 ;  /* 0x0003200a01007387 */ /* 0x0001e80000100800 */
[----:B------:R-:W-:Y:S04]  /*29ee0*/  STL [R1+0x31c], R15 ;  /* 0x00031c0f01007387 */ /* 0x000fe80000100800 */
[----:B0-----:R-:W4:Y:S04]  /*29ef0*/  LDL.LU R10, [R1+0x3a0] ;  /* 0x0003a000010a7983 */ /* 0x001f280000300800 */
[----:B------:R-:W4:Y:S01]  /*29f00*/  LDL.LU R16, [R1+0x39c] ;  /* 0x00039c0001107983 */ /* 0x000f220000300800 */
[----:B------:R-:W-:-:S02]  /*29f10*/  PRMT R72, RZ, 0x7610, R72 ;  /* 0x00007610ff487816 */ /* 0x000fc40000000048 */
[----:B------:R-:W-:Y:S02]  /*29f20*/  PRMT R70, RZ, 0x7610, R70 ;  /* 0x00007610ff467816 */ /* 0x000fe40000000046 */
[----:B------:R-:W-:Y:S02]  /*29f30*/  PRMT R68, RZ, 0x7610, R68 ;  /* 0x00007610ff447816 */ /* 0x000fe40000000044 */
[----:B---3--:R-:W-:-:S05]  /*29f40*/  IADD3 R7, P2, PT, R8, R7, RZ ;  /* 0x0000000708077210 */ /* 0x008fca0007f5e0ff */
[----:B--2---:R-:W-:Y:S02]  /*29f50*/  IMAD.X R11, R9, 0x1, R11, P2 ;  /* 0x00000001090b7824 */ /* 0x004fe400010e060b */
[----:B-1----:R-:W-:Y:S02]  /*29f60*/  @!P4 IMAD.MOV.U32 R24, RZ, RZ, R7 ;  /* 0x000000ffff18c224 */ /* 0x002fe400078e0007 */
[----:B------:R-:W-:-:S05]  /*29f70*/  @!P4 IMAD.MOV.U32 R25, RZ, RZ, R11 ;  /* 0x000000ffff19c224 */ /* 0x000fca00078e000b */
[----:B------:R0:W2:Y:S01]  /*29f80*/  @!P4 LDG.E.U8 R72, desc[UR22][R24.64] ;  /* 0x000000161848c981 */ /* 0x0000a2000c1e1100 */
[----:B----4-:R-:W-:-:S03]  /*29f90*/  IADD3 R13, P2, PT, R8, R13, RZ ;  /* 0x0000000d080d7210 */ /* 0x010fc60007f5e0ff */
[----:B------:R-:W-:Y:S02]  /*29fa0*/  STL [R1+0xd94], R74 ;  /* 0x000d944a01007387 */ /* 0x000fe40000100800 */
[----:B------:R-:W-:Y:S02]  /*29fb0*/  IMAD.X R14, R9, 0x1, R14, P2 ;  /* 0x00000001090e7824 */ /* 0x000fe400010e060e */
[----:B------:R-:W-:Y:S04]  /*29fc0*/  STL [R1+0x340], R7 ;  /* 0x0003400701007387 */ /* 0x000fe80000100800 */
[----:B------:R1:W-:Y:S01]  /*29fd0*/  STL [R1+0x33c], R11 ;  /* 0x00033c0b01007387 */ /* 0x0003e20000100800 */
[----:B------:R-:W-:Y:S01]  /*29fe0*/  IADD3 R0, P2, PT, R8, R0, RZ ;  /* 0x0000000008007210 */ /* 0x000fe20007f5e0ff */
[----:B0-----:R-:W-:-:S02]  /*29ff0*/  @!P4 IMAD.MOV.U32 R24, RZ, RZ, R13 ;  /* 0x000000ffff18c224 */ /* 0x001fc400078e000d */
[----:B------:R-:W-:Y:S01]  /*2a000*/  @!P4 IMAD.MOV.U32 R25, RZ, RZ, R14 ;  /* 0x000000ffff19c224 */ /* 0x000fe200078e000e */
[----:B-1----:R-:W3:Y:S04]  /*2a010*/  LDL.LU R11, [R1+0x3bc] ;  /* 0x0003bc00010b7983 */ /* 0x002ee80000300800 */
[----:B------:R-:W4:Y:S01]  /*2a020*/  LDL.LU R7, [R1+0x3c0] ;  /* 0x0003c00001077983 */ /* 0x000f220000300800 */
[----:B------:R-:W-:-:S03]  /*2a030*/  IMAD.X R2, R9, 0x1, R2, P2 ;  /* 0x0000000109027824 */ /* 0x000fc600010e0602 */
[----:B------:R0:W-:Y:S04]  /*2a040*/  STL [R1+0x360], R13 ;  /* 0x0003600d01007387 */ /* 0x0001e80000100800 */
[----:B------:R1:W-:Y:S04]  /*2a050*/  STL [R1+0x35c], R14 ;  /* 0x00035c0e01007387 */ /* 0x0003e80000100800 */
[----:B------:R-:W2:Y:S04]  /*2a060*/  LDL.LU R15, [R1+0x3dc] ;  /* 0x0003dc00010f7983 */ /* 0x000ea80000300800 */
[----:B0-----:R-:W2:Y:S01]  /*2a070*/  LDL.LU R13, [R1+0x3e0] ;  /* 0x0003e000010d7983 */ /* 0x001ea20000300800 */
[----:B------:R-:W-:-:S03]  /*2a080*/  IADD3 R10, P2, PT, R8, R10, RZ ;  /* 0x0000000a080a7210 */ /* 0x000fc60007f5e0ff */
[----:B------:R0:W-:Y:S04]  /*2a090*/  STL [R1+0x380], R0 ;  /* 0x0003800001007387 */ /* 0x0001e80000100800 */
[----:B------:R0:W2:Y:S04]  /*2a0a0*/  @!P4 LDG.E.U8 R70, desc[UR22][R24.64] ;  /* 0x000000161846c981 */ /* 0x0000a8000c1e1100 */
[----:B------:R0:W-:Y:S04]  /*2a0b0*/  STL [R1+0x37c], R2 ;  /* 0x00037c0201007387 */ /* 0x0001e80000100800 */
[----:B-1----:R-:W2:Y:S01]  /*2a0c0*/  LDL.LU R14, [R1+0x3fc] ;  /* 0x0003fc00010e7983 */ /* 0x002ea20000300800 */
[----:B0-----:R-:W-:-:S03]  /*2a0d0*/  @!P4 IMAD.MOV.U32 R24, RZ, RZ, R0 ;  /* 0x000000ffff18c224 */ /* 0x001fc600078e0000 */
[----:B------:R-:W2:Y:S01]  /*2a0e0*/  LDL.LU R0, [R1+0x400] ;  /* 0x0004000001007983 */ /* 0x000ea20000300800 */
[----:B------:R-:W-:Y:S02]  /*2a0f0*/  @!P4 IMAD.MOV.U32 R25, RZ, RZ, R2 ;  /* 0x000000ffff19c224 */ /* 0x000fe400078e0002 */
[----:B------:R-:W-:Y:S01]  /*2a100*/  IMAD.X R16, R9, 0x1, R16, P2 ;  /* 0x0000000109107824 */ /* 0x000fe200010e0610 */
[----:B------:R-:W2:Y:S04]  /*2a110*/  LDL.LU R2, [R1+0x420] ;  /* 0x0004200001027983 */ /* 0x000ea80000300800 */
[----:B------:R0:W2:Y:S04]  /*2a120*/  @!P4 LDG.E.U8 R68, desc[UR22][R24.64] ;  /* 0x000000161844c981 */ /* 0x0000a8000c1e1100 */
[----:B------:R1:W-:Y:S04]  /*2a130*/  STL [R1+0x3a0], R10 ;  /* 0x0003a00a01007387 */ /* 0x0003e80000100800 */
[----:B------:R-:W-:Y:S01]  /*2a140*/  STL [R1+0x39c], R16 ;  /* 0x00039c1001007387 */ /* 0x000fe20000100800 */
[----:B0-----:R-:W-:-:S03]  /*2a150*/  @!P4 IMAD.MOV.U32 R24, RZ, RZ, R10 ;  /* 0x000000ffff18c224 */ /* 0x001fc600078e000a */
[----:B-1----:R-:W2:Y:S01]  /*2a160*/  LDL.LU R10, [R1+0x41c] ;  /* 0x00041c00010a7983 */ /* 0x002ea20000300800 */
[----:B------:R-:W0:Y:S01]  /*2a170*/  S2R R18, SR_TID.X ;  /* 0x0000000000127919 */ /* 0x000e220000002100 */
[----:B------:R-:W1:Y:S01]  /*2a180*/  S2R R4, SR_TID.X ;  /* 0x0000000000047919 */ /* 0x000e620000002100 */
[----:B------:R-:W-:Y:S01]  /*2a190*/  PRMT R66, RZ, 0x7610, R66 ;  /* 0x00007610ff427816 */ /* 0x000fe20000000042 */
[----:B------:R-:W-:Y:S01]  /*2a1a0*/  @!P4 IMAD.MOV.U32 R25, RZ, RZ, R16 ;  /* 0x000000ffff19c224 */ /* 0x000fe200078e0010 */
[----:B------:R-:W-:-:S04]  /*2a1b0*/  PRMT R64, RZ, 0x7610, R64 ;  /* 0x00007610ff407816 */ /* 0x000fc80000000040 */
[----:B------:R0:W2:Y:S02]  /*2a1c0*/  @!P4 LDG.E.U8 R66, desc[UR22][R24.64] ;  /* 0x000000161842c981 */ /* 0x0000a4000c1e1100 */
[----:B0-----:R-:W-:Y:S02]  /*2a1d0*/  LOP3.LUT R12, R18, 0x7f, RZ, 0xc0, !PT ;  /* 0x0000007f120c7812 */ /* 0x001fe400078ec0ff */
[----:B-1----:R-:W-:-:S03]  /*2a1e0*/  LOP3.LUT R4, R4, 0x7f, RZ, 0xc0, !PT ;  /* 0x0000007f04047812 */ /* 0x002fc600078ec0ff */
[----:B------:R-:W-:Y:S04]  /*2a1f0*/  STS.U8 [R12+UR9+0x12000], R60 ;  /* 0x0120003c0c007988 */ /* 0x000fe80008000009 */
[----:B------:R-:W-:Y:S01]  /*2a200*/  STS.U8 [R12+UR9+0x12400], R59 ;  /* 0x0124003b0c007988 */ /* 0x000fe20008000009 */
[----:B------:R-:W-:-:S03]  /*2a210*/  LOP3.LUT R4, R4, 0x10, RZ, 0x3c, !PT ;  /* 0x0000001004047812 */ /* 0x000fc600078e3cff */
        /* <DEDUP_REMOVED lines=13> */
[----:B------:R0:W-:Y:S01]  /*2a2f0*/  STS.U8 [R4+UR9+0x13c80], R45 ;  /* 0x013c802d04007988 */ /* 0x0001e20008000009 */
[----:B------:R-:W-:-:S03]  /*2a300*/  PRMT R62, RZ, 0x7610, R62 ;  /* 0x00007610ff3e7816 */ /* 0x000fc6000000003e */
[----:B0-----:R-:W2:Y:S01]  /*2a310*/  LDL.LU R4, [R1+0x440] ;  /* 0x0004400001047983 */ /* 0x001ea20000300800 */
[----:B------:R-:W-:Y:S02]  /*2a320*/  PRMT R60, RZ, 0x7610, R60 ;  /* 0x00007610ff3c7816 */ /* 0x000fe4000000003c */
[----:B----4-:R-:W-:-:S05]  /*2a330*/  IADD3 R7, P2, PT, R8, R7, RZ ;  /* 0x0000000708077210 */ /* 0x010fca0007f5e0ff */
[----:B---3--:R-:W-:Y:S01]  /*2a340*/  IMAD.X R11, R9, 0x1, R11, P2 ;  /* 0x00000001090b7824 */ /* 0x008fe200010e060b */
[----:B------:R-:W-:Y:S01]  /*2a350*/  STL [R1+0x3c0], R7 ;  /* 0x0003c00701007387 */ /* 0x000fe20000100800 */
[----:B------:R-:W-:Y:S02]  /*2a360*/  @!P4 IMAD.MOV.U32 R24, RZ, RZ, R7 ;  /* 0x000000ffff18c224 */ /* 0x000fe400078e0007 */
[----:B------:R-:W-:Y:S01]  /*2a370*/  @!P4 IMAD.MOV.U32 R25, RZ, RZ, R11 ;  /* 0x000000ffff19c224 */ /* 0x000fe200078e000b */
[----:B------:R0:W-:Y:S04]  /*2a380*/  STL [R1+0x3bc], R11 ;  /* 0x0003bc0b01007387 */ /* 0x0001e80000100800 */
[----:B------:R1:W3:Y:S01]  /*2a390*/  @!P4 LDG.E.U8 R64, desc[UR22][R24.64] ;  /* 0x000000161840c981 */ /* 0x0002e2000c1e1100 */
[----:B--2---:R-:W-:-:S03]  /*2a3a0*/  IADD3 R13, P2, PT, R8, R13, RZ ;  /* 0x0000000d080d7210 */ /* 0x004fc60007f5e0ff */
[----:B0-----:R-:W2:Y:S02]  /*2a3b0*/  LDL.LU R11, [R1+0x43c] ;  /* 0x00043c00010b7983 */ /* 0x001ea40000300800 */
[----:B------:R-:W-:Y:S02]  /*2a3c0*/  IMAD.X R15, R9, 0x1, R15, P2 ;  /* 0x00000001090f7824 */ /* 0x000fe400010e060f */
[----:B------:R-:W4:Y:S01]  /*2a3d0*/  LDL.LU R7, [R1+0x460] ;  /* 0x0004600001077983 */ /* 0x000f220000300800 */
[----:B-1----:R-:W-:Y:S02]  /*2a3e0*/  @!P4 IMAD.MOV.U32 R24, RZ, RZ, R13 ;  /* 0x000000ffff18c224 */ /* 0x002fe400078e000d */
[----:B------:R-:W-:Y:S01]  /*2a3f0*/  @!P4 IMAD.MOV.U32 R25, RZ, RZ, R15 ;  /* 0x000000ffff19c224 */ /* 0x000fe200078e000f */
[----:B------:R-:W-:Y:S04]  /*2a400*/  STL [R1+0x3e0], R13 ;  /* 0x0003e00d01007387 */ /* 0x000fe80000100800 */
[----:B------:R0:W-:Y:S01]  /*2a410*/  STL [R1+0x3dc], R15 ;  /* 0x0003dc0f01007387 */ /* 0x0001e20000100800 */
[----:B------:R-:W-:-:S03]  /*2a420*/  IADD3 R0, P2, PT, R8, R0, RZ ;  /* 0x0000000008007210 */ /* 0x000fc60007f5e0ff */
[----:B------:R1:W3:Y:S02]  /*2a430*/  @!P4 LDG.E.U8 R62, desc[UR22][R24.64] ;  /* 0x00000016183ec981 */ /* 0x0002e4000c1e1100 */
[----:B------:R-:W-:Y:S02]  /*2a440*/  IMAD.X R14, R9, 0x1, R14, P2 ;  /* 0x00000001090e7824 */ /* 0x000fe400010e060e */
[----:B0-----:R-:W3:Y:S01]  /*2a450*/  LDL.LU R15, [R1+0x45c] ;  /* 0x00045c00010f7983 */ /* 0x001ee20000300800 */
[----:B------:R-:W-:-:S03]  /*2a460*/  IADD3 R2, P2, PT, R8, R2, RZ ;  /* 0x0000000208027210 */ /* 0x000fc60007f5e0ff */
[----:B------:R-:W3:Y:S01]  /*2a470*/  LDL.LU R13, [R1+0x480] ;  /* 0x00048000010d7983 */ /* 0x000ee20000300800 */
[----:B-1----:R-:W-:Y:S02]  /*2a480*/  @!P4 IMAD.MOV.U32 R24, RZ, RZ, R0 ;  /* 0x000000ffff18c224 */ /* 0x002fe400078e0000 */
[----:B------:R-:W-:Y:S01]  /*2a490*/  @!P4 IMAD.MOV.U32 R25, RZ, RZ, R14 ;  /* 0x000000ffff19c224 */ /* 0x000fe200078e000e */
[----:B------:R-:W-:Y:S04]  /*2a4a0*/  STL [R1+0x400], R0 ;  /* 0x0004000001007387 */ /* 0x000fe80000100800 */
[----:B------:R0:W-:Y:S01]  /*2a4b0*/  STL [R1+0x3fc], R14 ;  /* 0x0003fc0e01007387 */ /* 0x0001e20000100800 */
[----:B------:R-:W-:-:S03]  /*2a4c0*/  IMAD.X R10, R9, 0x1, R10, P2 ;  /* 0x00000001090a7824 */ /* 0x000fc600010e060a */
[----:B------:R1:W3:Y:S04]  /*2a4d0*/  @!P4 LDG.E.U8 R60, desc[UR22][R24.64] ;  /* 0x00000016183cc981 */ /* 0x0002e8000c1e1100 */
[----:B0-----:R-:W3:Y:S04]  /*2a4e0*/  LDL.LU R14, [R1+0x47c] ;  /* 0x00047c00010e7983 */ /* 0x001ee80000300800 */
[----:B------:R-:W3:Y:S01]  /*2a4f0*/  LDL.LU R0, [R1+0x4a0] ;  /* 0x0004a00001007983 */ /* 0x000ee20000300800 */
[----:B-1----:R-:W-:-:S03]  /*2a500*/  @!P4 IMAD.MOV.U32 R24, RZ, RZ, R2 ;  /* 0x000000ffff18c224 */ /* 0x002fc600078e0002 */
[----:B------:R0:W-:Y:S04]  /*2a510*/  STL [R1+0x420], R2 ;  /* 0x0004200201007387 */ /* 0x0001e80000100800 */
[----:B------:R1:W-:Y:S04]  /*2a520*/  STL [R1+0x41c], R10 ;  /* 0x00041c0a01007387 */ /* 0x0003e80000100800 */
[----:B0-----:R-:W3:Y:S01]  /*2a530*/  LDL.LU R2, [R1+0x49c] ;  /* 0x00049c0001027983 */ /* 0x001ee20000300800 */
[----:B------:R-:W-:Y:S01]  /*2a540*/  PRMT R58, RZ, 0x7610, R58 ;  /* 0x00007610ff3a7816 */ /* 0x000fe2000000003a */
[----:B------:R-:W-:-:S02]  /*2a550*/  @!P4 IMAD.MOV.U32 R25, RZ, RZ, R10 ;  /* 0x000000ffff19c224 */ /* 0x000fc400078e000a */
[----:B-1----:R-:W3:Y:S01]  /*2a560*/  LDL.LU R10, [R1+0x4c0] ;  /* 0x0004c000010a7983 */ /* 0x002ee20000300800 */
[----:B------:R-:W-:-:S03]  /*2a570*/  PRMT R56, RZ, 0x7610, R56 ;  /* 0x00007610ff387816 */ /* 0x000fc60000000038 */
[----:B------:R0:W3:Y:S01]  /*2a580*/  @!P4 LDG.E.U8 R58, desc[UR22][R24.64] ;  /* 0x00000016183ac981 */ /* 0x0000e2000c1e1100 */
[----:B------:R-:W-:Y:S02]  /*2a590*/  PRMT R54, RZ, 0x7610, R54 ;  /* 0x00007610ff367816 */ /* 0x000fe40000000036 */
[----:B------:R-:W-:Y:S02]  /*2a5a0*/  PRMT R52, RZ, 0x7610, R52 ;  /* 0x00007610ff347816 */ /* 0x000fe40000000034 */
[----:B------:R-:W-:-:S05]  /*2a5b0*/  IADD3 R4, P2, PT, R8, R4, RZ ;  /* 0x0000000408047210 */ /* 0x000fca0007f5e0ff */
[----:B------:R-:W-:Y:S01]  /*2a5c0*/  STL [R1+0x440], R4 ;  /* 0x0004400401007387 */ /* 0x000fe20000100800 */
[----:B0-----:R-:W-:Y:S02]  /*2a5d0*/  @!P4 IMAD.MOV.U32 R24, RZ, RZ, R4 ;  /* 0x000000ffff18c224 */ /* 0x001fe400078e0004 */
[----:B--2---:R-:W-:Y:S01]  /*2a5e0*/  IMAD.X R11, R9, 0x1, R11, P2 ;  /* 0x00000001090b7824 */ /* 0x004fe200010e060b */
[----:B----4-:R-:W-:-:S04]  /*2a5f0*/  IADD3 R7, P2, PT, R8, R7, RZ ;  /* 0x0000000708077210 */ /* 0x010fc80007f5e0ff */
[----:B------:R0:W-:Y:S01]  /*2a600*/  STL [R1+0x43c], R11 ;  /* 0x00043c0b01007387 */ /* 0x0001e20000100800 */
[----:B------:R-:W-:-:S05]  /*2a610*/  @!P4 IMAD.MOV.U32 R25, RZ, RZ, R11 ;  /* 0x000000ffff19c224 */ /* 0x000fca00078e000b */
[----:B------:R1:W2:Y:S04]  /*2a620*/  @!P4 LDG.E.U8 R56, desc[UR22][R24.64] ;  /* 0x000000161838c981 */ /* 0x0002a8000c1e1100 */
[----:B0-----:R-:W4:Y:S04]  /*2a630*/  LDL.LU R11, [R1+0x4bc] ;  /* 0x0004bc00010b7983 */ /* 0x001f280000300800 */
[----:B------:R-:W2:Y:S01]  /*2a640*/  LDL.LU R4, [R1+0x4e0] ;  /* 0x0004e00001047983 */ /* 0x000ea20000300800 */
[----:B---3--:R-:W-:Y:S01]  /*2a650*/  IMAD.X R15, R9, 0x1, R15, P2 ;  /* 0x00000001090f7824 */ /* 0x008fe200010e060f */
[----:B------:R-:W-:-:S02]  /*2a660*/  IADD3 R13, P2, PT, R8, R13, RZ ;  /* 0x0000000d080d7210 */ /* 0x000fc40007f5e0ff */
[----:B------:R0:W-:Y:S01]  /*2a670*/  STL [R1+0x460], R7 ;  /* 0x0004600701007387 */ /* 0x0001e20000100800 */
[----:B-1----:R-:W-:Y:S02]  /*2a680*/  @!P4 IMAD.MOV.U32 R24, RZ, RZ, R7 ;  /* 0x000000ffff18c224 */ /* 0x002fe400078e0007 */
[----:B------:R-:W-:Y:S01]  /*2a690*/  @!P4 IMAD.MOV.U32 R25, RZ, RZ, R15 ;  /* 0x000000ffff19c224 */ /* 0x000fe200078e000f */
[----:B------:R1:W-:Y:S04]  /*2a6a0*/  STL [R1+0x45c], R15 ;  /* 0x00045c0f01007387 */ /* 0x0003e80000100800 */
[----:B------:R3:W2:Y:S04]  /*2a6b0*/  @!P4 LDG.E.U8 R54, desc[UR22][R24.64] ;  /* 0x000000161836c981 */ /* 0x0006a8000c1e1100 */
[----:B0-----:R-:W2:Y:S04]  /*2a6c0*/  LDL.LU R7, [R1+0x4dc] ;  /* 0x0004dc0001077983 */ /* 0x001ea80000300800 */
[----:B-1----:R-:W2:Y:S01]  /*2a6d0*/  LDL.LU R15, [R1+0x500] ;  /* 0x00050000010f7983 */ /* 0x002ea20000300800 */
[----:B------:R-:W-:Y:S01]  /*2a6e0*/  IMAD.X R14, R9, 0x1, R14, P2 ;  /* 0x00000001090e7824 */ /* 0x000fe200010e060e */
[----:B------:R-:W-:-:S02]  /*2a6f0*/  IADD3 R0, P2, PT, R8, R0, RZ ;  /* 0x0000000008007210 */ /* 0x000fc40007f5e0ff */
[----:B------:R0:W-:Y:S01]  /*2a700*/  STL [R1+0x480], R13 ;  /* 0x0004800d01007387 */ /* 0x0001e20000100800 */
[----:B---3--:R-:W-:Y:S02]  /*2a710*/  @!P4 IMAD.MOV.U32 R24, RZ, RZ, R13 ;  /* 0x000000ffff18c224 */ /* 0x008fe400078e000d */
[----:B------:R-:W-:Y:S01]  /*2a720*/  @!P4 IMAD.MOV.U32 R25, RZ, RZ, R14 ;  /* 0x000000ffff19c224 */ /* 0x000fe200078e000e */
[----:B------:R1:W-:Y:S04]  /*2a730*/  STL [R1+0x47c], R14 ;  /* 0x00047c0e01007387 */ /* 0x0003e80000100800 */
[----:B------:R-:W3:Y:S04]  /*2a740*/  LDL.LU R16, [R1+0x4fc] ;  /* 0x0004fc0001107983 */ /* 0x000ee80000300800 */
[----:B0-----:R-:W3:Y:S01]  /*2a750*/  LDL.LU R13, [R1+0x520] ;  /* 0x00052000010d7983 */ /* 0x001ee20000300800 */
[----:B------:R-:W-:-:S03]  /*2a760*/  IMAD.X R2, R9, 0x1, R2, P2 ;  /* 0x0000000109027824 */ /* 0x000fc600010e0602 */
[----:B------:R-:W-:Y:S04]  /*2a770*/  STL [R1+0x4a0], R0 ;  /* 0x0004a00001007387 */ /* 0x000fe80000100800 */
[----:B------:R0:W3:Y:S04]  /*2a780*/  @!P4 LDG.E.U8 R52, desc[UR22][R24.64] ;  /* 0x000000161834c981 */ /* 0x0000e8000c1e1100 */
[----:B------:R0:W-:Y:S04]  /*2a790*/  STL [R1+0x49c], R2 ;  /* 0x00049c0201007387 */ /* 0x0001e80000100800 */
[----:B-1----:R-:W3:Y:S01]  /*2a7a0*/  LDL.LU R14, [R1+0x51c] ;  /* 0x00051c00010e7983 */ /* 0x002ee20000300800 */
[----:B0-----:R-:W-:-:S02]  /*2a7b0*/  @!P4 IMAD.MOV.U32 R25, RZ, RZ, R2 ;  /* 0x000000ffff19c224 */ /* 0x001fc400078e0002 */
[----:B------:R-:W-:Y:S01]  /*2a7c0*/  @!P4 IMAD.MOV.U32 R24, RZ, RZ, R0 ;  /* 0x000000ffff18c224 */ /* 0x000fe200078e0000 */
[----:B------:R-:W3:Y:S04]  /*2a7d0*/  LDL.LU R2, [R1+0x53c] ;  /* 0x00053c0001027983 */ /* 0x000ee80000300800 */
[----:B------:R-:W3:Y:S01]  /*2a7e0*/  LDL.LU R0, [R1+0x540] ;  /* 0x0005400001007983 */ /* 0x000ee20000300800 */
[----:B------:R-:W0:Y:S01]  /*2a7f0*/  S2R R5, SR_TID.X ;  /* 0x0000000000057919 */ /* 0x000e220000002100 */
[----:B------:R-:W1:Y:S01]  /*2a800*/  S2R R6, SR_TID.X ;  /* 0x0000000000067919 */ /* 0x000e620000002100 */
[----:B------:R-:W-:Y:S02]  /*2a810*/  IADD3 R10, P2, PT, R8, R10, RZ ;  /* 0x0000000a080a7210 */ /* 0x000fe40007f5e0ff */
[----:B------:R-:W-:-:S02]  /*2a820*/  PRMT R50, RZ, 0x7610, R50 ;  /* 0x00007610ff327816 */ /* 0x000fc40000000032 */
[----:B------:R-:W-:Y:S01]  /*2a830*/  PRMT R48, RZ, 0x7610, R48 ;  /* 0x00007610ff307816 */ /* 0x000fe20000000030 */
[----:B------:R-:W-:Y:S04]  /*2a840*/  STL [R1+0x4c0], R10 ;  /* 0x0004c00a01007387 */ /* 0x000fe80000100800 */
[----:B------:R0:W3:Y:S02]  /*2a850*/  @!P4 LDG.E.U8 R50, desc[UR22][R24.64] ;  /* 0x000000161832c981 */ /* 0x0000e4000c1e1100 */
[----:B0-----:R-:W-:Y:S01]  /*2a860*/  @!P4 IMAD.MOV.U32 R24, RZ, RZ, R10 ;  /* 0x000000ffff18c224 */ /* 0x001fe200078e000a */
[----:B------:R-:W-:Y:S02]  /*2a870*/  LOP3.LUT R5, R5, 0x7f, RZ, 0xc0, !PT ;  /* 0x0000007f05057812 */ /* 0x000fe400078ec0ff */
[----:B-1----:R-:W-:-:S02]  /*2a880*/  LOP3.LUT R6, R6, 0x7f, RZ, 0xc0, !PT ;  /* 0x0000007f06067812 */ /* 0x002fc400078ec0ff */
[----:B------:R-:W-:Y:S02]  /*2a890*/  LOP3.LUT R5, R5, 0x20, RZ, 0x3c, !PT ;  /* 0x0000002005057812 */ /* 0x000fe400078e3cff */
        /* <DEDUP_REMOVED lines=10> */
[----:B0-----:R-:W-:-:S02]  /*2a940*/  PRMT R23, RZ, 0x7610, R23 ;  /* 0x00007610ff177816 */ /* 0x001fc40000000017 */
[----:B------:R-:W-:Y:S04]  /*2a950*/  STS.U8 [R6+UR9+0x12180], R27 ;  /* 0x0121801b06007988 */ /* 0x000fe80008000009 */
[----:B------:R-:W-:Y:S04]  /*2a960*/  STS.U8 [R6+UR9+0x12980], R26 ;  /* 0x0129801a06007988 */ /* 0x000fe80008000009 */
[----:B------:R-:W-:Y:S04]  /*2a970*/  STS.U8 [R6+UR9+0x12d80], R29 ;  /* 0x012d801d06007988 */ /* 0x000fe80008000009 */
[----:B------:R-:W-:Y:S01]  /*2a980*/  STS.U8 [R6+UR9+0x13180], R28 ;  /* 0x0131801c06007988 */ /* 0x000fe20008000009 */
[----:B----4-:R-:W-:Y:S01]  /*2a990*/  IMAD.X R11, R9, 0x1, R11, P2 ;  /* 0x00000001090b7824 */ /* 0x010fe200010e060b */
[----:B--2---:R-:W-:-:S04]  /*2a9a0*/  IADD3 R4, P2, PT, R8, R4, RZ ;  /* 0x0000000408047210 */ /* 0x004fc80007f5e0ff */
[----:B------:R0:W-:Y:S01]  /*2a9b0*/  STL [R1+0x4bc], R11 ;  /* 0x0004bc0b01007387 */ /* 0x0001e20000100800 */
[----:B------:R-:W-:-:S05]  /*2a9c0*/  @!P4 IMAD.MOV.U32 R25, RZ, RZ, R11 ;  /* 0x000000ffff19c224 */ /* 0x000fca00078e000b */
[----:B------:R1:W2:Y:S04]  /*2a9d0*/  @!P4 LDG.E.U8 R48, desc[UR22][R24.64] ;  /* 0x000000161830c981 */ /* 0x0002a8000c1e1100 */
[----:B0-----:R-:W4:Y:S04]  /*2a9e0*/  LDL.LU R11, [R1+0x55c] ;  /* 0x00055c00010b7983 */ /* 0x001f280000300800 */
[----:B------:R-:W2:Y:S01]  /*2a9f0*/  LDL.LU R10, [R1+0x560] ;  /* 0x00056000010a7983 */ /* 0x000ea20000300800 */
[----:B------:R-:W-:-:S03]  /*2aa00*/  IMAD.X R7, R9, 0x1, R7, P2 ;  /* 0x0000000109077824 */ /* 0x000fc600010e0607 */
[----:B------:R-:W-:Y:S01]  /*2aa10*/  STL [R1+0x4e0], R4 ;  /* 0x0004e00401007387 */ /* 0x000fe20000100800 */
[----:B------:R-:W-:-:S03]  /*2aa20*/  IADD3 R15, P2, PT, R8, R15, RZ ;  /* 0x0000000f080f7210 */ /* 0x000fc60007f5e0ff */
[----:B------:R0:W-:Y:S01]  /*2aa30*/  STL [R1+0x4dc], R7 ;  /* 0x0004dc0701007387 */ /* 0x0001e20000100800 */
[----:B-1----:R-:W-:Y:S02]  /*2aa40*/  @!P4 IMAD.MOV.U32 R25, RZ, RZ, R7 ;  /* 0x000000ffff19c224 */ /* 0x002fe400078e0007 */
[----:B------:R-:W-:Y:S02]  /*2aa50*/  @!P4 IMAD.MOV.U32 R24, RZ, RZ, R4 ;  /* 0x000000ffff18c224 */ /* 0x000fe400078e0004 */
[----:B------:R-:W-:-:S03]  /*2aa60*/  @!P4 IMAD.MOV.U32 R26, RZ, RZ, R15 ;  /* 0x000000ffff1ac224 */ /* 0x000fc600078e000f */
[----:B------:R1:W4:Y:S04]  /*2aa70*/  @!P4 LDG.E.U8 R23, desc[UR22][R24.64] ;  /* 0x000000161817c981 */ /* 0x000328000c1e1100 */
[----:B0-----:R-:W4:Y:S01]  /*2aa80*/  LDL.LU R7, [R1+0x57c] ;  /* 0x00057c0001077983 */ /* 0x001f220000300800 */
[----:B---3--:R-:W-:-:S03]  /*2aa90*/  IMAD.X R16, R9, 0x1, R16, P2 ;  /* 0x0000000109107824 */ /* 0x008fc600010e0610 */
[----:B------:R-:W3:Y:S01]  /*2aaa0*/  LDL.LU R4, [R1+0x580] ;  /* 0x0005800001047983 */ /* 0x000ee20000300800 */
[----:B------:R-:W-:Y:S01]  /*2aab0*/  IADD3 R13, P2, PT, R8, R13, RZ ;  /* 0x0000000d080d7210 */ /* 0x000fe20007f5e0ff */
[----:B------:R-:W-:Y:S01]  /*2aac0*/  @!P4 IMAD.MOV.U32 R27, RZ, RZ, R16 ;  /* 0x000000ffff1bc224 */ /* 0x000fe200078e0010 */
[----:B-1----:R-:W-:Y:S01]  /*2aad0*/  PRMT R24, RZ, 0x7610, R24 ;  /* 0x00007610ff187816 */ /* 0x002fe20000000018 */
[----:B------:R-:W-:Y:S04]  /*2aae0*/  STL [R1+0x500], R15 ;  /* 0x0005000f01007387 */ /* 0x000fe80000100800 */
[----:B------:R-:W-:Y:S04]  /*2aaf0*/  STL [R1+0x4fc], R16 ;  /* 0x0004fc1001007387 */ /* 0x000fe80000100800 */
[----:B------:R-:W3:Y:S04]  /*2ab00*/  LDL.LU R5, [R1+0x5a0] ;  /* 0x0005a00001057983 */ /* 0x000ee80000300800 */
[----:B------:R0:W3:Y:S01]  /*2ab10*/  @!P4 LDG.E.U8 R24, desc[UR22][R26.64] ;  /* 0x000000161a18c981 */ /* 0x0000e2000c1e1100 */
[----:B------:R-:W-:-:S03]  /*2ab20*/  IMAD.X R14, R9, 0x1, R14, P2 ;  /* 0x00000001090e7824 */ /* 0x000fc600010e060e */
[----:B------:R-:W-:Y:S01]  /*2ab30*/  STL [R1+0x520], R13 ;  /* 0x0005200d01007387 */ /* 0x000fe20000100800 */
[----:B------:R-:W-:-:S03]  /*2ab40*/  IADD3 R0, P2, PT, R8, R0, RZ ;  /* 0x0000000008007210 */ /* 0x000fc60007f5e0ff */
[----:B------:R1:W-:Y:S01]  /*2ab50*/  STL [R1+0x51c], R14 ;  /* 0x00051c0e01007387 */ /* 0x0003e20000100800 */
[----:B0-----:R-:W-:Y:S02]  /*2ab60*/  @!P4 IMAD.MOV.U32 R27, RZ, RZ, R14 ;  /* 0x000000ffff1bc224 */ /* 0x001fe400078e000e */
[----:B------:R-:W-:Y:S02]  /*2ab70*/  IMAD.X R2, R9, 0x1, R2, P2 ;  /* 0x0000000109027824 */ /* 0x000fe400010e0602 */
[----:B------:R-:W-:Y:S02]  /*2ab80*/  @!P4 IMAD.MOV.U32 R28, RZ, RZ, R0 ;  /* 0x000000ffff1cc224 */ /* 0x000fe400078e0000 */
[----:B------:R-:W-:Y:S01]  /*2ab90*/  @!P4 IMAD.MOV.U32 R29, RZ, RZ, R2 ;  /* 0x000000ffff1dc224 */ /* 0x000fe200078e0002 */
[----:B-1----:R-:W3:Y:S04]  /*2aba0*/  LDL.LU R14, [R1+0x59c] ;  /* 0x00059c00010e7983 */ /* 0x002ee80000300800 */
[----:B------:R-:W-:Y:S04]  /*2abb0*/  STL [R1+0x540], R0 ;  /* 0x0005400001007387 */ /* 0x000fe80000100800 */
[----:B------:R0:W-:Y:S04]  /*2abc0*/  STL [R1+0x53c], R2 ;  /* 0x00053c0201007387 */ /* 0x0001e80000100800 */
[----:B0-----:R-:W3:Y:S04]  /*2abd0*/  LDL.LU R2, [R1+0x5bc] ;  /* 0x0005bc0001027983 */ /* 0x001ee80000300800 */
[----:B------:R-:W3:Y:S01]  /*2abe0*/  LDL.LU R0, [R1+0x5c0] ;  /* 0x0005c00001007983 */ /* 0x000ee20000300800 */
[----:B------:R-:W0:Y:S01]  /*2abf0*/  S2R R22, SR_TID.X ;  /* 0x0000000000167919 */ /* 0x000e220000002100 */
[----:B------:R-:W-:Y:S01]  /*2ac00*/  PRMT R25, RZ, 0x7610, R25 ;  /* 0x00007610ff197816 */ /* 0x000fe20000000019 */
[----:B------:R-:W-:-:S05]  /*2ac10*/  @!P4 IMAD.MOV.U32 R26, RZ, RZ, R13 ;  /* 0x000000ffff1ac224 */ /* 0x000fca00078e000d */
[----:B------:R1:W3:Y:S02]  /*2ac20*/  @!P4 LDG.E.U8 R25, desc[UR22][R26.64] ;  /* 0x000000161a19c981 */ /* 0x0002e4000c1e1100 */
[----:B-1----:R-:W-:Y:S02]  /*2ac30*/  PRMT R26, RZ, 0x7610, R26 ;  /* 0x00007610ff1a7816 */ /* 0x002fe4000000001a */
[----:B------:R-:W-:-:S04]  /*2ac40*/  PRMT R27, RZ, 0x7610, R27 ;  /* 0x00007610ff1b7816 */ /* 0x000fc8000000001b */
[----:B------:R1:W3:Y:S04]  /*2ac50*/  @!P4 LDG.E.U8 R26, desc[UR22][R28.64] ;  /* 0x000000161c1ac981 */ /* 0x0002e8000c1e1100 */
[----:B------:R-:W-:Y:S04]  /*2ac60*/  STS.U8 [R6+UR9+0x13580], R31 ;  /* 0x0135801f06007988 */ /* 0x000fe80008000009 */
[----:B------:R-:W-:Y:S01]  /*2ac70*/  STS.U8 [R6+UR9+0x13980], R30 ;  /* 0x0139801e06007988 */ /* 0x000fe20008000009 */
[----:B0-----:R-:W-:-:S03]  /*2ac80*/  LOP3.LUT R22, R22, 0x7f, RZ, 0xc0, !PT ;  /* 0x0000007f16167812 */ /* 0x001fc600078ec0ff */
[----:B------:R-:W-:Y:S01]  /*2ac90*/  STS.U8 [R6+UR9+0x13d80], R33 ;  /* 0x013d802106007988 */ /* 0x000fe20008000009 */
[----:B--2---:R-:W-:-:S05]  /*2aca0*/  IADD3 R10, P2, PT, R8, R10, RZ ;  /* 0x0000000a080a7210 */ /* 0x004fca0007f5e0ff */
[----:B----4-:R-:W-:Y:S01]  /*2acb0*/  IMAD.X R11, R9, 0x1, R11, P2 ;  /* 0x00000001090b7824 */ /* 0x010fe200010e060b */
[----:B------:R-:W-:Y:S03]  /*2acc0*/  STL [R1+0x560], R10 ;  /* 0x0005600a01007387 */ /* 0x000fe60000100800 */
[----:B-1----:R-:W-:Y:S01]  /*2acd0*/  @!P4 IMAD.MOV.U32 R29, RZ, RZ, R11 ;  /* 0x000000ffff1dc224 */ /* 0x002fe200078e000b */
[----:B------:R0:W-:Y:S04]  /*2ace0*/  STL [R1+0x55c], R11 ;  /* 0x00055c0b01007387 */ /* 0x0001e80000100800 */
[----:B------:R-:W2:Y:S01]  /*2acf0*/  LDL.LU R13, [R1+0x5dc] ;  /* 0x0005dc00010d7983 */ /* 0x000ea20000300800 */
[----:B------:R-:W-:-:S03]  /*2ad00*/  @!P4 IMAD.MOV.U32 R28, RZ, RZ, R10 ;  /* 0x000000ffff1cc224 */ /* 0x000fc600078e000a */
[----:B0-----:R-:W4:Y:S04]  /*2ad10*/  LDL.LU R11, [R1+0x5e0] ;  /* 0x0005e000010b7983 */ /* 0x001f280000300800 */
[----:B------:R0:W2:Y:S01]  /*2ad20*/  @!P4 LDG.E.U8 R27, desc[UR22][R28.64] ;  /* 0x000000161c1bc981 */ /* 0x0000a2000c1e1100 */
[----:B---3--:R-:W-:-:S05]  /*2ad30*/  IADD3 R4, P2, PT, R8, R4, RZ ;  /* 0x0000000408047210 */ /* 0x008fca0007f5e0ff */
[----:B------:R-:W-:Y:S01]  /*2ad40*/  IMAD.X R7, R9, 0x1, R7, P2 ;  /* 0x0000000109077824 */ /* 0x000fe200010e0607 */
[----:B------:R-:W-:Y:S03]  /*2ad50*/  STL [R1+0x580], R4 ;  /* 0x0005800401007387 */ /* 0x000fe60000100800 */
[----:B------:R-:W-:Y:S01]  /*2ad60*/  @!P4 IMAD.MOV.U32 R31, RZ, RZ, R7 ;  /* 0x000000ffff1fc224 */ /* 0x000fe200078e0007 */
[----:B------:R1:W-:Y:S01]  /*2ad70*/  STL [R1+0x57c], R7 ;  /* 0x00057c0701007387 */ /* 0x0003e20000100800 */
[----:B------:R-:W-:-:S03]  /*2ad80*/  IADD3 R5, P2, PT, R8, R5, RZ ;  /* 0x0000000508057210 */ /* 0x000fc60007f5e0ff */
[----:B------:R-:W3:Y:S01]  /*2ad90*/  LDL.LU R15, [R1+0x5fc] ;  /* 0x0005fc00010f7983 */ /* 0x000ee20000300800 */
[----:B0-----:R-:W-:Y:S01]  /*2ada0*/  PRMT R28, RZ, 0x7610, R28 ;  /* 0x00007610ff1c7816 */ /* 0x001fe2000000001c */
[----:B------:R-:W-:Y:S02]  /*2adb0*/  @!P4 IMAD.MOV.U32 R30, RZ, RZ, R4 ;  /* 0x000000ffff1ec224 */ /* 0x000fe400078e0004 */
[----:B-1----:R-:W3:Y:S04]  /*2adc0*/  LDL.LU R7, [R1+0x600] ;  /* 0x0006000001077983 */ /* 0x002ee80000300800 */
[----:B------:R-:W3:Y:S01]  /*2add0*/  LDL.LU R10, [R1+0x620] ;  /* 0x00062000010a7983 */ /* 0x000ee20000300800 */
[----:B------:R-:W-:-:S03]  /*2ade0*/  LOP3.LUT R4, R22, 0x40, RZ, 0x3c, !PT ;  /* 0x0000004016047812 */ /* 0x000fc600078e3cff */
[----:B------:R0:W3:Y:S01]  /*2adf0*/  @!P4 LDG.E.U8 R28, desc[UR22][R30.64] ;  /* 0x000000161e1cc981 */ /* 0x0000e2000c1e1100 */
[----:B------:R-:W-:-:S03]  /*2ae00*/  IMAD.MOV.U32 R22, RZ, RZ, R3 ;  /* 0x000000ffff167224 */ /* 0x000fc600078e0003 */
[----:B------:R-:W-:Y:S01]  /*2ae10*/  STL [R1+0x5a0], R5 ;  /* 0x0005a00501007387 */ /* 0x000fe20000100800 */
[----:B------:R-:W-:Y:S02]  /*2ae20*/  IMAD.X R14, R9, 0x1, R14, P2 ;  /* 0x00000001090e7824 */ /* 0x000fe400010e060e */
[----:B0-----:R-:W-:Y:S02]  /*2ae30*/  @!P4 IMAD.MOV.U32 R30, RZ, RZ, R5 ;  /* 0x000000ffff1ec224 */ /* 0x001fe400078e0005 */
[----:B------:R-:W-:Y:S01]  /*2ae40*/  @!P4 IMAD.MOV.U32 R31, RZ, RZ, R14 ;  /* 0x000000ffff1fc224 */ /* 0x000fe200078e000e */
[----:B------:R0:W-:Y:S04]  /*2ae50*/  STL [R1+0x59c], R14 ;  /* 0x00059c0e01007387 */ /* 0x0001e80000100800 */
[----:B------:R1:W-:Y:S04]  /*2ae60*/  STS.U8 [R4+UR9+0x12200], R32 ;  /* 0x0122002004007988 */ /* 0x0003e80008000009 */
[----:B0-----:R-:W3:Y:S04]  /*2ae70*/  LDL.LU R14, [R1+0x61c] ;  /* 0x00061c00010e7983 */ /* 0x001ee80000300800 */
[----:B------:R-:W3:Y:S01]  /*2ae80*/  LDL.LU R5, [R1+0x63c] ;  /* 0x00063c0001057983 */ /* 0x000ee20000300800 */
[----:B------:R-:W-:-:S03]  /*2ae90*/  IADD3 R0, P2, PT, R8, R0, RZ ;  /* 0x0000000008007210 */ /* 0x000fc60007f5e0ff */
[----:B------:R-:W3:Y:S02]  /*2aea0*/  LDL.LU R3, [R1+0x640] ;  /* 0x0006400001037983 */ /* 0x000ee40000300800 */
[----:B------:R-:W-:Y:S02]  /*2aeb0*/  IMAD.X R2, R9, 0x1, R2, P2 ;  /* 0x0000000109027824 */ /* 0x000fe400010e0602 */
[----:B------:R-:W-:Y:S01]  /*2aec0*/  STL [R1+0x5c0], R0 ;  /* 0x0005c00001007387 */ /* 0x000fe20000100800 */
[----:B-1----:R-:W-:Y:S02]  /*2aed0*/  @!P4 IMAD.MOV.U32 R32, RZ, RZ, R0 ;  /* 0x000000ffff20c224 */ /* 0x002fe400078e0000 */
[----:B------:R-:W-:Y:S01]  /*2aee0*/  @!P4 IMAD.MOV.U32 R33, RZ, RZ, R2 ;  /* 0x000000ffff21c224 */ /* 0x000fe200078e0002 */
[----:B------:R0:W-:Y:S04]  /*2aef0*/  STL [R1+0x5bc], R2 ;  /* 0x0005bc0201007387 */ /* 0x0001e80000100800 */
[----:B0-----:R-:W3:Y:S04]  /*2af00*/  LDL.LU R2, [R1+0x65c] ;  /* 0x00065c0001027983 */ /* 0x001ee80000300800 */
[----:B------:R-:W3:Y:S01]  /*2af10*/  LDL.LU R0, [R1+0x660] ;  /* 0x0006600001007983 */ /* 0x000ee20000300800 */
[----:B------:R-:W-:-:S06]  /*2af20*/  PRMT R29, RZ, 0x7610, R29 ;  /* 0x00007610ff1d7816 */ /* 0x000fcc000000001d */
[----:B------:R0:W3:Y:S02]  /*2af30*/  @!P4 LDG.E.U8 R29, desc[UR22][R30.64] ;  /* 0x000000161e1dc981 */ /* 0x0000e4000c1e1100 */
[----:B0-----:R-:W-:Y:S02]  /*2af40*/  PRMT R30, RZ, 0x7610, R30 ;  /* 0x00007610ff1e7816 */ /* 0x001fe4000000001e */
[----:B------:R-:W-:-:S04]  /*2af50*/  PRMT R31, RZ, 0x7610, R31 ;  /* 0x00007610ff1f7816 */ /* 0x000fc8000000001f */
[----:B------:R0:W3:Y:S04]  /*2af60*/  @!P4 LDG.E.U8 R30, desc[UR22][R32.64] ;  /* 0x00000016201ec981 */ /* 0x0000e8000c1e1100 */
[----:B------:R-:W-:Y:S04]  /*2af70*/  STS.U8 [R4+UR9+0x12600], R35 ;  /* 0x0126002304007988 */ /* 0x000fe80008000009 */
[----:B------:R-:W-:Y:S04]  /*2af80*/  STS.U8 [R4+UR9+0x12a00], R34 ;  /* 0x012a002204007988 */ /* 0x000fe80008000009 */
[----:B------:R-:W-:Y:S01]  /*2af90*/  STS.U8 [R4+UR9+0x12e00], R36 ;  /* 0x012e002404007988 */ /* 0x000fe20008000009 */
[----:B----4-:R-:W-:-:S05]  /*2afa0*/  IADD3 R11, P2, PT, R8, R11, RZ ;  /* 0x0000000b080b7210 */ /* 0x010fca0007f5e0ff */
[----:B--2---:R-:W-:Y:S01]  /*2afb0*/  IMAD.X R13, R9, 0x1, R13, P2 ;  /* 0x00000001090d7824 */ /* 0x004fe200010e060d */
[----:B------:R-:W-:Y:S01]  /*2afc0*/  STL [R1+0x5e0], R11 ;  /* 0x0005e00b01007387 */ /* 0x000fe20000100800 */
[----:B0-----:R-:W-:Y:S02]  /*2afd0*/  @!P4 IMAD.MOV.U32 R32, RZ, RZ, R11 ;  /* 0x000000ffff20c224 */ /* 0x001fe400078e000b */
[----:B------:R-:W-:Y:S01]  /*2afe0*/  @!P4 IMAD.MOV.U32 R33, RZ, RZ, R13 ;  /* 0x000000ffff21c224 */ /* 0x000fe200078e000d */
[----:B------:R0:W-:Y:S04]  /*2aff0*/  STL [R1+0x5dc], R13 ;  /* 0x0005dc0d01007387 */ /* 0x0001e80000100800 */
[----:B------:R1:W2:Y:S04]  /*2b000*/  @!P4 LDG.E.U8 R31, desc[UR22][R32.64] ;  /* 0x00000016201fc981 */ /* 0x0002a8000c1e1100 */
[----:B0-----:R-:W4:Y:S04]  /*2b010*/  LDL.LU R13, [R1+0x67c] ;  /* 0x00067c00010d7983 */ /* 0x001f280000300800 */
[----:B------:R-:W2:Y:S01]  /*2b020*/  LDL.LU R11, [R1+0x680] ;  /* 0x00068000010b7983 */ /* 0x000ea20000300800 */
[----:B---3--:R-:W-:-:S02]  /*2b030*/  IADD3 R7, P2, PT, R8, R7, RZ ;  /* 0x0000000708077210 */ /* 0x008fc40007f5e0ff */
[----:B-1----:R-:W-:-:S03]  /*2b040*/  PRMT R32, RZ, 0x7610, R32 ;  /* 0x00007610ff207816 */ /* 0x002fc60000000020 */
[----:B------:R-:W-:Y:S01]  /*2b050*/  IMAD.X R15, R9, 0x1, R15, P2 ;  /* 0x00000001090f7824 */ /* 0x000fe200010e060f */
[----:B------:R-:W-:Y:S01]  /*2b060*/  IADD3 R10, P2, PT, R8, R10, RZ ;  /* 0x0000000a080a7210 */ /* 0x000fe20007f5e0ff */
[----:B------:R-:W-:Y:S02]  /*2b070*/  @!P4 IMAD.MOV.U32 R34, RZ, RZ, R7 ;  /* 0x000000ffff22c224 */ /* 0x000fe400078e0007 */
[----:B------:R-:W-:Y:S01]  /*2b080*/  @!P4 IMAD.MOV.U32 R35, RZ, RZ, R15 ;  /* 0x000000ffff23c224 */ /* 0x000fe200078e000f */
[----:B------:R-:W-:Y:S01]  /*2b090*/  PRMT R33, RZ, 0x7610, R33 ;  /* 0x00007610ff217816 */ /* 0x000fe20000000021 */
[----:B------:R0:W-:Y:S04]  /*2b0a0*/  STL [R1+0x600], R7 ;  /* 0x0006000701007387 */ /* 0x0001e80000100800 */
[----:B------:R1:W3:Y:S04]  /*2b0b0*/  @!P4 LDG.E.U8 R32, desc[UR22][R34.64] ;  /* 0x000000162220c981 */ /* 0x0002e8000c1e1100 */
[----:B------:R-:W-:Y:S04]  /*2b0c0*/  STL [R1+0x5fc], R15 ;  /* 0x0005fc0f01007387 */ /* 0x000fe80000100800 */
[----:B0-----:R-:W3:Y:S01]  /*2b0d0*/  LDL.LU R7, [R1+0x6a0] ;  /* 0x0006a00001077983 */ /* 0x001ee20000300800 */
[----:B-1----:R-:W-:-:S02]  /*2b0e0*/  @!P4 IMAD.MOV.U32 R34, RZ, RZ, R10 ;  /* 0x000000ffff22c224 */ /* 0x002fc400078e000a */
[C---:B------:R-:W-:Y:S01]  /*2b0f0*/  IMAD.X R14, R9.reuse, 0x1, R14, P2 ;  /* 0x00000001090e7824 */ /* 0x040fe200010e060e */
[----:B------:R0:W-:Y:S03]  /*2b100*/  STL [R1+0x620], R10 ;  /* 0x0006200a01007387 */ /* 0x0001e60000100800 */
[----:B------:R-:W-:Y:S01]  /*2b110*/  @!P4 IMAD.MOV.U32 R35, RZ, RZ, R14 ;  /* 0x000000ffff23c224 */ /* 0x000fe200078e000e */
[----:B------:R-:W-:Y:S01]  /*2b120*/  IADD3 R3, P2, PT, R8, R3, RZ ;  /* 0x0000000308037210 */ /* 0x000fe20007f5e0ff */
[----:B------:R-:W-:Y:S04]  /*2b130*/  STL [R1+0x61c], R14 ;  /* 0x00061c0e01007387 */ /* 0x000fe80000100800 */
[----:B------:R-:W-:Y:S01]  /*2b140*/  IMAD.X R5, R9, 0x1, R5, P2 ;  /* 0x0000000109057824 */ /* 0x000fe200010e0605 */
[----:B0-----:R-:W3:Y:S01]  /*2b150*/  LDL.LU R10, [R1+0x69c] ;  /* 0x00069c00010a7983 */ /* 0x001ee20000300800 */
[----:B------:R-:W-:-:S03]  /*2b160*/  @!P4 IMAD.MOV.U32 R36, RZ, RZ, R3 ;  /* 0x000000ffff24c224 */ /* 0x000fc600078e0003 */
[----:B------:R0:W3:Y:S01]  /*2b170*/  @!P4 LDG.E.U8 R33, desc[UR22][R34.64] ;  /* 0x000000162221c981 */ /* 0x0000e2000c1e1100 */
[----:B------:R-:W-:-:S03]  /*2b180*/  @!P4 IMAD.MOV.U32 R37, RZ, RZ, R5 ;  /* 0x000000ffff25c224 */ /* 0x000fc600078e0005 */
[----:B------:R-:W-:Y:S04]  /*2b190*/  STL [R1+0x640], R3 ;  /* 0x0006400301007387 */ /* 0x000fe80000100800 */
[----:B------:R1:W-:Y:S01]  /*2b1a0*/  STL [R1+0x63c], R5 ;  /* 0x00063c0501007387 */ /* 0x0003e20000100800 */
[----:B0-----:R-:W-:Y:S02]  /*2b1b0*/  PRMT R34, RZ, 0x7610, R34 ;  /* 0x00007610ff227816 */ /* 0x001fe40000000022 */
[----:B------:R-:W-:-:S04]  /*2b1c0*/  IADD3 R0, P2, PT, R8, R0, RZ ;  /* 0x0000000008007210 */ /* 0x000fc80007f5e0ff */
[----:B------:R0:W3:Y:S01]  /*2b1d0*/  @!P4 LDG.E.U8 R34, desc[UR22][R36.64] ;  /* 0x000000162422c981 */ /* 0x0000e2000c1e1100 */
[----:B------:R-:W-:-:S03]  /*2b1e0*/  IMAD.X R2, R9, 0x1, R2, P2 ;  /* 0x0000000109027824 */ /* 0x000fc600010e0602 */
[----:B-1----:R-:W3:Y:S04]  /*2b1f0*/  LDL.LU R5, [R1+0x6bc] ;  /* 0x0006bc0001057983 */ /* 0x002ee80000300800 */
[----:B------:R-:W3:Y:S01]  /*2b200*/  LDL.LU R3, [R1+0x6c0] ;  /* 0x0006c00001037983 */ /* 0x000ee20000300800 */
[----:B0-----:R-:W-:-:S03]  /*2b210*/  @!P4 IMAD.MOV.U32 R37, RZ, RZ, R2 ;  /* 0x000000ffff25c224 */ /* 0x001fc600078e0002 */
[----:B------:R-:W-:Y:S01]  /*2b220*/  STL [R1+0x660], R0 ;  /* 0x0006600001007387 */ /* 0x000fe20000100800 */
[----:B------:R-:W-:-:S03]  /*2b230*/  @!P4 IMAD.MOV.U32 R36, RZ, RZ, R0 ;  /* 0x000000ffff24c224 */ /* 0x000fc600078e0000 */
[----:B------:R0:W-:Y:S04]  /*2b240*/  STL [R1+0x65c], R2 ;  /* 0x00065c0201007387 */ /* 0x0001e80000100800 */
[----:B0-----:R-:W3:Y:S04]  /*2b250*/  LDL.LU R2, [R1+0x6dc] ;  /* 0x0006dc0001027983 */ /* 0x001ee80000300800 */
[----:B------:R-:W3:Y:S01]  /*2b260*/  LDL.LU R0, [R1+0x6e0] ;  /* 0x0006e00001007983 */ /* 0x000ee20000300800 */
[----:B------:R-:W-:-:S06]  /*2b270*/  PRMT R35, RZ, 0x7610, R35 ;  /* 0x00007610ff237816 */ /* 0x000fcc0000000023 */
[----:B------:R0:W3:Y:S02]  /*2b280*/  @!P4 LDG.E.U8 R35, desc[UR22][R36.64] ;  /* 0x000000162423c981 */ /* 0x0000e4000c1e1100 */
[----:B0-----:R-:W-:Y:S02]  /*2b290*/  PRMT R36, RZ, 0x7610, R36 ;  /* 0x00007610ff247816 */ /* 0x001fe40000000024 */
[----:B------:R-:W-:Y:S02]  /*2b2a0*/  PRMT R37, RZ, 0x7610, R37 ;  /* 0x00007610ff257816 */ /* 0x000fe40000000025 */
[----:B--2---:R-:W-:-:S05]  /*2b2b0*/  IADD3 R11, P2, PT, R8, R11, RZ ;  /* 0x0000000b080b7210 */ /* 0x004fca0007f5e0ff */
[----:B----4-:R-:W-:Y:S01]  /*2b2c0*/  IMAD.X R13, R9, 0x1, R13, P2 ;  /* 0x00000001090d7824 */ /* 0x010fe200010e060d */
[----:B------:R0:W-:Y:S04]  /*2b2d0*/  STL [R1+0x680], R11 ;  /* 0x0006800b01007387 */ /* 0x0001e80000100800 */
[----:B------:R1:W-:Y:S04]  /*2b2e0*/  STL [R1+0x67c], R13 ;  /* 0x00067c0d01007387 */ /* 0x0003e80000100800 */
[----:B------:R-:W2:Y:S01]  /*2b2f0*/  LDL.LU R15, [R1+0x6fc] ;  /* 0x0006fc00010f7983 */ /* 0x000ea20000300800 */
[----:B------:R-:W-:-:S03]  /*2b300*/  @!P4 IMAD.MOV.U32 R38, RZ, RZ, R11 ;  /* 0x000000ffff26c224 */ /* 0x000fc600078e000b */
[----:B------:R-:W4:Y:S01]  /*2b310*/  LDL.LU R14, [R1+0x700] ;  /* 0x00070000010e7983 */ /* 0x000f220000300800 */
[----:B------:R-:W-:-:S03]  /*2b320*/  @!P4 IMAD.MOV.U32 R39, RZ, RZ, R13 ;  /* 0x000000ffff27c224 */ /* 0x000fc600078e000d */
[----:B0-----:R-:W2:Y:S01]  /*2b330*/  LDL.LU R11, [R1+0x720] ;  /* 0x00072000010b7983 */ /* 0x001ea20000300800 */
[----:B---3--:R-:W-:-:S03]  /*2b340*/  IADD3 R7, P2, PT, R8, R7, RZ ;  /* 0x0000000708077210 */ /* 0x008fc60007f5e0ff */
[----:B------:R0:W3:Y:S04]  /*2b350*/  @!P4 LDG.E.U8 R36, desc[UR22][R38.64] ;  /* 0x000000162624c981 */ /* 0x0000e8000c1e1100 */
[----:B------:R-:W-:Y:S01]  /*2b360*/  STL [R1+0x6a0], R7 ;  /* 0x0006a00701007387 */ /* 0x000fe20000100800 */
[----:B0-----:R-:W-:Y:S02]  /*2b370*/  @!P4 IMAD.MOV.U32 R38, RZ, RZ, R7 ;  /* 0x000000ffff26c224 */ /* 0x001fe400078e0007 */
[----:B------:R-:W-:-:S04]  /*2b380*/  IMAD.X R10, R9, 0x1, R10, P2 ;  /* 0x00000001090a7824 */ /* 0x000fc800010e060a */
[----:B------:R-:W-:Y:S01]  /*2b390*/  @!P4 IMAD.MOV.U32 R39, RZ, RZ, R10 ;  /* 0x000000ffff27c224 */ /* 0x000fe200078e000a */
[----:B------:R0:W-:Y:S04]  /*2b3a0*/  STL [R1+0x69c], R10 ;  /* 0x00069c0a01007387 */ /* 0x0001e80000100800 */
[----:B-1----:R-:W3:Y:S04]  /*2b3b0*/  LDL.LU R13, [R1+0x71c] ;  /* 0x00071c00010d7983 */ /* 0x002ee80000300800 */
[----:B------:R1:W3:Y:S04]  /*2b3c0*/  @!P4 LDG.E.U8 R37, desc[UR22][R38.64] ;  /* 0x000000162625c981 */ /* 0x0002e8000c1e1100 */
[----:B0-----:R-:W3:Y:S04]  /*2b3d0*/  LDL.LU R10, [R1+0x73c] ;  /* 0x00073c00010a7983 */ /* 0x001ee80000300800 */
[----:B------:R-:W3:Y:S01]  /*2b3e0*/  LDL.LU R7, [R1+0x740] ;  /* 0x0007400001077983 */ /* 0x000ee20000300800 */
[----:B------:R-:W-:-:S05]  /*2b3f0*/  IADD3 R3, P2, PT, R8, R3, RZ ;  /* 0x0000000308037210 */ /* 0x000fca0007f5e0ff */
[----:B------:R-:W-:Y:S01]  /*2b400*/  IMAD.X R5, R9, 0x1, R5, P2 ;  /* 0x0000000109057824 */ /* 0x000fe200010e0605 */
[----:B-1----:R-:W-:Y:S01]  /*2b410*/  PRMT R38, RZ, 0x7610, R38 ;  /* 0x00007610ff267816 */ /* 0x002fe20000000026 */
[----:B------:R-:W-:Y:S01]  /*2b420*/  STL [R1+0x6c0], R3 ;  /* 0x0006c00301007387 */ /* 0x000fe20000100800 */
[----:B------:R-:W-:Y:S02]  /*2b430*/  @!P4 IMAD.MOV.U32 R40, RZ, RZ, R3 ;  /* 0x000000ffff28c224 */ /* 0x000fe400078e0003 */
[----:B------:R-:W-:Y:S01]  /*2b440*/  @!P4 IMAD.MOV.U32 R41, RZ, RZ, R5 ;  /* 0x000000ffff29c224 */ /* 0x000fe200078e0005 */
[----:B------:R0:W-:Y:S04]  /*2b450*/  STL [R1+0x6bc], R5 ;  /* 0x0006bc0501007387 */ /* 0x0001e80000100800 */
[----:B------:R1:W3:Y:S04]  /*2b460*/  @!P4 LDG.E.U8 R38, desc[UR22][R40.64] ;  /* 0x000000162826c981 */ /* 0x0002e8000c1e1100 */
[----:B0-----:R-:W3:Y:S01]  /*2b470*/  LDL.LU R5, [R1+0x75c] ;  /* 0x00075c0001057983 */ /* 0x001ee20000300800 */
        /* <DEDUP_REMOVED lines=12> */
[----:B------:R-:W-:Y:S02]  /*2b540*/  PRMT R41, RZ, 0x7610, R41 ;  /* 0x00007610ff297816 */ /* 0x000fe40000000029 */
[----:B----4-:R-:W-:-:S05]  /*2b550*/  IADD3 R14, P2, PT, R8, R14, RZ ;  /* 0x0000000e080e7210 */ /* 0x010fca0007f5e0ff */
[C---:B--2---:R-:W-:Y:S01]  /*2b560*/  IMAD.X R15, R9.reuse, 0x1, R15, P2 ;  /* 0x00000001090f7824 */ /* 0x044fe200010e060f */
[----:B------:R-:W-:Y:S01]  /*2b570*/  IADD3 R11, P2, PT, R8, R11, RZ ;  /* 0x0000000b080b7210 */ /* 0x000fe20007f5e0ff */
[----:B------:R-:W-:Y:S02]  /*2b580*/  @!P4 IMAD.MOV.U32 R42, RZ, RZ, R14 ;  /* 0x000000ffff2ac224 */ /* 0x000fe400078e000e */
[----:B------:R-:W-:Y:S01]  /*2b590*/  @!P4 IMAD.MOV.U32 R43, RZ, RZ, R15 ;  /* 0x000000ffff2bc224 */ /* 0x000fe200078e000f */
[----:B------:R-:W-:Y:S04]  /*2b5a0*/  STL [R1+0x700], R14 ;  /* 0x0007000e01007387 */ /* 0x000fe80000100800 */
[----:B------:R-:W-:Y:S04]  /*2b5b0*/  STL [R1+0x6fc], R15 ;  /* 0x0006fc0f01007387 */ /* 0x000fe80000100800 */
[----:B------:R-:W-:Y:S04]  /*2b5c0*/  STL [R1+0x720], R11 ;  /* 0x0007200b01007387 */ /* 0x000fe80000100800 */
[----:B------:R0:W2:Y:S01]  /*2b5d0*/  @!P4 LDG.E.U8 R40, desc[UR22][R42.64] ;  /* 0x000000162a28c981 */ /* 0x0000a2000c1e1100 */
[----:B---3--:R-:W-:-:S02]  /*2b5e0*/  IMAD.X R13, R9, 0x1, R13, P2 ;  /* 0x00000001090d7824 */ /* 0x008fc400010e060d */
[----:B0-----:R-:W-:Y:S01]  /*2b5f0*/  @!P4 IMAD.MOV.U32 R42, RZ, RZ, R11 ;  /* 0x000000ffff2ac224 */ /* 0x001fe200078e000b */
[----:B------:R-:W-:Y:S02]  /*2b600*/  IADD3 R7, P2, PT, R8, R7, RZ ;  /* 0x0000000708077210 */ /* 0x000fe40007f5e0ff */
[----:B------:R0:W-:Y:S03]  /*2b610*/  STL [R1+0x71c], R13 ;  /* 0x00071c0d01007387 */ /* 0x0001e60000100800 */
[----:B------:R-:W-:Y:S01]  /*2b620*/  IMAD.X R10, R9, 0x1, R10, P2 ;  /* 0x00000001090a7824 */ /* 0x000fe200010e060a */
[----:B------:R-:W-:Y:S01]  /*2b630*/  STL [R1+0x740], R7 ;  /* 0x0007400701007387 */ /* 0x000fe20000100800 */
[----:B------:R-:W-:-:S03]  /*2b640*/  @!P4 IMAD.MOV.U32 R43, RZ, RZ, R13 ;  /* 0x000000ffff2bc224 */ /* 0x000fc600078e000d */
[----:B------:R1:W-:Y:S04]  /*2b650*/  STL [R1+0x73c], R10 ;  /* 0x00073c0a01007387 */ /* 0x0003e80000100800 */
[----:B0-----:R-:W3:Y:S04]  /*2b660*/  LDL.LU R13, [R1+0x79c] ;  /* 0x00079c00010d7983 */ /* 0x001ee80000300800 */
[----:B------:R-:W4:Y:S01]  /*2b670*/  LDL.LU R11, [R1+0x7a0] ;  /* 0x0007a000010b7983 */ /* 0x000f220000300800 */
[----:B------:R-:W-:-:S03]  /*2b680*/  @!P4 IMAD.MOV.U32 R44, RZ, RZ, R7 ;  /* 0x000000ffff2cc224 */ /* 0x000fc600078e0007 */
[----:B------:R0:W2:Y:S01]  /*2b690*/  @!P4 LDG.E.U8 R41, desc[UR22][R42.64] ;  /* 0x000000162a29c981 */ /* 0x0000a2000c1e1100 */
[----:B------:R-:W-:-:S05]  /*2b6a0*/  IADD3 R3, P2, PT, R8, R3, RZ ;  /* 0x0000000308037210 */ /* 0x000fca0007f5e0ff */
[----:B------:R-:W-:Y:S01]  /*2b6b0*/  IMAD.X R5, R9, 0x1, R5, P2 ;  /* 0x0000000109057824 */ /* 0x000fe200010e0605 */
[----:B0-----:R-:W-:Y:S01]  /*2b6c0*/  PRMT R42, RZ, 0x7610, R42 ;  /* 0x00007610ff2a7816 */ /* 0x001fe2000000002a */
[----:B------:R-:W-:Y:S01]  /*2b6d0*/  STL [R1+0x760], R3 ;  /* 0x0007600301007387 */ /* 0x000fe20000100800 */
[----:B------:R-:W-:-:S03]  /*2b6e0*/  @!P4 IMAD.MOV.U32 R45, RZ, RZ, R10 ;  /* 0x000000ffff2dc224 */ /* 0x000fc600078e000a */
[----:B------:R0:W-:Y:S04]  /*2b6f0*/  STL [R1+0x75c], R5 ;  /* 0x00075c0501007387 */ /* 0x0001e80000100800 */
[----:B-1----:R-:W2:Y:S04]  /*2b700*/  LDL.LU R10, [R1+0x7bc] ;  /* 0x0007bc00010a7983 */ /* 0x002ea80000300800 */
[----:B------:R-:W2:Y:S01]  /*2b710*/  LDL.LU R7, [R1+0x7c0] ;  /* 0x0007c00001077983 */ /* 0x000ea20000300800 */
[----:B------:R-:W-:-:S03]  /*2b720*/  IADD3 R0, P2, PT, R8, R0, RZ ;  /* 0x0000000008007210 */ /* 0x000fc60007f5e0ff */
[----:B------:R1:W2:Y:S02]  /*2b730*/  @!P4 LDG.E.U8 R42, desc[UR22][R44.64] ;  /* 0x000000162c2ac981 */ /* 0x0002a4000c1e1100 */
[----:B------:R-:W-:Y:S02]  /*2b740*/  IMAD.X R2, R9, 0x1, R2, P2 ;  /* 0x0000000109027824 */ /* 0x000fe400010e0602 */
[----:B------:R0:W-:Y:S01]  /*2b750*/  STL [R1+0x780], R0 ;  /* 0x0007800001007387 */ /* 0x0001e20000100800 */
[----:B------:R-:W-:-:S03]  /*2b760*/  @!P4 IMAD.MOV.U32 R46, RZ, RZ, R0 ;  /* 0x000000ffff2ec224 */ /* 0x000fc600078e0000 */
[----:B------:R0:W-:Y:S01]  /*2b770*/  STL [R1+0x77c], R2 ;  /* 0x00077c0201007387 */ /* 0x0001e20000100800 */
[----:B-1----:R-:W-:-:S03]  /*2b780*/  @!P4 IMAD.MOV.U32 R45, RZ, RZ, R5 ;  /* 0x000000ffff2dc224 */ /* 0x002fc600078e0005 */
[----:B0-----:R-:W2:Y:S04]  /*2b790*/  LDL.LU R5, [R1+0x7dc] ;  /* 0x0007dc0001057983 */ /* 0x001ea80000300800 */
[----:B------:R-:W2:Y:S01]  /*2b7a0*/  LDL.LU R0, [R1+0x7e0] ;  /* 0x0007e00001007983 */ /* 0x000ea20000300800 */
[----:B------:R-:W0:Y:S03]  /*2b7b0*/  S2R R21, SR_TID.X ;  /* 0x0000000000157919 */ /* 0x000e260000002100 */
[----:B------:R-:W-:Y:S04]  /*2b7c0*/  STS.U8 [R4+UR9+0x13200], R61 ;  /* 0x0132003d04007988 */ /* 0x000fe80008000009 */
[----:B------:R-:W-:Y:S04]  /*2b7d0*/  STS.U8 [R4+UR9+0x13600], R63 ;  /* 0x0136003f04007988 */ /* 0x000fe80008000009 */
[----:B------:R-:W-:Y:S04]  /*2b7e0*/  STS.U8 [R4+UR9+0x13a00], R67 ;  /* 0x013a004304007988 */ /* 0x000fe80008000009 */
[----:B------:R1:W-:Y:S01]  /*2b7f0*/  STS.U8 [R4+UR9+0x13e00], R65 ;  /* 0x013e004104007988 */ /* 0x0003e20008000009 */
[----:B------:R-:W-:Y:S01]  /*2b800*/  PRMT R43, RZ, 0x7610, R43 ;  /* 0x00007610ff2b7816 */ /* 0x000fe2000000002b */
[----:B------:R-:W-:-:S02]  /*2b810*/  @!P4 IMAD.MOV.U32 R44, RZ, RZ, R3 ;  /* 0x000000ffff2cc224 */ /* 0x000fc400078e0003 */
[----:B------:R-:W-:Y:S01]  /*2b820*/  @!P4 IMAD.MOV.U32 R47, RZ, RZ, R2 ;  /* 0x000000ffff2fc224 */ /* 0x000fe200078e0002 */
[----:B------:R-:W2:Y:S04]  /*2b830*/  LDL.LU R17, [R1+0xc4] ;  /* 0x0000c40001117983 */ /* 0x000ea80000300800 */
[----:B------:R1:W2:Y:S04]  /*2b840*/  @!P4 LDG.E.U8 R43, desc[UR22][R44.64] ;  /* 0x000000162c2bc981 */ /* 0x0002a8000c1e1100 */
[----:B------:R-:W2:Y:S01]  /*2b850*/  LDL.LU R3, [R1+0x7fc] ;  /* 0x0007fc0001037983 */ /* 0x000ea20000300800 */
[----:B0-----:R-:W-:-:S03]  /*2b860*/  LOP3.LUT R21, R21, 0x7f, RZ, 0xc0, !PT ;  /* 0x0000007f15157812 */ /* 0x001fc600078ec0ff */
[----:B------:R-:W2:Y:S01]  /*2b870*/  LDL.LU R2, [R1+0x800] ;  /* 0x0008000001027983 */ /* 0x000ea20000300800 */
[----:B-1----:R-:W-:Y:S02]  /*2b880*/  LOP3.LUT R4, R21, 0x50, RZ, 0x3c, !PT ;  /* 0x0000005015047812 */ /* 0x002fe400078e3cff */
[----:B------:R-:W0:Y:S01]  /*2b890*/  S2R R21, SR_TID.X ;  /* 0x0000000000157919 */ /* 0x000e220000002100 */
[----:B------:R-:W-:Y:S02]  /*2b8a0*/  PRMT R44, RZ, 0x7610, R44 ;  /* 0x00007610ff2c7816 */ /* 0x000fe4000000002c */
[----:B------:R-:W-:Y:S01]  /*2b8b0*/  PRMT R45, RZ, 0x7610, R45 ;  /* 0x00007610ff2d7816 */ /* 0x000fe2000000002d */
[----:B------:R-:W-:Y:S04]  /*2b8c0*/  STS.U8 [R4+UR9+0x12280], R69 ;  /* 0x0122804504007988 */ /* 0x000fe80008000009 */
[----:B------:R1:W2:Y:S04]  /*2b8d0*/  @!P4 LDG.E.U8 R44, desc[UR22][R46.64] ;  /* 0x000000162e2cc981 */ /* 0x0002a8000c1e1100 */
[----:B------:R-:W-:Y:S01]  /*2b8e0*/  STS.U8 [R4+UR9+0x12680], R71 ;  /* 0x0126804704007988 */ /* 0x000fe20008000009 */
[----:B------:R-:W-:-:S03]  /*2b8f0*/  PRMT R49, RZ, 0x7610, R49 ;  /* 0x00007610ff317816 */ /* 0x000fc60000000031 */
[----:B------:R-:W-:Y:S04]  /*2b900*/  STS.U8 [R4+UR9+0x12a80], R75 ;  /* 0x012a804b04007988 */ /* 0x000fe80008000009 */
[----:B------:R-:W-:Y:S04]  /*2b910*/  STS.U8 [R4+UR9+0x12e80], R77 ;  /* 0x012e804d04007988 */ /* 0x000fe80008000009 */
[----:B------:R-:W-:Y:S04]  /*2b920*/  STS.U8 [R4+UR9+0x13280], R79 ;  /* 0x0132804f04007988 */ /* 0x000fe80008000009 */
[----:B------:R-:W-:Y:S01]  /*2b930*/  STS.U8 [R4+UR9+0x13680], R83 ;  /* 0x0136805304007988 */ /* 0x000fe20008000009 */
[----:B0-----:R-:W-:-:S03]  /*2b940*/  LOP3.LUT R21, R21, 0x7f, RZ, 0xc0, !PT ;  /* 0x0000007f15157812 */ /* 0x001fc600078ec0ff */
[----:B------:R-:W-:Y:S04]  /*2b950*/  STS.U8 [R4+UR9+0x13a80], R81 ;  /* 0x013a805104007988 */ /* 0x000fe80008000009 */
[----:B------:R0:W-:Y:S02]  /*2b960*/  STS.U8 [R4+UR9+0x13e80], R73 ;  /* 0x013e804904007988 */ /* 0x0001e40008000009 */
[----:B0-----:R-:W-:Y:S02]  /*2b970*/  LOP3.LUT R4, R21, 0x60, RZ, 0x3c, !PT ;  /* 0x0000006015047812 */ /* 0x001fe400078e3cff */
[----:B----4-:R-:W-:-:S05]  /*2b980*/  IADD3 R11, P2, PT, R8, R11, RZ ;  /* 0x0000000b080b7210 */ /* 0x010fca0007f5e0ff */
[----:B---3--:R-:W-:Y:S01]  /*2b990*/  IMAD.X R13, R9, 0x1, R13, P2 ;  /* 0x00000001090d7824 */ /* 0x008fe200010e060d */
[----:B------:R-:W-:Y:S01]  /*2b9a0*/  STL [R1+0x7a0], R11 ;  /* 0x0007a00b01007387 */ /* 0x000fe20000100800 */
[----:B-1----:R-:W-:Y:S02]  /*2b9b0*/  @!P4 IMAD.MOV.U32 R46, RZ, RZ, R11 ;  /* 0x000000ffff2ec224 */ /* 0x002fe400078e000b */
[----:B------:R-:W-:Y:S01]  /*2b9c0*/  @!P4 IMAD.MOV.U32 R47, RZ, RZ, R13 ;  /* 0x000000ffff2fc224 */ /* 0x000fe200078e000d */
[----:B------:R0:W-:Y:S04]  /*2b9d0*/  STL [R1+0x79c], R13 ;  /* 0x00079c0d01007387 */ /* 0x0001e80000100800 */
[----:B------:R-:W3:Y:S04]  /*2b9e0*/  LDL.LU R19, [R1+0xdc] ;  /* 0x0000dc0001137983 */ /* 0x000ee80000300800 */
[----:B------:R-:W4:Y:S04]  /*2b9f0*/  LDL.LU R20, [R1+0xe0] ;  /* 0x0000e00001147983 */ /* 0x000f280000300800 */
[----:B------:R1:W3:Y:S01]  /*2ba00*/  @!P4 LDG.E.U8 R45, desc[UR22][R46.64] ;  /* 0x000000162e2dc981 */ /* 0x0002e2000c1e1100 */
[----:B--2---:R-:W-:-:S05]  /*2ba10*/  IADD3 R7, P2, PT, R8, R7, RZ ;  /* 0x0000000708077210 */ /* 0x004fca0007f5e0ff */
[----:B------:R-:W-:Y:S01]  /*2ba20*/  IMAD.X R10, R9, 0x1, R10, P2 ;  /* 0x00000001090a7824 */ /* 0x000fe200010e060a */
[----:B------:R2:W-:Y:S01]  /*2ba30*/  STL [R1+0x7c0], R7 ;  /* 0x0007c00701007387 */ /* 0x0005e20000100800 */
[----:B-1----:R-:W-:Y:S02]  /*2ba40*/  @!P4 IMAD.MOV.U32 R46, RZ, RZ, R7 ;  /* 0x000000ffff2ec224 */ /* 0x002fe400078e0007 */
[----:B------:R-:W-:Y:S01]  /*2ba50*/  @!P4 IMAD.MOV.U32 R47, RZ, RZ, R10 ;  /* 0x000000ffff2fc224 */ /* 0x000fe200078e000a */
[----:B------:R-:W-:Y:S04]  /*2ba60*/  STL [R1+0x7bc], R10 ;  /* 0x0007bc0a01007387 */ /* 0x000fe80000100800 */
[----:B0-----:R-:W3:Y:S04]  /*2ba70*/  LDL.LU R13, [R1+0x81c] ;  /* 0x00081c00010d7983 */ /* 0x001ee80000300800 */
[----:B------:R-:W3:Y:S01]  /*2ba80*/  LDL.LU R11, [R1+0x820] ;  /* 0x00082000010b7983 */ /* 0x000ee20000300800 */
[----:B------:R-:W-:-:S03]  /*2ba90*/  IADD3 R0, P2, PT, R8, R0, RZ ;  /* 0x0000000008007210 */ /* 0x000fc60007f5e0ff */
[----:B------:R-:W4:Y:S02]  /*2baa0*/  LDL.LU R21, [R1+0xc8] ;  /* 0x0000c80001157983 */ /* 0x000f240000300800 */
[----:B------:R-:W-:Y:S02]  /*2bab0*/  IMAD.X R5, R9, 0x1, R5, P2 ;  /* 0x0000000109057824 */ /* 0x000fe400010e0605 */
[----:B------:R0:W-:Y:S04]  /*2bac0*/  STL [R1+0x7e0], R0 ;  /* 0x0007e00001007387 */ /* 0x0001e80000100800 */
[----:B------:R1:W4:Y:S04]  /*2bad0*/  @!P4 LDG.E.U8 R49, desc[UR22][R46.64] ;  /* 0x000000162e31c981 */ /* 0x000328000c1e1100 */
[----:B------:R2:W-:Y:S04]  /*2bae0*/  STL [R1+0x7dc], R5 ;  /* 0x0007dc0501007387 */ /* 0x0005e80000100800 */
[----:B--2---:R-:W2:Y:S01]  /*2baf0*/  LDL.LU R7, [R1+0x83c] ;  /* 0x00083c0001077983 */ /* 0x004ea20000300800 */
[----:B-1----:R-:W-:-:S03]  /*2bb00*/  @!P4 IMAD.MOV.U32 R46, RZ, RZ, R0 ;  /* 0x000000ffff2ec224 */ /* 0x002fc600078e0000 */
[----:B0-----:R-:W2:Y:S01]  /*2bb10*/  LDL.LU R0, [R1+0x840] ;  /* 0x0008400001007983 */ /* 0x001ea20000300800 */
[----:B------:R-:W-:Y:S01]  /*2bb20*/  PRMT R51, RZ, 0x7610, R51 ;  /* 0x00007610ff337816 */ /* 0x000fe20000000033 */
[----:B------:R-:W-:Y:S01]  /*2bb30*/  @!P4 IMAD.MOV.U32 R47, RZ, RZ, R5 ;  /* 0x000000ffff2fc224 */ /* 0x000fe200078e0005 */
[----:B------:R-:W-:-:S04]  /*2bb40*/  PRMT R53, RZ, 0x7610, R53 ;  /* 0x00007610ff357816 */ /* 0x000fc80000000035 */
[----:B------:R0:W4:Y:S01]  /*2bb50*/  @!P4 LDG.E.U8 R51, desc[UR22][R46.64] ;  /* 0x000000162e33c981 */ /* 0x000122000c1e1100 */
[----:B------:R-:W-:-:S05]  /*2bb60*/  IADD3 R2, P2, PT, R8, R2, RZ ;  /* 0x0000000208027210 */ /* 0x000fca0007f5e0ff */
[----:B------:R-:W-:Y:S01]  /*2bb70*/  IMAD.X R3, R9, 0x1, R3, P2 ;  /* 0x0000000109037824 */ /* 0x000fe200010e0603 */
[----:B------:R-:W-:Y:S01]  /*2bb80*/  STL [R1+0x800], R2 ;  /* 0x0008000201007387 */ /* 0x000fe20000100800 */
[----:B0-----:R-:W-:Y:S02]  /*2bb90*/  @!P4 IMAD.MOV.U32 R46, RZ, RZ, R2 ;  /* 0x000000ffff2ec224 */ /* 0x001fe400078e0002 */
[----:B------:R-:W-:Y:S01]  /*2bba0*/  @!P4 IMAD.MOV.U32 R47, RZ, RZ, R3 ;  /* 0x000000ffff2fc224 */ /* 0x000fe200078e0003 */
[----:B------:R0:W-:Y:S04]  /*2bbb0*/  STL [R1+0x7fc], R3 ;  /* 0x0007fc0301007387 */ /* 0x0001e80000100800 */
[----:B------:R-:W4:Y:S01]  /*2bbc0*/  LDL.LU R5, [R1+0x85c] ;  /* 0x00085c0001057983 */ /* 0x000f220000300800 */
[----:B------:R-:W-:-:S03]  /*2bbd0*/  PRMT R55, RZ, 0x7610, R55 ;  /* 0x00007610ff377816 */ /* 0x000fc60000000037 */
[----:B------:R1:W4:Y:S04]  /*2bbe0*/  @!P4 LDG.E.U8 R53, desc[UR22][R46.64] ;  /* 0x000000162e35c981 */ /* 0x000328000c1e1100 */
[----:B0-----:R-:W4:Y:S04]  /*2bbf0*/  LDL.LU R3, [R1+0x860] ;  /* 0x0008600001037983 */ /* 0x001f280000300800 */
[----:B------:R-:W4:Y:S04]  /*2bc00*/  LDL.LU R10, [R1+0x87c] ;  /* 0x00087c00010a7983 */ /* 0x000f280000300800 */
[----:B------:R-:W4:Y:S01]  /*2bc10*/  LDL.LU R2, [R1+0x880] ;  /* 0x0008800001027983 */ /* 0x000f220000300800 */
[----:B---3--:R-:W-:-:S05]  /*2bc20*/  IADD3 R11, P2, PT, R8, R11, RZ ;  /* 0x0000000b080b7210 */ /* 0x008fca0007f5e0ff */
[----:B------:R-:W-:Y:S02]  /*2bc30*/  IMAD.X R13, R9, 0x1, R13, P2 ;  /* 0x00000001090d7824 */ /* 0x000fe400010e060d */
[----:B-1----:R-:W-:Y:S02]  /*2bc40*/  @!P4 IMAD.MOV.U32 R46, RZ, RZ, R11 ;  /* 0x000000ffff2ec224 */ /* 0x002fe400078e000b */
[----:B------:R-:W-:Y:S01]  /*2bc50*/  @!P4 IMAD.MOV.U32 R47, RZ, RZ, R13 ;  /* 0x000000ffff2fc224 */ /* 0x000fe200078e000d */
[----:B------:R-:W-:Y:S04]  /*2bc60*/  STL [R1+0x820], R11 ;  /* 0x0008200b01007387 */ /* 0x000fe80000100800 */
[----:B------:R-:W-:Y:S04]  /*2bc70*/  STL [R1+0x81c], R13 ;  /* 0x00081c0d01007387 */ /* 0x000fe80000100800 */
[----:B------:R0:W3:Y:S01]  /*2bc80*/  @!P4 LDG.E.U8 R55, desc[UR22][R46.64] ;  /* 0x000000162e37c981 */ /* 0x0000e2000c1e1100 */
[----:B--2---:R-:W-:-:S05]  /*2bc90*/  IADD3 R0, P2, PT, R8, R0, RZ ;  /* 0x0000000008007210 */ /* 0x004fca0007f5e0ff */
[----:B------:R-:W-:Y:S01]  /*2bca0*/  IMAD.X R7, R9, 0x1, R7, P2 ;  /* 0x0000000109077824 */ /* 0x000fe200010e0607 */
[----:B------:R-:W-:Y:S01]  /*2bcb0*/  STL [R1+0x840], R0 ;  /* 0x0008400001007387 */ /* 0x000fe20000100800 */
[----:B0-----:R-:W-:Y:S02]  /*2bcc0*/  @!P4 IMAD.MOV.U32 R46, RZ, RZ, R0 ;  /* 0x000000ffff2ec224 */ /* 0x001fe400078e0000 */
[----:B------:R-:W-:Y:S01]  /*2bcd0*/  @!P4 IMAD.MOV.U32 R47, RZ, RZ, R7 ;  /* 0x000000ffff2fc224 */ /* 0x000fe200078e0007 */
[----:B------:R0:W-:Y:S04]  /*2bce0*/  STL [R1+0x83c], R7 ;  /* 0x00083c0701007387 */ /* 0x0001e80000100800 */
[----:B0-----:R-:W2:Y:S04]  /*2bcf0*/  LDL.LU R7, [R1+0x89c] ;  /* 0x00089c0001077983 */ /* 0x001ea80000300800 */
[----:B------:R-:W2:Y:S01]  /*2bd00*/  LDL.LU R0, [R1+0x8a0] ;  /* 0x0008a00001007983 */ /* 0x000ea20000300800 */
[----:B------:R-:W-:-:S03]  /*2bd10*/  PRMT R57, RZ, 0x7610, R57 ;  /* 0x00007610ff397816 */ /* 0x000fc60000000039 */
[----:B------:R-:W-:Y:S04]  /*2bd20*/  STS.U8 [R4+UR9+0x12300], R87 ;  /* 0x0123005704007988 */ /* 0x000fe80008000009 */
[----:B------:R-:W-:Y:S01]  /*2bd30*/  STS.U8 [R4+UR9+0x12700], R91 ;  /* 0x0127005b04007988 */ /* 0x000fe20008000009 */
[----:B----4-:R-:W-:-:S03]  /*2bd40*/  IADD3 R3, P2, PT, R8, R3, RZ ;  /* 0x0000000308037210 */ /* 0x010fc60007f5e0ff */
[----:B------:R-:W-:Y:S02]  /*2bd50*/  STS.U8 [R4+UR9+0x12b00], R17 ;  /* 0x012b001104007988 */ /* 0x000fe40008000009 */
[----:B------:R-:W-:Y:S02]  /*2bd60*/  IMAD.X R5, R9, 0x1, R5, P2 ;  /* 0x0000000109057824 */ /* 0x000fe400010e0605 */
[----:B------:R-:W-:Y:S01]  /*2bd70*/  STS.U8 [R4+UR9+0x12f00], R19 ;  /* 0x012f001304007988 */ /* 0x000fe20008000009 */
[----:B------:R-:W-:-:S03]  /*2bd80*/  IADD3 R2, P2, PT, R8, R2, RZ ;  /* 0x0000000208027210 */ /* 0x000fc60007f5e0ff */
[----:B------:R0:W-:Y:S01]  /*2bd90*/  STS.U8 [R4+UR9+0x13300], R20 ;  /* 0x0133001404007988 */ /* 0x0001e20008000009 */
[----:B------:R-:W-:-:S03]  /*2bda0*/  PRMT R59, RZ, 0x7610, R59 ;  /* 0x00007610ff3b7816 */ /* 0x000fc6000000003b */
[----:B------:R1:W4:Y:S01]  /*2bdb0*/  @!P4 LDG.E.U8 R57, desc[UR22][R46.64] ;  /* 0x000000162e39c981 */ /* 0x000322000c1e1100 */
[----:B------:R-:W-:-:S03]  /*2bdc0*/  IMAD.X R10, R9, 0x1, R10, P2 ;  /* 0x00000001090a7824 */ /* 0x000fc600010e060a */
[----:B0-----:R-:W3:Y:S04]  /*2bdd0*/  LDL.LU R20, [R1+0xf0] ;  /* 0x0000f00001147983 */ /* 0x001ee80000300800 */
[----:B------:R-:W-:Y:S01]  /*2bde0*/  STL [R1+0x860], R3 ;  /* 0x0008600301007387 */ /* 0x000fe20000100800 */
[----:B-1----:R-:W-:Y:S02]  /*2bdf0*/  @!P4 IMAD.MOV.U32 R46, RZ, RZ, R3 ;  /* 0x000000ffff2ec224 */ /* 0x002fe400078e0003 */
[----:B------:R-:W-:Y:S01]  /*2be00*/  @!P4 IMAD.MOV.U32 R47, RZ, RZ, R5 ;  /* 0x000000ffff2fc224 */ /* 0x000fe200078e0005 */
[----:B------:R0:W-:Y:S01]  /*2be10*/  STL [R1+0x85c], R5 ;  /* 0x00085c0501007387 */ /* 0x0001e20000100800 */
[----:B------:R-:W-:-:S03]  /*2be20*/  PRMT R61, RZ, 0x7610, R61 ;  /* 0x00007610ff3d7816 */ /* 0x000fc6000000003d */
[----:B------:R1:W-:Y:S04]  /*2be30*/  STS.U8 [R4+UR9+0x13700], R21 ;  /* 0x0137001504007988 */ /* 0x0003e80008000009 */
[----:B------:R1:W3:Y:S04]  /*2be40*/  @!P4 LDG.E.U8 R59, desc[UR22][R46.64] ;  /* 0x000000162e3bc981 */ /* 0x0002e8000c1e1100 */
[----:B0-----:R-:W3:Y:S04]  /*2be50*/  LDL.LU R5, [R1+0x8bc] ;  /* 0x0008bc0001057983 */ /* 0x001ee80000300800 */
[----:B------:R-:W3:Y:S01]  /*2be60*/  LDL.LU R3, [R1+0x8c0] ;  /* 0x0008c00001037983 */ /* 0x000ee20000300800 */
[----:B-1----:R-:W-:-:S03]  /*2be70*/  @!P4 IMAD.MOV.U32 R46, RZ, RZ, R2 ;  /* 0x000000ffff2ec224 */ /* 0x002fc600078e0002 */
[----:B------:R-:W4:Y:S01]  /*2be80*/  LDL.LU R21, [R1+0xf4] ;  /* 0x0000f40001157983 */ /* 0x000f220000300800 */
[----:B------:R-:W-:-:S03]  /*2be90*/  @!P4 IMAD.MOV.U32 R47, RZ, RZ, R10 ;  /* 0x000000ffff2fc224 */ /* 0x000fc600078e000a */
[----:B------:R-:W-:Y:S04]  /*2bea0*/  STL [R1+0x880], R2 ;  /* 0x0008800201007387 */ /* 0x000fe80000100800 */
[----:B------:R0:W-:Y:S04]  /*2beb0*/  STL [R1+0x87c], R10 ;  /* 0x00087c0a01007387 */ /* 0x0001e80000100800 */
[----:B------:R1:W4:Y:S04]  /*2bec0*/  @!P4 LDG.E.U8 R61, desc[UR22][R46.64] ;  /* 0x000000162e3dc981 */ /* 0x000328000c1e1100 */
[----:B0-----:R-:W4:Y:S04]  /*2bed0*/  LDL.LU R10, [R1+0x8dc] ;  /* 0x0008dc00010a7983 */ /* 0x001f280000300800 */
[----:B------:R-:W4:Y:S04]  /*2bee0*/  LDL.LU R2, [R1+0x8e0] ;  /* 0x0008e00001027983 */ /* 0x000f280000300800 */
[----:B------:R-:W4:Y:S01]  /*2bef0*/  LDL.LU R19, [R1+0xf8] ;  /* 0x0000f80001137983 */ /* 0x000f220000300800 */
[----:B--2---:R-:W-:-:S05]  /*2bf00*/  IADD3 R0, P2, PT, R8, R0, RZ ;  /* 0x0000000008007210 */ /* 0x004fca0007f5e0ff */
[----:B------:R-:W-:Y:S01]  /*2bf10*/  IMAD.X R7, R9, 0x1, R7, P2 ;  /* 0x0000000109077824 */ /* 0x000fe200010e0607 */
[----:B------:R-:W-:Y:S01]  /*2bf20*/  STL [R1+0x8a0], R0 ;  /* 0x0008a00001007387 */ /* 0x000fe20000100800 */
[----:B-1----:R-:W-:Y:S02]  /*2bf30*/  @!P4 IMAD.MOV.U32 R46, RZ, RZ, R0 ;  /* 0x000000ffff2ec224 */ /* 0x002fe400078e0000 */
[----:B------:R-:W-:Y:S01]  /*2bf40*/  @!P4 IMAD.MOV.U32 R47, RZ, RZ, R7 ;  /* 0x000000ffff2fc224 */ /* 0x000fe200078e0007 */
[----:B------:R0:W-:Y:S04]  /*2bf50*/  STL [R1+0x89c], R7 ;  /* 0x00089c0701007387 */ /* 0x0001e80000100800 */
[----:B0-----:R-:W2:Y:S04]  /*2bf60*/  LDL.LU R7, [R1+0x8fc] ;  /* 0x0008fc0001077983 */ /* 0x001ea80000300800 */
[----:B------:R-:W2:Y:S01]  /*2bf70*/  LDL.LU R0, [R1+0x900] ;  /* 0x0009000001007983 */ /* 0x000ea20000300800 */
[----:B------:R-:W-:-:S02]  /*2bf80*/  LOP3.LUT R18, R18, 0x7f, RZ, 0xc0, !PT ;  /* 0x0000007f12127812 */ /* 0x000fc400078ec0ff */
[----:B------:R-:W-:Y:S01]  /*2bf90*/  PRMT R63, RZ, 0x7610, R63 ;  /* 0x00007610ff3f7816 */ /* 0x000fe2000000003f */
[----:B------:R-:W-:Y:S01]  /*2bfa0*/  STS.U8 [R4+UR9+0x13b00], R89 ;  /* 0x013b005904007988 */ /* 0x000fe20008000009 */
[----:B------:R-:W-:-:S03]  /*2bfb0*/  PRMT R65, RZ, 0x7610, R65 ;  /* 0x00007610ff417816 */ /* 0x000fc60000000041 */
[----:B------:R0:W-:Y:S04]  /*2bfc0*/  STS.U8 [R4+UR9+0x13f00], R85 ;  /* 0x013f005504007988 */ /* 0x0001e80008000009 */
[----:B------:R1:W2:Y:S01]  /*2bfd0*/  @!P4 LDG.E.U8 R63, desc[UR22][R46.64] ;  /* 0x000000162e3fc981 */ /* 0x0002a2000c1e1100 */
[----:B0-----:R-:W-:-:S03]  /*2bfe0*/  LOP3.LUT R4, R18, 0x70, RZ, 0x3c, !PT ;  /* 0x0000007012047812 */ /* 0x001fc600078e3cff */
[----:B------:R-:W2:Y:S01]  /*2bff0*/  LDL.LU R18, [R1+0x100] ;  /* 0x0001000001127983 */ /* 0x000ea20000300800 */
[----:B---3--:R-:W-:-:S05]  /*2c000*/  IADD3 R3, P2, PT, R8, R3, RZ ;  /* 0x0000000308037210 */ /* 0x008fca0007f5e0ff */
[----:B------:R-:W-:Y:S01]  /*2c010*/  IMAD.X R5, R9, 0x1, R5, P2 ;  /* 0x0000000109057824 */ /* 0x000fe200010e0605 */
[----:B------:R-:W-:Y:S01]  /*2c020*/  STL [R1+0x8c0], R3 ;  /* 0x0008c00301007387 */ /* 0x000fe20000100800 */
[----:B-1----:R-:W-:Y:S02]  /*2c030*/  @!P4 IMAD.MOV.U32 R46, RZ, RZ, R3 ;  /* 0x000000ffff2ec224 */ /* 0x002fe400078e0003 */
[----:B------:R-:W-:Y:S01]  /*2c040*/  @!P4 IMAD.MOV.U32 R47, RZ, RZ, R5 ;  /* 0x000000ffff2fc224 */ /* 0x000fe200078e0005 */
[----:B------:R0:W-:Y:S01]  /*2c050*/  STL [R1+0x8bc], R5 ;  /* 0x0008bc0501007387 */ /* 0x0001e20000100800 */
[----:B------:R-:W-:-:S03]  /*2c060*/  PRMT R67, RZ, 0x7610, R67 ;  /* 0x00007610ff437816 */ /* 0x000fc60000000043 */
[----:B------:R1:W-:Y:S04]  /*2c070*/  STS.U8 [R4+UR9+0x12380], R20 ;  /* 0x0123801404007988 */ /* 0x0003e80008000009 */
[----:B----4-:R3:W-:Y:S04]  /*2c080*/  STS.U8 [R4+UR9+0x12780], R21 ;  /* 0x0127801504007988 */ /* 0x0107e80008000009 */
[----:B0-----:R-:W4:Y:S01]  /*2c090*/  LDL.LU R5, [R1+0x91c] ;  /* 0x00091c0001057983 */ /* 0x001f220000300800 */
[----:B------:R-:W-:-:S03]  /*2c0a0*/  IADD3 R2, P2, PT, R8, R2, RZ ;  /* 0x0000000208027210 */ /* 0x000fc60007f5e0ff */
[----:B------:R-:W4:Y:S02]  /*2c0b0*/  LDL.LU R3, [R1+0x920] ;  /* 0x0009200001037983 */ /* 0x000f240000300800 */
[----:B------:R-:W-:Y:S02]  /*2c0c0*/  IMAD.X R10, R9, 0x1, R10, P2 ;  /* 0x00000001090a7824 */ /* 0x000fe400010e060a */
[----:B-1----:R-:W4:Y:S04]  /*2c0d0*/  LDL.LU R20, [R1+0xfc] ;  /* 0x0000fc0001147983 */ /* 0x002f280000300800 */
[----:B---3--:R-:W3:Y:S04]  /*2c0e0*/  LDL.LU R21, [R1+0xec] ;  /* 0x0000ec0001157983 */ /* 0x008ee80000300800 */
[----:B------:R0:W3:Y:S04]  /*2c0f0*/  @!P4 LDG.E.U8 R65, desc[UR22][R46.64] ;  /* 0x000000162e41c981 */ /* 0x0000e8000c1e1100 */
[----:B------:R-:W-:Y:S04]  /*2c100*/  STL [R1+0x8e0], R2 ;  /* 0x0008e00201007387 */ /* 0x000fe80000100800 */
[----:B------:R1:W-:Y:S01]  /*2c110*/  STL [R1+0x8dc], R10 ;  /* 0x0008dc0a01007387 */ /* 0x0003e20000100800 */
[----:B0-----:R-:W-:-:S02]  /*2c120*/  @!P4 IMAD.MOV.U32 R46, RZ, RZ, R2 ;  /* 0x000000ffff2ec224 */ /* 0x001fc400078e0002 */
[----:B------:R-:W-:-:S05]  /*2c130*/  @!P4 IMAD.MOV.U32 R47, RZ, RZ, R10 ;  /* 0x000000ffff2fc224 */ /* 0x000fca00078e000a */
[----:B------:R0:W3:Y:S04]  /*2c140*/  @!P4 LDG.E.U8 R67, desc[UR22][R46.64] ;  /* 0x000000162e43c981 */ /* 0x0000e8000c1e1100 */
[----:B-1----:R-:W3:Y:S04]  /*2c150*/  LDL.LU R10, [R1+0x93c] ;  /* 0x00093c00010a7983 */ /* 0x002ee80000300800 */
[----:B------:R-:W3:Y:S01]  /*2c160*/  LDL.LU R2, [R1+0x940] ;  /* 0x0009400001027983 */ /* 0x000ee20000300800 */
        /* <DEDUP_REMOVED lines=9> */
[----:B------:R0:W-:Y:S01]  /*2c200*/  STS.U8 [R4+UR9+0x12b80], R19 ;  /* 0x012b801304007988 */ /* 0x0001e20008000009 */
[----:B------:R-:W-:-:S03]  /*2c210*/  PRMT R71, RZ, 0x7610, R71 ;  /* 0x00007610ff477816 */ /* 0x000fc60000000047 */
[----:B------:R1:W2:Y:S04]  /*2c220*/  @!P4 LDG.E.U8 R69, desc[UR22][R46.64] ;  /* 0x000000162e45c981 */ /* 0x0002a8000c1e1100 */
[----:B0-----:R-:W2:Y:S01]  /*2c230*/  LDL.LU R19, [R1+0xe4] ;  /* 0x0000e40001137983 */ /* 0x001ea20000300800 */
[----:B------:R-:W-:-:S03]  /*2c240*/  PRMT R73, RZ, 0x7610, R73 ;  /* 0x00007610ff497816 */ /* 0x000fc60000000049 */
[----:B------:R-:W-:Y:S01]  /*2c250*/  STS.U8 [R4+UR9+0x12f80], R18 ;  /* 0x012f801204007988 */ /* 0x000fe20008000009 */
[----:B----4-:R-:W-:-:S05]  /*2c260*/  IADD3 R3, P2, PT, R8, R3, RZ ;  /* 0x0000000308037210 */ /* 0x010fca0007f5e0ff */
[----:B------:R-:W-:Y:S01]  /*2c270*/  IMAD.X R5, R9, 0x1, R5, P2 ;  /* 0x0000000109057824 */ /* 0x000fe200010e0605 */
[----:B------:R-:W-:Y:S01]  /*2c280*/  STL [R1+0x920], R3 ;  /* 0x0009200301007387 */ /* 0x000fe20000100800 */
[----:B-1----:R-:W-:Y:S02]  /*2c290*/  @!P4 IMAD.MOV.U32 R46, RZ, RZ, R3 ;  /* 0x000000ffff2ec224 */ /* 0x002fe400078e0003 */
[----:B------:R-:W-:Y:S01]  /*2c2a0*/  @!P4 IMAD.MOV.U32 R47, RZ, RZ, R5 ;  /* 0x000000ffff2fc224 */ /* 0x000fe200078e0005 */
[----:B------:R0:W-:Y:S04]  /*2c2b0*/  STL [R1+0x91c], R5 ;  /* 0x00091c0501007387 */ /* 0x0001e80000100800 */
[----:B------:R-:W4:Y:S04]  /*2c2c0*/  LDL.LU R14, [R1+0x96c] ;  /* 0x00096c00010e7983 */ /* 0x000f280000300800 */
[----:B------:R1:W4:Y:S04]  /*2c2d0*/  @!P4 LDG.E.U8 R71, desc[UR22][R46.64] ;  /* 0x000000162e47c981 */ /* 0x000328000c1e1100 */
[----:B0-----:R-:W4:Y:S04]  /*2c2e0*/  LDL.LU R5, [R1+0x970] ;  /* 0x0009700001057983 */ /* 0x001f280000300800 */
[----:B------:R-:W4:Y:S01]  /*2c2f0*/  LDL.LU R3, [R1+0xb0] ;  /* 0x0000b00001037983 */ /* 0x000f220000300800 */
[----:B---3--:R-:W-:-:S05]  /*2c300*/  IADD3 R2, P2, PT, R8, R2, RZ ;  /* 0x0000000208027210 */ /* 0x008fca0007f5e0ff */
[----:B------:R-:W-:Y:S01]  /*2c310*/  IMAD.X R10, R9, 0x1, R10, P2 ;  /* 0x00000001090a7824 */ /* 0x000fe200010e060a */
[----:B------:R0:W-:Y:S01]  /*2c320*/  STL [R1+0x940], R2 ;  /* 0x0009400201007387 */ /* 0x0001e20000100800 */
[----:B-1----:R-:W-:Y:S02]  /*2c330*/  @!P4 IMAD.MOV.U32 R46, RZ, RZ, R2 ;  /* 0x000000ffff2ec224 */ /* 0x002fe400078e0002 */
[----:B------:R-:W-:Y:S01]  /*2c340*/  @!P4 IMAD.MOV.U32 R47, RZ, RZ, R10 ;  /* 0x000000ffff2fc224 */ /* 0x000fe200078e000a */
[----:B------:R-:W-:Y:S04]  /*2c350*/  STL [R1+0x93c], R10 ;  /* 0x00093c0a01007387 */ /* 0x000fe80000100800 */
[----:B------:R-:W3:Y:S04]  /*2c360*/  LDL.LU R13, [R1+0x984] ;  /* 0x00098400010d7983 */ /* 0x000ee80000300800 */
[----:B0-----:R-:W3:Y:S04]  /*2c370*/  LDL.LU R2, [R1+0x988] ;  /* 0x0009880001027983 */ /* 0x001ee80000300800 */
[----:B------:R0:W-:Y:S04]  /*2c380*/  STS.U8 [R4+UR9+0x13380], R20 ;  /* 0x0133801404007988 */ /* 0x0001e80008000009 */
[----:B------:R1:W3:Y:S04]  /*2c390*/  @!P4 LDG.E.U8 R73, desc[UR22][R46.64] ;  /* 0x000000162e49c981 */ /* 0x0002e8000c1e1100 */
[----:B0-----:R-:W3:Y:S01]  /*2c3a0*/  LDL.LU R20, [R1+0xac] ;  /* 0x0000ac0001147983 */ /* 0x001ee20000300800 */
[----:B--2---:R-:W-:-:S05]  /*2c3b0*/  IADD3 R0, P2, PT, R8, R0, RZ ;  /* 0x0000000008007210 */ /* 0x004fca0007f5e0ff */
[----:B------:R-:W-:Y:S01]  /*2c3c0*/  IMAD.X R7, R9, 0x1, R7, P2 ;  /* 0x0000000109077824 */ /* 0x000fe200010e0607 */
[----:B------:R0:W-:Y:S01]  /*2c3d0*/  STL [R1+0x958], R0 ;  /* 0x0009580001007387 */ /* 0x0001e20000100800 */
[----:B-1----:R-:W-:-:S03]  /*2c3e0*/  @!P4 IMAD.MOV.U32 R46, RZ, RZ, R0 ;  /* 0x000000ffff2ec224 */ /* 0x002fc600078e0000 */
[----:B------:R1:W-:Y:S04]  /*2c3f0*/  STL [R1+0x954], R7 ;  /* 0x0009540701007387 */ /* 0x0003e80000100800 */
[----:B------:R-:W2:Y:S04]  /*2c400*/  LDL.LU R11, [R1+0x1a4] ;  /* 0x0001a400010b7983 */ /* 0x000ea80000300800 */
[----:B0-----:R-:W2:Y:S01]  /*2c410*/  LDL.LU R0, [R1+0x1a8] ;  /* 0x0001a80001007983 */ /* 0x001ea20000300800 */
[----:B------:R-:W-:Y:S01]  /*2c420*/  PRMT R75, RZ, 0x7610, R75 ;  /* 0x00007610ff4b7816 */ /* 0x000fe2000000004b */
[----:B------:R-:W-:Y:S01]  /*2c430*/  @!P4 IMAD.MOV.U32 R47, RZ, RZ, R7 ;  /* 0x000000ffff2fc224 */ /* 0x000fe200078e0007 */
[----:B------:R-:W-:Y:S01]  /*2c440*/  PRMT R77, RZ, 0x7610, R77 ;  /* 0x00007610ff4d7816 */ /* 0x000fe2000000004d */
[----:B------:R-:W2:Y:S04]  /*2c450*/  LDL.LU R10, [R1+0x1c4] ;  /* 0x0001c400010a7983 */ /* 0x000ea80000300800 */
[----:B-1----:R-:W2:Y:S04]  /*2c460*/  LDL.LU R7, [R1+0x1c8] ;  /* 0x0001c80001077983 */ /* 0x002ea80000300800 */
[----:B------:R0:W2:Y:S04]  /*2c470*/  @!P4 LDG.E.U8 R75, desc[UR22][R46.64] ;  /* 0x000000162e4bc981 */ /* 0x0000a8000c1e1100 */
[----:B------:R1:W-:Y:S01]  /*2c480*/  STS.U8 [R4+UR9+0x13780], R21 ;  /* 0x0137801504007988 */ /* 0x0003e20008000009 */
[----:B------:R-:W-:-:S03]  /*2c490*/  PRMT R79, RZ, 0x7610, R79 ;  /* 0x00007610ff4f7816 */ /* 0x000fc6000000004f */
[----:B------:R-:W-:Y:S04]  /*2c4a0*/  STS.U8 [R4+UR9+0x13b80], R19 ;  /* 0x013b801304007988 */ /* 0x000fe80008000009 */
[----:B-1----:R-:W2:Y:S01]  /*2c4b0*/  LDL.LU R21, [R1+0xb8] ;  /* 0x0000b80001157983 */ /* 0x002ea20000300800 */
[----:B----4-:R-:W-:-:S05]  /*2c4c0*/  IADD3 R5, P2, PT, R8, R5, RZ ;  /* 0x0000000508057210 */ /* 0x010fca0007f5e0ff */
[----:B------:R-:W-:Y:S02]  /*2c4d0*/  IMAD.X R14, R9, 0x1, R14, P2 ;  /* 0x00000001090e7824 */ /* 0x000fe400010e060e */
[----:B0-----:R-:W-:Y:S02]  /*2c4e0*/  @!P4 IMAD.MOV.U32 R46, RZ, RZ, R5 ;  /* 0x000000ffff2ec224 */ /* 0x001fe400078e0005 */
[----:B------:R-:W-:Y:S01]  /*2c4f0*/  @!P4 IMAD.MOV.U32 R47, RZ, RZ, R14 ;  /* 0x000000ffff2fc224 */ /* 0x000fe200078e000e */
[----:B------:R0:W-:Y:S04]  /*2c500*/  STL [R1+0x970], R5 ;  /* 0x0009700501007387 */ /* 0x0001e80000100800 */
[----:B------:R-:W-:Y:S04]  /*2c510*/  STL [R1+0x96c], R14 ;  /* 0x00096c0e01007387 */ /* 0x000fe80000100800 */
[----:B------:R1:W-:Y:S04]  /*2c520*/  STS.U8 [R4+UR9+0x13f80], R3 ;  /* 0x013f800304007988 */ /* 0x0003e80008000009 */
[----:B0-----:R-:W4:Y:S04]  /*2c530*/  LDL.LU R5, [R1+0x1e4] ;  /* 0x0001e40001057983 */ /* 0x001f280000300800 */
[----:B------:R0:W4:Y:S04]  /*2c540*/  @!P4 LDG.E.U8 R77, desc[UR22][R46.64] ;  /* 0x000000162e4dc981 */ /* 0x000128000c1e1100 */
[----:B-1----:R-:W4:Y:S01]  /*2c550*/  LDL.LU R4, [R1+0x1e8] ;  /* 0x0001e80001047983 */ /* 0x002f220000300800 */
[----:B---3--:R-:W-:-:S03]  /*2c560*/  IADD3 R2, P2, PT, R8, R2, RZ ;  /* 0x0000000208027210 */ /* 0x008fc60007f5e0ff */
[----:B------:R-:W3:Y:S02]  /*2c570*/  LDL.LU R3, [R1+0xc0] ;  /* 0x0000c00001037983 */ /* 0x000ee40000300800 */
[----:B------:R-:W-:Y:S02]  /*2c580*/  IMAD.X R13, R9, 0x1, R13, P2 ;  /* 0x00000001090d7824 */ /* 0x000fe400010e060d */
[----:B0-----:R-:W-:Y:S02]  /*2c590*/  @!P4 IMAD.MOV.U32 R46, RZ, RZ, R2 ;  /* 0x000000ffff2ec224 */ /* 0x001fe400078e0002 */
[----:B------:R-:W-:Y:S01]  /*2c5a0*/  @!P4 IMAD.MOV.U32 R47, RZ, RZ, R13 ;  /* 0x000000ffff2fc224 */ /* 0x000fe200078e000d */
[----:B------:R0:W-:Y:S04]  /*2c5b0*/  STL [R1+0x988], R2 ;  /* 0x0009880201007387 */ /* 0x0001e80000100800 */
[----:B------:R-:W-:Y:S04]  /*2c5c0*/  STL [R1+0x984], R13 ;  /* 0x0009840d01007387 */ /* 0x000fe80000100800 */
[----:B------:R1:W3:Y:S04]  /*2c5d0*/  @!P4 LDG.E.U8 R79, desc[UR22][R46.64] ;  /* 0x000000162e4fc981 */ /* 0x0002e8000c1e1100 */
[----:B0-----:R-:W3:Y:S01]  /*2c5e0*/  LDL.LU R2, [R1+0x204] ;  /* 0x0002040001027983 */ /* 0x001ee20000300800 */
[----:B--2---:R-:W-:-:S05]  /*2c5f0*/  IADD3 R0, P2, PT, R8, R0, RZ ;  /* 0x0000000008007210 */ /* 0x004fca0007f5e0ff */
[----:B------:R-:W-:Y:S01]  /*2c600*/  IMAD.X R11, R9, 0x1, R11, P2 ;  /* 0x00000001090b7824 */ /* 0x000fe200010e060b */
[----:B------:R0:W-:Y:S01]  /*2c610*/  STL [R1+0x1a8], R0 ;  /* 0x0001a80001007387 */ /* 0x0001e20000100800 */
[----:B-1----:R-:W-:-:S03]  /*2c620*/  @!P4 IMAD.MOV.U32 R46, RZ, RZ, R0 ;  /* 0x000000ffff2ec224 */ /* 0x002fc600078e0000 */
[----:B------:R-:W-:Y:S04]  /*2c630*/  STL [R1+0x1a4], R11 ;  /* 0x0001a40b01007387 */ /* 0x000fe80000100800 */
[----:B0-----:R-:W2:Y:S01]  /*2c640*/  LDL.LU R0, [R1+0x208] ;  /* 0x0002080001007983 */ /* 0x001ea20000300800 */
[----:B------:R-:W-:-:S05]  /*2c650*/  IADD3 R7, P2, PT, R8, R7, RZ ;  /* 0x0000000708077210 */ /* 0x000fca0007f5e0ff */
[----:B------:R-:W-:Y:S01]  /*2c660*/  IMAD.X R10, R9, 0x1, R10, P2 ;  /* 0x00000001090a7824 */ /* 0x000fe200010e060a */
[----:B------:R-:W-:Y:S01]  /*2c670*/  PRMT R81, RZ, 0x7610, R81 ;  /* 0x00007610ff517816 */ /* 0x000fe20000000051 */
[----:B------:R-:W-:Y:S01]  /*2c680*/  @!P4 IMAD.MOV.U32 R47, RZ, RZ, R11 ;  /* 0x000000ffff2fc224 */ /* 0x000fe200078e000b */
[----:B------:R-:W-:Y:S01]  /*2c690*/  STL [R1+0x1c8], R7 ;  /* 0x0001c80701007387 */ /* 0x000fe20000100800 */
[----:B------:R-:W-:-:S03]  /*2c6a0*/  PRMT R83, RZ, 0x7610, R83 ;  /* 0x00007610ff537816 */ /* 0x000fc60000000053 */
[----:B------:R0:W-:Y:S04]  /*2c6b0*/  STL [R1+0x1c4], R10 ;  /* 0x0001c40a01007387 */ /* 0x0001e80000100800 */
[----:B------:R1:W2:Y:S01]  /*2c6c0*/  @!P4 LDG.E.U8 R81, desc[UR22][R46.64] ;  /* 0x000000162e51c981 */ /* 0x0002a2000c1e1100 */
[----:B------:R-:W-:Y:S01]  /*2c6d0*/  PRMT R85, RZ, 0x7610, R85 ;  /* 0x00007610ff557816 */ /* 0x000fe20000000055 */
[----:B-1----:R-:W-:Y:S02]  /*2c6e0*/  @!P4 IMAD.MOV.U32 R47, RZ, RZ, R10 ;  /* 0x000000ffff2fc224 */ /* 0x002fe400078e000a */
[----:B------:R-:W-:-:S05]  /*2c6f0*/  @!P4 IMAD.MOV.U32 R46, RZ, RZ, R7 ;  /* 0x000000ffff2ec224 */ /* 0x000fca00078e0007 */
[----:B------:R1:W2:Y:S01]  /*2c700*/  @!P4 LDG.E.U8 R83, desc[UR22][R46.64] ;  /* 0x000000162e53c981 */ /* 0x0002a2000c1e1100 */
[----:B----4-:R-:W-:-:S05]  /*2c710*/  IADD3 R4, P2, PT, R8, R4, RZ ;  /* 0x0000000408047210 */ /* 0x010fca0007f5e0ff */
[----:B------:R-:W-:Y:S01]  /*2c720*/  IMAD.X R5, R9, 0x1, R5, P2 ;  /* 0x0000000109057824 */ /* 0x000fe200010e0605 */
[----:B------:R-:W-:Y:S04]  /*2c730*/  STL [R1+0x1e8], R4 ;  /* 0x0001e80401007387 */ /* 0x000fe80000100800 */
[----:B------:R4:W-:Y:S04]  /*2c740*/  STL [R1+0x1e4], R5 ;  /* 0x0001e40501007387 */ /* 0x0009e80000100800 */
[----:B------:R-:W2:Y:S04]  /*2c750*/  LDL.LU R74, [R1+0x224] ;  /* 0x00022400014a7983 */ /* 0x000ea80000300800 */
[----:B0-----:R-:W2:Y:S04]  /*2c760*/  LDL.LU R10, [R1+0x228] ;  /* 0x00022800010a7983 */ /* 0x001ea80000300800 */
[----:B------:R-:W2:Y:S04]  /*2c770*/  LDL.LU R11, [R1+0xd4] ;  /* 0x0000d400010b7983 */ /* 0x000ea80000300800 */
[----:B------:R-:W2:Y:S01]  /*2c780*/  LDL.LU R7, [R1+0x264] ;  /* 0x0002640001077983 */ /* 0x000ea20000300800 */
[----:B-1----:R-:W-:-:S03]  /*2c790*/  @!P4 IMAD.MOV.U32 R46, RZ, RZ, R4 ;  /* 0x000000ffff2ec224 */ /* 0x002fc600078e0004 */
[----:B------:R-:W2:Y:S01]  /*2c7a0*/  LDL.LU R13, [R1+0xd8] ;  /* 0x0000d800010d7983 */ /* 0x000ea20000300800 */
[----:B------:R-:W-:-:S05]  /*2c7b0*/  @!P4 IMAD.MOV.U32 R47, RZ, RZ, R5 ;  /* 0x000000ffff2fc224 */ /* 0x000fca00078e0005 */
[----:B------:R0:W2:Y:S01]  /*2c7c0*/  @!P4 LDG.E.U8 R85, desc[UR22][R46.64] ;  /* 0x000000162e55c981 */ /* 0x0000a2000c1e1100 */
[----:B------:R-:W-:-:S03]  /*2c7d0*/  IMAD.MOV.U32 R92, RZ, RZ, R22 ;  /* 0x000000ffff5c7224 */ /* 0x000fc600078e0016 */
[----:B------:R-:W-:Y:S04]  /*2c7e0*/  STS.U8 [R12+UR9+0x8000], R93 ;  /* 0x0080005d0c007988 */ /* 0x000fe80008000009 */
[----:B------:R-:W-:Y:S04]  /*2c7f0*/  STS.U8 [R12+UR9+0x8200], R20 ;  /* 0x008200140c007988 */ /* 0x000fe80008000009 */
[----:B------:R-:W-:Y:S04]  /*2c800*/  STS.U8 [R12+UR9+0x8400], R21 ;  /* 0x008400150c007988 */ /* 0x000fe80008000009 */
[----:B---3--:R-:W-:Y:S01]  /*2c810*/  STS.U8 [R12+UR9+0x8600], R3 ;  /* 0x008600030c007988 */ /* 0x008fe20008000009 */
[----:B--2---:R-:W-:-:S05]  /*2c820*/  IADD3 R0, P2, PT, R8, R0, RZ ;  /* 0x0000000008007210 */ /* 0x004fca0007f5e0ff */
[----:B------:R-:W-:Y:S01]  /*2c830*/  IMAD.X R2, R9, 0x1, R2, P2 ;  /* 0x0000000109027824 */ /* 0x000fe200010e0602 */
[----:B------:R1:W-:Y:S04]  /*2c840*/  STL [R1+0x208], R0 ;  /* 0x0002080001007387 */ /* 0x0003e80000100800 */
[----:B------:R2:W-:Y:S04]  /*2c850*/  STL [R1+0x204], R2 ;  /* 0x0002040201007387 */ /* 0x0005e80000100800 */
[----:B----4-:R-:W3:Y:S01]  /*2c860*/  LDL.LU R5, [R1+0x268] ;  /* 0x0002680001057983 */ /* 0x010ee20000300800 */
[----:B0-----:R-:W-:-:S03]  /*2c870*/  @!P4 IMAD.MOV.U32 R46, RZ, RZ, R0 ;  /* 0x000000ffff2ec224 */ /* 0x001fc600078e0000 */
[----:B------:R-:W4:Y:S04]  /*2c880*/  LDL.LU R4, [R1+0x284] ;  /* 0x0002840001047983 */ /* 0x000f280000300800 */
[----:B-1----:R-:W4:Y:S04]  /*2c890*/  LDL.LU R0, [R1+0x288] ;  /* 0x0002880001007983 */ /* 0x002f280000300800 */
[----:B------:R-:W4:Y:S04]  /*2c8a0*/  LDL.LU R14, [R1+0xd0] ;  /* 0x0000d000010e7983 */ /* 0x000f280000300800 */
[----:B------:R-:W4:Y:S04]  /*2c8b0*/  LDL.LU R15, [R1+0xcc] ;  /* 0x0000cc00010f7983 */ /* 0x000f280000300800 */
[----:B------:R-:W4:Y:S04]  /*2c8c0*/  LDL.LU R16, [R1+0xbc] ;  /* 0x0000bc0001107983 */ /* 0x000f280000300800 */
[----:B------:R-:W4:Y:S04]  /*2c8d0*/  LDL.LU R17, [R1+0xa8] ;  /* 0x0000a80001117983 */ /* 0x000f280000300800 */
[----:B------:R-:W4:Y:S01]  /*2c8e0*/  LDL.LU R18, [R1+0xa4] ;  /* 0x0000a40001127983 */ /* 0x000f220000300800 */
[----:B------:R-:W-:-:S03]  /*2c8f0*/  @!P4 IMAD.MOV.U32 R47, RZ, RZ, R2 ;  /* 0x000000ffff2fc224 */ /* 0x000fc600078e0002 */
[----:B------:R-:W4:Y:S04]  /*2c900*/  LDL.LU R19, [R1+0xa0] ;  /* 0x0000a00001137983 */ /* 0x000f280000300800 */
[----:B------:R-:W4:Y:S04]  /*2c910*/  LDL.LU R20, [R1+0x9c] ;  /* 0x00009c0001147983 */ /* 0x000f280000300800 */
[----:B------:R-:W4:Y:S04]  /*2c920*/  LDL.LU R21, [R1+0x98] ;  /* 0x0000980001157983 */ /* 0x000f280000300800 */
[----:B------:R-:W4:Y:S04]  /*2c930*/  LDL.LU R22, [R1+0x94] ;  /* 0x0000940001167983 */ /* 0x000f280000300800 */
[----:B--2---:R-:W2:Y:S04]  /*2c940*/  LDL.LU R2, [R1+0x90] ;  /* 0x0000900001027983 */ /* 0x004ea80000300800 */
[----:B------:R-:W2:Y:S04]  /*2c950*/  LDL.LU R3, [R1+0x8c] ;  /* 0x00008c0001037983 */ /* 0x000ea80000300800 */
[----:B------:R-:W-:Y:S01]  /*2c960*/  STS.U8 [R12+UR9+0x8800], R92 ;  /* 0x0088005c0c007988 */ /* 0x000fe20008000009 */
[----:B------:R-:W-:-:S03]  /*2c970*/  IADD3 R10, P2, PT, R8, R10, RZ ;  /* 0x0000000a080a7210 */ /* 0x000fc60007f5e0ff */
[----:B------:R-:W-:Y:S01]  /*2c980*/  STS.U8 [R12+UR9+0x8a00], R11 ;  /* 0x008a000b0c007988 */ /* 0x000fe20008000009 */
[----:B------:R-:W-:Y:S01]  /*2c990*/  PRMT R87, RZ, 0x7610, R87 ;  /* 0x00007610ff577816 */ /* 0x000fe20000000057 */
[----:B------:R-:W-:Y:S01]  /*2c9a0*/  IMAD.X R74, R9, 0x1, R74, P2 ;  /* 0x00000001094a7824 */ /* 0x000fe200010e064a */
[----:B------:R-:W-:-:S04]  /*2c9b0*/  PRMT R89, RZ, 0x7610, R89 ;  /* 0x00007610ff597816 */ /* 0x000fc80000000059 */
[----:B------:R0:W2:Y:S04]  /*2c9c0*/  @!P4 LDG.E.U8 R87, desc[UR22][R46.64] ;  /* 0x000000162e57c981 */ /* 0x0000a8000c1e1100 */
[----:B------:R1:W-:Y:S02]  /*2c9d0*/  STS.U8 [R12+UR9+0x8c00], R13 ;  /* 0x008c000d0c007988 */ /* 0x0003e40008000009 */
[----:B-1----:R-:W1:Y:S01]  /*2c9e0*/  S2R R13, SR_TID.X ;  /* 0x00000000000d7919 */ /* 0x002e620000002100 */
[----:B0-----:R-:W-:Y:S02]  /*2c9f0*/  @!P4 IMAD.MOV.U32 R46, RZ, RZ, R10 ;  /* 0x000000ffff2ec224 */ /* 0x001fe400078e000a */
[----:B------:R-:W-:Y:S01]  /*2ca00*/  @!P4 IMAD.MOV.U32 R47, RZ, RZ, R74 ;  /* 0x000000ffff2fc224 */ /* 0x000fe200078e004a */
[----:B------:R-:W-:Y:S01]  /*2ca10*/  PRMT R91, RZ, 0x7610, R91 ;  /* 0x00007610ff5b7816 */ /* 0x000fe2000000005b */
[----:B------:R-:W-:Y:S04]  /*2ca20*/  STL [R1+0x228], R10 ;  /* 0x0002280a01007387 */ /* 0x000fe80000100800 */
[----:B------:R0:W2:Y:S04]  /*2ca30*/  @!P4 LDG.E.U8 R89, desc[UR22][R46.64] ;  /* 0x000000162e59c981 */ /* 0x0000a8000c1e1100 */
[----:B------:R-:W-:Y:S01]  /*2ca40*/  STL [R1+0x224], R74 ;  /* 0x0002244a01007387 */ /* 0x000fe20000100800 */
[----:B------:R-:W-:-:S02]  /*2ca50*/  PRMT R93, RZ, 0x7610, R93 ;  /* 0x00007610ff5d7816 */ /* 0x000fc4000000005d */
[----:B---3--:R-:W-:-:S05]  /*2ca60*/  IADD3 R5, P2, PT, R8, R5, RZ ;  /* 0x0000000508057210 */ /* 0x008fca0007f5e0ff */
[C---:B------:R-:W-:Y:S01]  /*2ca70*/  IMAD.X R7, R9.reuse, 0x1, R7, P2 ;  /* 0x0000000109077824 */ /* 0x040fe200010e0607 */
[----:B----4-:R-:W-:Y:S01]  /*2ca80*/  IADD3 R0, P2, PT, R8, R0, RZ ;  /* 0x0000000008007210 */ /* 0x010fe20007f5e0ff */
[----:B0-----:R-:W-:Y:S02]  /*2ca90*/  @!P4 IMAD.MOV.U32 R46, RZ, RZ, R5 ;  /* 0x000000ffff2ec224 */ /* 0x001fe400078e0005 */
[----:B------:R-:W-:Y:S02]  /*2caa0*/  @!P4 IMAD.MOV.U32 R47, RZ, RZ, R7 ;  /* 0x000000ffff2fc224 */ /* 0x000fe400078e0007 */
[----:B------:R-:W-:Y:S01]  /*2cab0*/  IMAD.X R4, R9, 0x1, R4, P2 ;  /* 0x0000000109047824 */ /* 0x000fe200010e0604 */
[----:B------:R0:W-:Y:S04]  /*2cac0*/  STL [R1+0x268], R5 ;  /* 0x0002680501007387 */ /* 0x0001e80000100800 */
[----:B------:R-:W-:Y:S04]  /*2cad0*/  STL [R1+0x264], R7 ;  /* 0x0002640701007387 */ /* 0x000fe80000100800 */
[----:B------:R-:W-:Y:S04]  /*2cae0*/  STL [R1+0x288], R0 ;  /* 0x0002880001007387 */ /* 0x000fe80000100800 */
[----:B------:R3:W4:Y:S04]  /*2caf0*/  @!P4 LDG.E.U8 R91, desc[UR22][R46.64] ;  /* 0x000000162e5bc981 */ /* 0x000728000c1e1100 */
[----:B------:R1:W-:Y:S04]  /*2cb00*/  STL [R1+0x284], R4 ;  /* 0x0002840401007387 */ /* 0x0003e80000100800 */
[----:B0-----:R-:W4:Y:S01]  /*2cb10*/  LDL.LU R5, [R1+0x88] ;  /* 0x0000880001057983 */ /* 0x001f220000300800 */
[----:B---3--:R-:W-:-:S03]  /*2cb20*/  @!P4 IMAD.MOV.U32 R47, RZ, RZ, R4 ;  /* 0x000000ffff2fc224 */ /* 0x008fc600078e0004 */
[----:B-1----:R-:W3:Y:S04]  /*2cb30*/  LDL.LU R4, [R1+0x84] ;  /* 0x0000840001047983 */ /* 0x002ee80000300800 */
[----:B------:R-:W3:Y:S01]  /*2cb40*/  LDL.LU R74, [R1+0x80] ;  /* 0x00008000014a7983 */ /* 0x000ee20000300800 */
[----:B------:R-:W-:-:S03]  /*2cb50*/  @!P4 IMAD.MOV.U32 R46, RZ, RZ, R0 ;  /* 0x000000ffff2ec224 */ /* 0x000fc600078e0000 */
[----:B------:R-:W3:Y:S04]  /*2cb60*/  LDL.LU R76, [R1+0x7c] ;  /* 0x00007c00014c7983 */ /* 0x000ee80000300800 */
[----:B------:R-:W3:Y:S04]  /*2cb70*/  LDL.LU R78, [R1+0x78] ;  /* 0x00007800014e7983 */ /* 0x000ee80000300800 */
[----:B------:R-:W3:Y:S04]  /*2cb80*/  LDL.LU R80, [R1+0x74] ;  /* 0x0000740001507983 */ /* 0x000ee80000300800 */
[----:B------:R-:W3:Y:S04]  /*2cb90*/  LDL.LU R82, [R1+0x70] ;  /* 0x0000700001527983 */ /* 0x000ee80000300800 */
[----:B------:R-:W3:Y:S04]  /*2cba0*/  LDL.LU R84, [R1+0x6c] ;  /* 0x00006c0001547983 */ /* 0x000ee80000300800 */
[----:B------:R-:W3:Y:S04]  /*2cbb0*/  LDL.LU R86, [R1+0x68] ;  /* 0x0000680001567983 */ /* 0x000ee80000300800 */
[----:B------:R-:W3:Y:S04]  /*2cbc0*/  LDL.LU R88, [R1+0x64] ;  /* 0x0000640001587983 */ /* 0x000ee80000300800 */
[----:B------:R-:W3:Y:S04]  /*2cbd0*/  LDL.LU R90, [R1+0x60] ;  /* 0x00006000015a7983 */ /* 0x000ee80000300800 */
[----:B------:R0:W3:Y:S04]  /*2cbe0*/  @!P4 LDG.E.U8 R93, desc[UR22][R46.64] ;  /* 0x000000162e5dc981 */ /* 0x0000e8000c1e1100 */
[----:B------:R-:W3:Y:S04]  /*2cbf0*/  LDL.LU R92, [R1+0x5c] ;  /* 0x00005c00015c7983 */ /* 0x000ee80000300800 */
[----:B------:R-:W3:Y:S01]  /*2cc00*/  LDL.LU R0, [R1+0x58] ;  /* 0x0000580001007983 */ /* 0x000ee20000300800 */
[----:B0-----:R-:W-:-:S03]  /*2cc10*/  LOP3.LUT R46, R13, 0x7f, RZ, 0xc0, !PT ;  /* 0x0000007f0d2e7812 */ /* 0x001fc600078ec0ff */
[----:B------:R-:W3:Y:S04]  /*2cc20*/  LDL.LU R7, [R1+0x54] ;  /* 0x0000540001077983 */ /* 0x000ee80000300800 */
[----:B------:R-:W3:Y:S04]  /*2cc30*/  LDL.LU R10, [R1+0x50] ;  /* 0x00005000010a7983 */ /* 0x000ee80000300800 */
        /* <DEDUP_REMOVED lines=20> */
[----:B--2---:R1:W-:Y:S04]  /*2cd80*/  STS.U8 [R46+UR9+0xa000], R2 ;  /* 0x00a000022e007988 */ /* 0x0043e80008000009 */
[----:B0-----:R-:W2:Y:S04]  /*2cd90*/  LDL.LU R22, [R1+0x20] ;  /* 0x0000200001167983 */ /* 0x001ea80000300800 */
[----:B------:R0:W-:Y:S04]  /*2cda0*/  STS.U8 [R46+UR9+0xa200], R3 ;  /* 0x00a200032e007988 */ /* 0x0001e80008000009 */
[----:B-1----:R-:W2:Y:S04]  /*2cdb0*/  LDL.LU R2, [R1+0x1c] ;  /* 0x00001c0001027983 */ /* 0x002ea80000300800 */
[----:B0-----:R-:W2:Y:S04]  /*2cdc0*/  LDL.LU R3, [R1+0x18] ;  /* 0x0000180001037983 */ /* 0x001ea80000300800 */
[----:B----4-:R0:W-:Y:S04]  /*2cdd0*/  STS.U8 [R46+UR9+0xa400], R5 ;  /* 0x00a400052e007988 */ /* 0x0101e80008000009 */
[----:B---3--:R1:W-:Y:S04]  /*2cde0*/  STS.U8 [R46+UR9+0xa600], R4 ;  /* 0x00a600042e007988 */ /* 0x0083e80008000009 */
[----:B0-----:R-:W3:Y:S04]  /*2cdf0*/  LDL.LU R5, [R1+0xc] ;  /* 0x00000c0001057983 */ /* 0x001ee80000300800 */
[----:B------:R0:W-:Y:S04]  /*2ce00*/  STS.U8 [R46+UR9+0xa800], R74 ;  /* 0x00a8004a2e007988 */ /* 0x0001e80008000009 */
[----:B-1----:R-:W4:Y:S04]  /*2ce10*/  LDL.LU R4, [R1+0x8] ;  /* 0x0000080001047983 */ /* 0x002f280000300800 */
        /* <DEDUP_REMOVED lines=46> */
[----:B--2---:R0:W-:Y:S04]  /*2d100*/  STS.U8 [R46+UR9+0xd800], R22 ;  /* 0x00d800162e007988 */ /* 0x0041e80008000009 */
[----:B-1----:R-:W2:Y:S04]  /*2d110*/  LDL.LU R21, [R1+0xd38] ;  /* 0x000d380001157983 */ /* 0x002ea80000300800 */
[----:B------:R1:W-:Y:S04]  /*2d120*/  STS.U8 [R46+UR9+0xda00], R2 ;  /* 0x00da00022e007988 */ /* 0x0003e80008000009 */
[----:B0-----:R-:W2:Y:S04]  /*2d130*/  LDL.LU R22, [R1+0xd34] ;  /* 0x000d340001167983 */ /* 0x001ea80000300800 */
[----:B------:R0:W-:Y:S04]  /*2d140*/  STS.U8 [R46+UR9+0xdc00], R3 ;  /* 0x00dc00032e007988 */ /* 0x0001e80008000009 */
[----:B-1----:R-:W2:Y:S04]  /*2d150*/  LDL.LU R2, [R1+0xd30] ;  /* 0x000d300001027983 */ /* 0x002ea80000300800 */
[----:B0-----:R-:W2:Y:S04]  /*2d160*/  LDL.LU R3, [R1+0xd2c] ;  /* 0x000d2c0001037983 */ /* 0x001ea80000300800 */
[----:B--2---:R0:W-:Y:S04]  /*2d170*/  STS.U8 [R46+UR9+0xde00], R3 ;  /* 0x00de00032e007988 */ /* 0x0041e80008000009 */
[----:B------:R-:W-:Y:S04]  /*2d180*/  STS.U8 [R46+UR9+0xe000], R2 ;  /* 0x00e000022e007988 */ /* 0x000fe80008000009 */
[----:B---3--:R-:W-:Y:S04]  /*2d190*/  STS.U8 [R46+UR9+0xe200], R5 ;  /* 0x00e200052e007988 */ /* 0x008fe80008000009 */
[----:B----4-:R1:W-:Y:S04]  /*2d1a0*/  STS.U8 [R46+UR9+0xe400], R4 ;  /* 0x00e400042e007988 */ /* 0x0103e80008000009 */
[----:B0-----:R-:W2:Y:S01]  /*2d1b0*/  LDL.LU R3, [R1+0xd28] ;  /* 0x000d280001037983 */ /* 0x001ea20000300800 */
[----:B-1----:R-:W0:Y:S03]  /*2d1c0*/  S2R R4, SR_TID.X ;  /* 0x0000000000047919 */ /* 0x002e260000002100 */
[----:B------:R-:W-:Y:S04]  /*2d1d0*/  STS.U8 [R46+UR9+0xe600], R22 ;  /* 0x00e600162e007988 */ /* 0x000fe80008000009 */
[----:B------:R-:W-:Y:S04]  /*2d1e0*/  STS.U8 [R46+UR9+0xe800], R21 ;  /* 0x00e800152e007988 */ /* 0x000fe80008000009 */
[----:B------:R-:W-:Y:S04]  /*2d1f0*/  STS.U8 [R46+UR9+0xea00], R20 ;  /* 0x00ea00142e007988 */ /* 0x000fe80008000009 */
[----:B------:R-:W-:Y:S04]  /*2d200*/  STS.U8 [R46+UR9+0xec00], R19 ;  /* 0x00ec00132e007988 */ /* 0x000fe80008000009 */
[----:B------:R-:W-:Y:S04]  /*2d210*/  STS.U8 [R46+UR9+0xee00], R18 ;  /* 0x00ee00122e007988 */ /* 0x000fe80008000009 */
[----:B------:R-:W-:Y:S04]  /*2d220*/  STS.U8 [R46+UR9+0xf000], R17 ;  /* 0x00f000112e007988 */ /* 0x000fe80008000009 */
[----:B------:R-:W-:Y:S01]  /*2d230*/  STS.U8 [R46+UR9+0xf200], R16 ;  /* 0x00f200102e007988 */ /* 0x000fe20008000009 */
[----:B0-----:R-:W-:-:S03]  /*2d240*/  LOP3.LUT R4, R4, 0x7f, RZ, 0xc0, !PT ;  /* 0x0000007f04047812 */ /* 0x001fc600078ec0ff */
[----:B------:R-:W-:Y:S01]  /*2d250*/  STS.U8 [R46+UR9+0xf400], R15 ;  /* 0x00f4000f2e007988 */ /* 0x000fe20008000009 */
[----:B------:R-:W-:-:S03]  /*2d260*/  LOP3.LUT R4, R4, 0x10, RZ, 0x3c, !PT ;  /* 0x0000001004047812 */ /* 0x000fc600078e3cff */
[----:B------:R-:W-:Y:S04]  /*2d270*/  STS.U8 [R46+UR9+0xf600], R14 ;  /* 0x00f6000e2e007988 */ /* 0x000fe80008000009 */
[----:B------:R-:W-:Y:S04]  /*2d280*/  STS.U8 [R46+UR9+0xf800], R13 ;  /* 0x00f8000d2e007988 */ /* 0x000fe80008000009 */
[----:B------:R-:W-:Y:S04]  /*2d290*/  STS.U8 [R46+UR9+0xfa00], R12 ;  /* 0x00fa000c2e007988 */ /* 0x000fe80008000009 */
[----:B------:R-:W-:Y:S04]  /*2d2a0*/  STS.U8 [R46+UR9+0xfc00], R11 ;  /* 0x00fc000b2e007988 */ /* 0x000fe80008000009 */
[----:B------:R-:W-:Y:S04]  /*2d2b0*/  STS.U8 [R46+UR9+0xfe00], R10 ;  /* 0x00fe000a2e007988 */ /* 0x000fe80008000009 */
[----:B------:R-:W3:Y:S04]  /*2d2c0*/  LDL.LU R2, [R1+0xd24] ;  /* 0x000d240001027983 */ /* 0x000ee80000300800 */
[----:B------:R0:W-:Y:S04]  /*2d2d0*/  STS.U8 [R4+UR9+0x8080], R7 ;  /* 0x0080800704007988 */ /* 0x0001e80008000009 */
[----:B------:R1:W-:Y:S04]  /*2d2e0*/  STS.U8 [R4+UR9+0x8280], R0 ;  /* 0x0082800004007988 */ /* 0x0003e80008000009 */
[----:B0-----:R-:W4:Y:S04]  /*2d2f0*/  LDL.LU R7, [R1+0xd20] ;  /* 0x000d200001077983 */ /* 0x001f280000300800 */
[----:B-1----:R-:W2:Y:S04]  /*2d300*/  LDL.LU R0, [R1+0xd1c] ;  /* 0x000d1c0001007983 */ /* 0x002ea80000300800 */
[----:B------:R-:W3:Y:S04]  /*2d310*/  LDL.LU R11, [R1+0x1ac] ;  /* 0x0001ac00010b7983 */ /* 0x000ee80000300800 */
[----:B------:R-:W3:Y:S04]  /*2d320*/  LDL.LU R10, [R1+0x1b0] ;  /* 0x0001b000010a7983 */ /* 0x000ee80000300800 */
[----:B------:R-:W4:Y:S04]  /*2d330*/  LDL.LU R13, [R1+0x1f0] ;  /* 0x0001f000010d7983 */ /* 0x000f280000300800 */
[----:B------:R-:W4:Y:S04]  /*2d340*/  LDL.LU R46, [R1+0x210] ;  /* 0x00021000012e7983 */ /* 0x000f280000300800 */
[----:B------:R0:W-:Y:S04]  /*2d350*/  STS.U8 [R4+UR9+0xb680], R25 ;  /* 0x00b6801904007988 */ /* 0x0001e80008000009 */
[----:B------:R1:W-:Y:S04]  /*2d360*/  STS.U8 [R4+UR9+0xbc80], R28 ;  /* 0x00bc801c04007988 */ /* 0x0003e80008000009 */
[----:B------:R1:W-:Y:S04]  /*2d370*/  STS.U8 [R4+UR9+0xda80], R43 ;  /* 0x00da802b04007988 */ /* 0x0003e80008000009 */
[----:B0-----:R-:W4:Y:S04]  /*2d380*/  LDL.LU R25, [R1+0x230] ;  /* 0x0002300001197983 */ /* 0x001f280000300800 */
[----:B-1----:R-:W4:Y:S04]  /*2d390*/  LDL.LU R28, [R1+0x1cc] ;  /* 0x0001cc00011c7983 */ /* 0x002f280000300800 */
[----:B------:R-:W4:Y:S04]  /*2d3a0*/  LDL.LU R43, [R1+0x20c] ;  /* 0x00020c00012b7983 */ /* 0x000f280000300800 */
[----:B------:R0:W-:Y:S04]  /*2d3b0*/  STS.U8 [R4+UR9+0xde80], R45 ;  /* 0x00de802d04007988 */ /* 0x0001e80008000009 */
[----:B0-----:R-:W4:Y:S01]  /*2d3c0*/  LDL.LU R45, [R1+0x1d0] ;  /* 0x0001d000012d7983 */ /* 0x001f220000300800 */
[----:B--2---:R-:W-:-:S02]  /*2d3d0*/  PRMT R0, RZ, 0x7610, R0 ;  /* 0x00007610ff007816 */ /* 0x004fc40000000000 */
[----:B---3--:R-:W-:-:S05]  /*2d3e0*/  IADD3 R10, P3, PT, R8, R10, RZ ;  /* 0x0000000a080a7210 */ /* 0x008fca0007f7e0ff */
[----:B------:R-:W-:-:S05]  /*2d3f0*/  IMAD.X R11, R9, 0x1, R11, P3 ;  /* 0x00000001090b7824 */ /* 0x000fca00018e060b */
[----:B------:R0:W2:Y:S01]  /*2d400*/  @!P4 LDG.E.U8 R0, desc[UR22][R10.64] ;  /* 0x000000160a00c981 */ /* 0x0000a2000c1e1100 */
[----:B------:R-:W-:-:S03]  /*2d410*/  PRMT R47, RZ, 0x7610, R47 ;  /* 0x00007610ff2f7816 */ /* 0x000fc6000000002f */
[----:B------:R0:W-:Y:S01]  /*2d420*/  STL [R1+0x1b0], R10 ;  /* 0x0001b00a01007387 */ /* 0x0001e20000100800 */
[----:B----4-:R-:W-:-:S05]  /*2d430*/  IADD3 R45, P2, PT, R8, R45, RZ ;  /* 0x0000002d082d7210 */ /* 0x010fca0007f5e0ff */
[----:B------:R-:W-:Y:S01]  /*2d440*/  IMAD.X R28, R9, 0x1, R28, P2 ;  /* 0x00000001091c7824 */ /* 0x000fe200010e061c */
[----:B------:R-:W-:Y:S01]  /*2d450*/  STL [R1+0x1d0], R45 ;  /* 0x0001d02d01007387 */ /* 0x000fe20000100800 */
[----:B0-----:R-:W-:-:S03]  /*2d460*/  @!P4 IMAD.MOV.U32 R10, RZ, RZ, R45 ;  /* 0x000000ffff0ac224 */ /* 0x001fc600078e002d */
[----:B------:R0:W-:Y:S02]  /*2d470*/  STL [R1+0x1ac], R11 ;  /* 0x0001ac0b01007387 */ /* 0x0001e40000100800 */
[----:B0-----:R-:W-:-:S05]  /*2d480*/  IMAD.MOV.U32 R11, RZ, RZ, R28 ;  /* 0x000000ffff0b7224 */ /* 0x001fca00078e001c */
[----:B------:R0:W3:Y:S04]  /*2d490*/  @!P4 LDG.E.U8 R47, desc[UR22][R10.64] ;  /* 0x000000160a2fc981 */ /* 0x0000e8000c1e1100 */
[----:B--2---:R1:W-:Y:S04]  /*2d4a0*/  STL [R1+0x98], R0 ;  /* 0x0000980001007387 */ /* 0x0043e80000100800 */
[----:B-1----:R-:W2:Y:S04]  /*2d4b0*/  LDL.LU R0, [R1+0xd18] ;  /* 0x000d180001007983 */ /* 0x002ea80000300800 */
[----:B------:R1:W-:Y:S04]  /*2d4c0*/  STL [R1+0x1cc], R28 ;  /* 0x0001cc1c01007387 */ /* 0x0003e80000100800 */
[----:B-1----:R-:W4:Y:S04]  /*2d4d0*/  LDL.LU R28, [R1+0x22c] ;  /* 0x00022c00011c7983 */ /* 0x002f280000300800 */
[----:B------:R-:W2:Y:S01]  /*2d4e0*/  LDL.LU R11, [R1+0x1ec] ;  /* 0x0001ec00010b7983 */ /* 0x000ea20000300800 */
[----:B------:R-:W1:Y:S01]  /*2d4f0*/  S2R R5, SR_TID.X ;  /* 0x0000000000057919 */ /* 0x000e620000002100 */
[----:B------:R-:W-:-:S02]  /*2d500*/  IADD3 R13, P2, PT, R8, R13, RZ ;  /* 0x0000000d080d7210 */ /* 0x000fc40007f5e0ff */
[----:B------:R-:W-:Y:S04]  /*2d510*/  STS.U8 [R4+UR9+0x8480], R92 ;  /* 0x0084805c04007988 */ /* 0x000fe80008000009 */
[----:B------:R-:W-:Y:S01]  /*2d520*/  STS.U8 [R4+UR9+0x8680], R90 ;  /* 0x0086805a04007988 */ /* 0x000fe20008000009 */
[----:B0-----:R-:W-:-:S03]  /*2d530*/  @!P4 IMAD.MOV.U32 R10, RZ, RZ, R13 ;  /* 0x000000ffff0ac224 */ /* 0x001fc600078e000d */
[----:B------:R-:W-:Y:S04]  /*2d540*/  STS.U8 [R4+UR9+0x8880], R88 ;  /* 0x0088805804007988 */ /* 0x000fe80008000009 */
[----:B------:R-:W-:Y:S04]  /*2d550*/  STS.U8 [R4+UR9+0x8a80], R86 ;  /* 0x008a805604007988 */ /* 0x000fe80008000009 */
[----:B------:R-:W-:Y:S04]  /*2d560*/  STS.U8 [R4+UR9+0x8c80], R84 ;  /* 0x008c805404007988 */ /* 0x000fe80008000009 */
[----:B------:R-:W-:Y:S01]  /*2d570*/  STS.U8 [R4+UR9+0x8e80], R82 ;  /* 0x008e805204007988 */ /* 0x000fe20008000009 */
[----:B-1----:R-:W-:-:S04]  /*2d580*/  LOP3.LUT R5, R5, 0x7f, RZ, 0xc0, !PT ;  /* 0x0000007f05057812 */ /* 0x002fc800078ec0ff */
        /* <DEDUP_REMOVED lines=60> */
[----:B0-----:R-:W-:Y:S01]  /*2d950*/  PRMT R5, RZ, 0x7610, R5 ;  /* 0x00007610ff057816 */ /* 0x001fe20000000005 */
[----:B--2---:R-:W-:-:S05]  /*2d960*/  IMAD.X R11, R9, 0x1, R11, P2 ;  /* 0x00000001090b7824 */ /* 0x004fca00010e060b */
[----:B------:R0:W2:Y:S01]  /*2d970*/  @!P4 LDG.E.U8 R5, desc[UR22][R10.64] ;  /* 0x000000160a05c981 */ /* 0x0000a2000c1e1100 */
[----:B------:R-:W-:-:S03]  /*2d980*/  IADD3 R46, P3, PT, R8, R46, RZ ;  /* 0x0000002e082e7210 */ /* 0x000fc60007f7e0ff */
[----:B---3--:R1:W-:Y:S01]  /*2d990*/  STL [R1+0x94], R47 ;  /* 0x0000942f01007387 */ /* 0x0083e20000100800 */
[----:B------:R-:W-:Y:S01]  /*2d9a0*/  IADD3 R25, P2, PT, R8, R25, RZ ;  /* 0x0000001908197210 */ /* 0x000fe20007f5e0ff */
[----:B------:R-:W-:Y:S01]  /*2d9b0*/  IMAD.X R43, R9, 0x1, R43, P3 ;  /* 0x00000001092b7824 */ /* 0x000fe200018e062b */
[----:B------:R-:W-:Y:S01]  /*2d9c0*/  PRMT R38, RZ, 0x7610, R38 ;  /* 0x00007610ff267816 */ /* 0x000fe20000000026 */
[----:B-1----:R-:W3:Y:S04]  /*2d9d0*/  LDL.LU R47, [R1+0x270] ;  /* 0x00027000012f7983 */ /* 0x002ee80000300800 */
[----:B------:R1:W-:Y:S01]  /*2d9e0*/  STL [R1+0x1f0], R13 ;  /* 0x0001f00d01007387 */ /* 0x0003e20000100800 */
[----:B0-----:R-:W-:-:S03]  /*2d9f0*/  @!P4 IMAD.MOV.U32 R10, RZ, RZ, R46 ;  /* 0x000000ffff0ac224 */ /* 0x001fc600078e002e */
[----:B------:R-:W3:Y:S04]  /*2da00*/  LDL.LU R45, [R1+0x290] ;  /* 0x00029000012d7983 */ /* 0x000ee80000300800 */
[----:B------:R-:W-:Y:S01]  /*2da10*/  STL [R1+0x210], R46 ;  /* 0x0002102e01007387 */ /* 0x000fe20000100800 */
[----:B----4-:R-:W-:-:S03]  /*2da20*/  IMAD.X R28, R9, 0x1, R28, P2 ;  /* 0x00000001091c7824 */ /* 0x010fc600010e061c */
[----:B------:R0:W-:Y:S01]  /*2da30*/  STL [R1+0x1ec], R11 ;  /* 0x0001ec0b01007387 */ /* 0x0001e20000100800 */
[----:B------:R-:W-:-:S03]  /*2da40*/  PRMT R15, RZ, 0x7610, R15 ;  /* 0x00007610ff0f7816 */ /* 0x000fc6000000000f */
[----:B------:R-:W-:Y:S04]  /*2da50*/  STL [R1+0x230], R25 ;  /* 0x0002301901007387 */ /* 0x000fe80000100800 */
[----:B-1----:R-:W4:Y:S01]  /*2da60*/  LDL.LU R13, [R1+0x2a8] ;  /* 0x0002a800010d7983 */ /* 0x002f220000300800 */
[----:B0-----:R-:W-:-:S03]  /*2da70*/  @!P4 IMAD.MOV.U32 R11, RZ, RZ, R43 ;  /* 0x000000ffff0bc224 */ /* 0x001fc600078e002b */
[----:B------:R-:W-:Y:S04]  /*2da80*/  STL [R1+0x20c], R43 ;  /* 0x00020c2b01007387 */ /* 0x000fe80000100800 */
[----:B------:R0:W4:Y:S02]  /*2da90*/  @!P4 LDG.E.U8 R38, desc[UR22][R10.64] ;  /* 0x000000160a26c981 */ /* 0x000124000c1e1100 */
[----:B0-----:R-:W-:Y:S02]  /*2daa0*/  @!P4 IMAD.MOV.U32 R10, RZ, RZ, R25 ;  /* 0x000000ffff0ac224 */ /* 0x001fe400078e0019 */
[----:B------:R-:W-:-:S05]  /*2dab0*/  @!P4 IMAD.MOV.U32 R11, RZ, RZ, R28 ;  /* 0x000000ffff0bc224 */ /* 0x000fca00078e001c */
[----:B------:R0:W4:Y:S04]  /*2dac0*/  @!P4 LDG.E.U8 R15, desc[UR22][R10.64] ;  /* 0x000000160a0fc981 */ /* 0x000128000c1e1100 */
[----:B--2---:R-:W-:Y:S04]  /*2dad0*/  STL [R1+0x90], R5 ;  /* 0x0000900501007387 */ /* 0x004fe80000100800 */
[----:B------:R-:W2:Y:S04]  /*2dae0*/  LDL.LU R46, [R1+0x28c] ;  /* 0x00028c00012e7983 */ /* 0x000ea80000300800 */
[----:B------:R1:W-:Y:S04]  /*2daf0*/  STL [R1+0x22c], R28 ;  /* 0x00022c1c01007387 */ /* 0x0003e80000100800 */
[----:B-1----:R-:W2:Y:S04]  /*2db00*/  LDL.LU R28, [R1+0x2a4] ;  /* 0x0002a400011c7983 */ /* 0x002ea80000300800 */
[----:B------:R-:W2:Y:S01]  /*2db10*/  LDL.LU R11, [R1+0x26c] ;  /* 0x00026c00010b7983 */ /* 0x000ea20000300800 */
[----:B---3--:R-:W-:-:S02]  /*2db20*/  IADD3 R47, P2, PT, R8, R47, RZ ;  /* 0x0000002f082f7210 */ /* 0x008fc40007f5e0ff */
[----:B------:R-:W-:-:S03]  /*2db30*/  PRMT R40, RZ, 0x7610, R40 ;  /* 0x00007610ff287816 */ /* 0x000fc60000000028 */
[----:B0-----:R-:W-:Y:S01]  /*2db40*/  @!P4 IMAD.MOV.U32 R10, RZ, RZ, R47 ;  /* 0x000000ffff0ac224 */ /* 0x001fe200078e002f */
[----:B------:R-:W-:Y:S04]  /*2db50*/  STL [R1+0x270], R47 ;  /* 0x0002702f01007387 */ /* 0x000fe80000100800 */
[----:B------:R-:W3:Y:S04]  /*2db60*/  LDL.LU R43, [R1+0x2ac] ;  /* 0x0002ac00012b7983 */ /* 0x000ee80000300800 */
[----:B------:R-:W3:Y:S01]  /*2db70*/  LDL.LU R25, [R1+0x2b0] ;  /* 0x0002b00001197983 */ /* 0x000ee20000300800 */
[----:B--2---:R-:W-:-:S05]  /*2db80*/  IMAD.X R11, R9, 0x1, R11, P2 ;  /* 0x00000001090b7824 */ /* 0x004fca00010e060b */
[----:B------:R0:W2:Y:S01]  /*2db90*/  @!P4 LDG.E.U8 R40, desc[UR22][R10.64] ;  /* 0x000000160a28c981 */ /* 0x0000a2000c1e1100 */
[----:B------:R-:W-:-:S03]  /*2dba0*/  IADD3 R45, P3, PT, R8, R45, RZ ;  /* 0x0000002d082d7210 */ /* 0x000fc60007f7e0ff */
[----:B----4-:R1:W-:Y:S01]  /*2dbb0*/  STL [R1+0x8c], R38 ;  /* 0x00008c2601007387 */ /* 0x0103e20000100800 */
[----:B------:R-:W-:Y:S01]  /*2dbc0*/  IADD3 R13, P2, PT, R8, R13, RZ ;  /* 0x0000000d080d7210 */ /* 0x000fe20007f5e0ff */
[----:B------:R-:W-:Y:S01]  /*2dbd0*/  IMAD.X R46, R9, 0x1, R46, P3 ;  /* 0x00000001092e7824 */ /* 0x000fe200018e062e */
[----:B------:R-:W-:Y:S01]  /*2dbe0*/  PRMT R17, RZ, 0x7610, R17 ;  /* 0x00007610ff117816 */ /* 0x000fe20000000011 */
[----:B-1----:R-:W4:Y:S04]  /*2dbf0*/  LDL.LU R38, [R1+0x2c8] ;  /* 0x0002c80001267983 */ /* 0x002f280000300800 */
[----:B------:R1:W-:Y:S01]  /*2dc00*/  STL [R1+0x88], R15 ;  /* 0x0000880f01007387 */ /* 0x0003e20000100800 */
[----:B0-----:R-:W-:-:S03]  /*2dc10*/  @!P4 IMAD.MOV.U32 R10, RZ, RZ, R45 ;  /* 0x000000ffff0ac224 */ /* 0x001fc600078e002d */
[----:B-1----:R-:W4:Y:S04]  /*2dc20*/  LDL.LU R15, [R1+0x2d0] ;  /* 0x0002d000010f7983 */ /* 0x002f280000300800 */
[----:B------:R-:W-:Y:S04]  /*2dc30*/  STL [R1+0x290], R45 ;  /* 0x0002902d01007387 */ /* 0x000fe80000100800 */
[----:B------:R0:W-:Y:S04]  /*2dc40*/  STL [R1+0x26c], R11 ;  /* 0x00026c0b01007387 */ /* 0x0001e80000100800 */
[----:B------:R-:W-:Y:S01]  /*2dc50*/  STL [R1+0x2a8], R13 ;  /* 0x0002a80d01007387 */ /* 0x000fe20000100800 */
[----:B0-----:R-:W-:-:S03]  /*2dc60*/  @!P4 IMAD.MOV.U32 R11, RZ, RZ, R46 ;  /* 0x000000ffff0bc224 */ /* 0x001fc600078e002e */
[----:B------:R-:W-:Y:S04]  /*2dc70*/  STL [R1+0x28c], R46 ;  /* 0x00028c2e01007387 */ /* 0x000fe80000100800 */
[----:B------:R0:W4:Y:S04]  /*2dc80*/  @!P4 LDG.E.U8 R17, desc[UR22][R10.64] ;  /* 0x000000160a11c981 */ /* 0x000128000c1e1100 */
[----:B--2---:R1:W-:Y:S04]  /*2dc90*/  STL [R1+0x84], R40 ;  /* 0x0000842801007387 */ /* 0x0043e80000100800 */
[----:B-1----:R-:W2:Y:S01]  /*2dca0*/  LDL.LU R40, [R1+0x2c4] ;  /* 0x0002c40001287983 */ /* 0x002ea20000300800 */
[----:B------:R-:W-:Y:S01]  /*2dcb0*/  IMAD.X R28, R9, 0x1, R28, P2 ;  /* 0x00000001091c7824 */ /* 0x000fe200010e061c */
[----:B---3--:R-:W-:Y:S01]  /*2dcc0*/  IADD3 R25, P2, PT, R8, R25, RZ ;  /* 0x0000001908197210 */ /* 0x008fe20007f5e0ff */
[----:B0-----:R-:W-:Y:S01]  /*2dcd0*/  @!P4 IMAD.MOV.U32 R10, RZ, RZ, R13 ;  /* 0x000000ffff0ac224 */ /* 0x001fe200078e000d */
[----:B------:R-:W-:Y:S01]  /*2dce0*/  PRMT R44, RZ, 0x7610, R44 ;  /* 0x00007610ff2c7816 */ /* 0x000fe2000000002c */
[----:B------:R-:W-:-:S02]  /*2dcf0*/  @!P4 IMAD.MOV.U32 R11, RZ, RZ, R28 ;  /* 0x000000ffff0bc224 */ /* 0x000fc400078e001c */
[----:B------:R-:W-:Y:S01]  /*2dd00*/  IMAD.X R43, R9, 0x1, R43, P2 ;  /* 0x00000001092b7824 */ /* 0x000fe200010e062b */
[----:B------:R-:W-:Y:S02]  /*2dd10*/  PRMT R42, RZ, 0x7610, R42 ;  /* 0x00007610ff2a7816 */ /* 0x000fe4000000002a */
[----:B------:R0:W3:Y:S01]  /*2dd20*/  @!P4 LDG.E.U8 R44, desc[UR22][R10.64] ;  /* 0x000000160a2cc981 */ /* 0x0000e2000c1e1100 */
[----:B----4-:R-:W-:Y:S01]  /*2dd30*/  IADD3 R38, P3, PT, R8, R38, RZ ;  /* 0x0000002608267210 */ /* 0x010fe20007f7e0ff */
[----:B0-----:R-:W-:Y:S02]  /*2dd40*/  @!P4 IMAD.MOV.U32 R10, RZ, RZ, R25 ;  /* 0x000000ffff0ac224 */ /* 0x001fe400078e0019 */
[----:B------:R-:W-:-:S05]  /*2dd50*/  @!P4 IMAD.MOV.U32 R11, RZ, RZ, R43 ;  /* 0x000000ffff0bc224 */ /* 0x000fca00078e002b */
[----:B------:R0:W4:Y:S04]  /*2dd60*/  @!P4 LDG.E.U8 R42, desc[UR22][R10.64] ;  /* 0x000000160a2ac981 */ /* 0x000128000c1e1100 */
[----:B------:R-:W-:Y:S01]  /*2dd70*/  STL [R1+0x2a4], R28 ;  /* 0x0002a41c01007387 */ /* 0x000fe20000100800 */
[----:B------:R-:W-:Y:S01]  /*2dd80*/  PRMT R36, RZ, 0x7610, R36 ;  /* 0x00007610ff247816 */ /* 0x000fe20000000024 */
[----:B0-----:R-:W-:Y:S02]  /*2dd90*/  @!P4 IMAD.MOV.U32 R10, RZ, RZ, R38 ;  /* 0x000000ffff0ac224 */ /* 0x001fe400078e0026 */
[----:B------:R0:W-:Y:S04]  /*2dda0*/  STL [R1+0x80], R17 ;  /* 0x0000801101007387 */ /* 0x0001e80000100800 */
[----:B0-----:R-:W3:Y:S04]  /*2ddb0*/  LDL.LU R17, [R1+0x2cc] ;  /* 0x0002cc0001117983 */ /* 0x001ee80000300800 */
[----:B------:R-:W3:Y:S01]  /*2ddc0*/  LDL.LU R28, [R1+0x2e8] ;  /* 0x0002e800011c7983 */ /* 0x000ee20000300800 */
[----:B------:R-:W-:-:S03]  /*2ddd0*/  IADD3 R15, P2, PT, R8, R15, RZ ;  /* 0x0000000f080f7210 */ /* 0x000fc60007f5e0ff */
[----:B------:R-:W3:Y:S01]  /*2dde0*/  LDL.LU R13, [R1+0x2f0] ;  /* 0x0002f000010d7983 */ /* 0x000ee20000300800 */
[----:B--2---:R-:W-:-:S04]  /*2ddf0*/  IMAD.X R40, R9, 0x1, R40, P3 ;  /* 0x0000000109287824 */ /* 0x004fc800018e0628 */
[----:B------:R-:W-:-:S05]  /*2de00*/  @!P4 IMAD.MOV.U32 R11, RZ, RZ, R40 ;  /* 0x000000ffff0bc224 */ /* 0x000fca00078e0028 */
[----:B------:R0:W2:Y:S04]  /*2de10*/  @!P4 LDG.E.U8 R36, desc[UR22][R10.64] ;  /* 0x000000160a24c981 */ /* 0x0000a8000c1e1100 */
[----:B------:R1:W-:Y:S04]  /*2de20*/  STL [R1+0x2b0], R25 ;  /* 0x0002b01901007387 */ /* 0x0003e80000100800 */
[----:B------:R-:W-:Y:S04]  /*2de30*/  STL [R1+0x2c8], R38 ;  /* 0x0002c82601007387 */ /* 0x000fe80000100800 */
[----:B------:R-:W-:Y:S04]  /*2de40*/  STL [R1+0x2ac], R43 ;  /* 0x0002ac2b01007387 */ /* 0x000fe80000100800 */
[----:B------:R-:W-:Y:S04]  /*2de50*/  STL [R1+0x2d0], R15 ;  /* 0x0002d00f01007387 */ /* 0x000fe80000100800 */
[----:B-1----:R-:W2:Y:S04]  /*2de60*/  LDL.LU R25, [R1+0x308] ;  /* 0x0003080001197983 */ /* 0x002ea80000300800 */
[----:B------:R-:W-:Y:S04]  /*2de70*/  STL [R1+0x2c4], R40 ;  /* 0x0002c42801007387 */ /* 0x000fe80000100800 */
[----:B----4-:R1:W-:Y:S04]  /*2de80*/  STL [R1+0x78], R42 ;  /* 0x0000782a01007387 */ /* 0x0103e80000100800 */
[----:B-1----:R-:W4:Y:S01]  /*2de90*/  LDL.LU R42, [R1+0x2e4] ;  /* 0x0002e400012a7983 */ /* 0x002f220000300800 */
[----:B---3--:R-:W-:-:S03]  /*2dea0*/  IMAD.X R17, R9, 0x1, R17, P2 ;  /* 0x0000000109117824 */ /* 0x008fc600010e0611 */
[----:B------:R-:W3:Y:S01]  /*2deb0*/  LDL.LU R40, [R1+0x2ec] ;  /* 0x0002ec0001287983 */ /* 0x000ee20000300800 */
[----:B------:R-:W-:-:S03]  /*2dec0*/  IADD3 R28, P2, PT, R8, R28, RZ ;  /* 0x0000001c081c7210 */ /* 0x000fc60007f5e0ff */
[----:B------:R-:W-:Y:S01]  /*2ded0*/  STL [R1+0x2cc], R17 ;  /* 0x0002cc1101007387 */ /* 0x000fe20000100800 */
[----:B------:R-:W-:Y:S01]  /*2dee0*/  PRMT R12, RZ, 0x7610, R12 ;  /* 0x00007610ff0c7816 */ /* 0x000fe2000000000c */
[----:B0-----:R-:W-:Y:S02]  /*2def0*/  @!P4 IMAD.MOV.U32 R10, RZ, RZ, R15 ;  /* 0x000000ffff0ac224 */ /* 0x001fe400078e000f */
[----:B------:R-:W3:Y:S01]  /*2df00*/  LDL.LU R38, [R1+0x304] ;  /* 0x0003040001267983 */ /* 0x000ee20000300800 */
[----:B------:R-:W-:-:S03]  /*2df10*/  @!P4 IMAD.MOV.U32 R11, RZ, RZ, R17 ;  /* 0x000000ffff0bc224 */ /* 0x000fc600078e0011 */
[----:B------:R-:W-:Y:S04]  /*2df20*/  STL [R1+0x2e8], R28 ;  /* 0x0002e81c01007387 */ /* 0x000fe80000100800 */
[----:B------:R0:W3:Y:S04]  /*2df30*/  @!P4 LDG.E.U8 R12, desc[UR22][R10.64] ;  /* 0x000000160a0cc981 */ /* 0x0000e8000c1e1100 */
[----:B--2---:R1:W-:Y:S04]  /*2df40*/  STL [R1+0x74], R36 ;  /* 0x0000742401007387 */ /* 0x0043e80000100800 */
[----:B-1----:R-:W2:Y:S04]  /*2df50*/  LDL.LU R36, [R1+0x30c] ;  /* 0x00030c0001247983 */ /* 0x002ea80000300800 */
[----:B------:R-:W2:Y:S01]  /*2df60*/  LDL.LU R15, [R1+0x310] ;  /* 0x00031000010f7983 */ /* 0x000ea20000300800 */
[----:B------:R-:W-:Y:S01]  /*2df70*/  IADD3 R13, P3, PT, R8, R13, RZ ;  /* 0x0000000d080d7210 */ /* 0x000fe20007f7e0ff */
[----:B0-----:R-:W-:Y:S01]  /*2df80*/  @!P4 IMAD.MOV.U32 R10, RZ, RZ, R28 ;  /* 0x000000ffff0ac224 */ /* 0x001fe200078e001c */
[----:B------:R-:W-:Y:S01]  /*2df90*/  PRMT R41, RZ, 0x7610, R41 ;  /* 0x00007610ff297816 */ /* 0x000fe20000000029 */
[----:B------:R-:W2:Y:S01]  /*2dfa0*/  LDL.LU R17, [R1+0x328] ;  /* 0x0003280001117983 */ /* 0x000ea20000300800 */
[----:B------:R-:W-:-:S02]  /*2dfb0*/  PRMT R39, RZ, 0x7610, R39 ;  /* 0x00007610ff277816 */ /* 0x000fc40000000027 */
[----:B------:R-:W-:Y:S01]  /*2dfc0*/  PRMT R33, RZ, 0x7610, R33 ;  /* 0x00007610ff217816 */ /* 0x000fe20000000021 */
[----:B----4-:R-:W-:Y:S01]  /*2dfd0*/  IMAD.X R42, R9, 0x1, R42, P2 ;  /* 0x00000001092a7824 */ /* 0x010fe200010e062a */
[----:B------:R-:W-:-:S03]  /*2dfe0*/  IADD3 R25, P2, PT, R8, R25, RZ ;  /* 0x0000001908197210 */ /* 0x000fc60007f5e0ff */
[----:B------:R-:W-:Y:S02]  /*2dff0*/  @!P4 IMAD.MOV.U32 R11, RZ, RZ, R42 ;  /* 0x000000ffff0bc224 */ /* 0x000fe400078e002a */
[----:B---3--:R-:W-:-:S03]  /*2e000*/  IMAD.X R40, R9, 0x1, R40, P3 ;  /* 0x0000000109287824 */ /* 0x008fc600018e0628 */
[----:B------:R0:W3:Y:S01]  /*2e010*/  @!P4 LDG.E.U8 R41, desc[UR22][R10.64] ;  /* 0x000000160a29c981 */ /* 0x0000e2000c1e1100 */
[----:B------:R-:W-:Y:S02]  /*2e020*/  IMAD.X R38, R9, 0x1, R38, P2 ;  /* 0x0000000109267824 */ /* 0x000fe400010e0626 */
[----:B0-----:R-:W-:Y:S02]  /*2e030*/  @!P4 IMAD.MOV.U32 R10, RZ, RZ, R13 ;  /* 0x000000ffff0ac224 */ /* 0x001fe400078e000d */
[----:B------:R-:W-:Y:S01]  /*2e040*/  @!P4 IMAD.MOV.U32 R11, RZ, RZ, R40 ;  /* 0x000000ffff0bc224 */ /* 0x000fe200078e0028 */
[----:B------:R0:W-:Y:S04]  /*2e050*/  STL [R1+0x70], R12 ;  /* 0x0000700c01007387 */ /* 0x0001e80000100800 */
[----:B------:R1:W4:Y:S01]  /*2e060*/  @!P4 LDG.E.U8 R39, desc[UR22][R10.64] ;  /* 0x000000160a27c981 */ /* 0x000322000c1e1100 */
[----:B------:R-:W-:-:S03]  /*2e070*/  PRMT R34, RZ, 0x7610, R34 ;  /* 0x00007610ff227816 */ /* 0x000fc60000000022 */
[----:B0-----:R-:W3:Y:S01]  /*2e080*/  LDL.LU R12, [R1+0x330] ;  /* 0x00033000010c7983 */ /* 0x001ee20000300800 */
[----:B-1----:R-:W-:Y:S02]  /*2e090*/  @!P4 IMAD.MOV.U32 R10, RZ, RZ, R25 ;  /* 0x000000ffff0ac224 */ /* 0x002fe400078e0019 */
[----:B------:R-:W-:Y:S01]  /*2e0a0*/  @!P4 IMAD.MOV.U32 R11, RZ, RZ, R38 ;  /* 0x000000ffff0bc224 */ /* 0x000fe200078e0026 */
[----:B------:R0:W-:Y:S04]  /*2e0b0*/  STL [R1+0x2f0], R13 ;  /* 0x0002f00d01007387 */ /* 0x0001e80000100800 */
[----:B------:R-:W-:Y:S04]  /*2e0c0*/  STL [R1+0x2e4], R42 ;  /* 0x0002e42a01007387 */ /* 0x000fe80000100800 */
[----:B------:R1:W4:Y:S04]  /*2e0d0*/  @!P4 LDG.E.U8 R33, desc[UR22][R10.64] ;  /* 0x000000160a21c981 */ /* 0x000328000c1e1100 */
[----:B------:R0:W-:Y:S04]  /*2e0e0*/  STL [R1+0x308], R25 ;  /* 0x0003081901007387 */ /* 0x0001e80000100800 */
[----:B------:R-:W4:Y:S04]  /*2e0f0*/  LDL.LU R28, [R1+0x324] ;  /* 0x00032400011c7983 */ /* 0x000f280000300800 */
[----:B------:R-:W-:Y:S04]  /*2e100*/  STL [R1+0x2ec], R40 ;  /* 0x0002ec2801007387 */ /* 0x000fe80000100800 */
[----:B0-----:R-:W4:Y:S01]  /*2e110*/  LDL.LU R13, [R1+0x32c] ;  /* 0x00032c00010d7983 */ /* 0x001f220000300800 */
[----:B--2---:R-:W-:-:S05]  /*2e120*/  IADD3 R15, P2, PT, R8, R15, RZ ;  /* 0x0000000f080f7210 */ /* 0x004fca0007f5e0ff */
[----:B------:R-:W-:Y:S02]  /*2e130*/  IMAD.X R36, R9, 0x1, R36, P2 ;  /* 0x0000000109247824 */ /* 0x000fe400010e0624 */
[----:B-1----:R-:W-:Y:S02]  /*2e140*/  @!P4 IMAD.MOV.U32 R10, RZ, RZ, R15 ;  /* 0x000000ffff0ac224 */ /* 0x002fe400078e000f */
[----:B------:R-:W-:-:S05]  /*2e150*/  @!P4 IMAD.MOV.U32 R11, RZ, RZ, R36 ;  /* 0x000000ffff0bc224 */ /* 0x000fca00078e0024 */
[----:B------:R0:W2:Y:S01]  /*2e160*/  @!P4 LDG.E.U8 R34, desc[UR22][R10.64] ;  /* 0x000000160a22c981 */ /* 0x0000a2000c1e1100 */
[----:B------:R-:W-:-:S03]  /*2e170*/  IADD3 R17, P3, PT, R8, R17, RZ ;  /* 0x0000001108117210 */ /* 0x000fc60007f7e0ff */
[----:B------:R-:W-:Y:S04]  /*2e180*/  STL [R1+0x304], R38 ;  /* 0x0003042601007387 */ /* 0x000fe80000100800 */
[----:B------:R-:W2:Y:S04]  /*2e190*/  LDL.LU R25, [R1+0x348] ;  /* 0x0003480001197983 */ /* 0x000ea80000300800 */
[----:B------:R-:W-:Y:S01]  /*2e1a0*/  STL [R1+0x310], R15 ;  /* 0x0003100f01007387 */ /* 0x000fe20000100800 */
[----:B------:R-:W-:Y:S01]  /*2e1b0*/  PRMT R14, RZ, 0x7610, R14 ;  /* 0x00007610ff0e7816 */ /* 0x000fe2000000000e */
[----:B0-----:R-:W-:Y:S01]  /*2e1c0*/  @!P4 IMAD.MOV.U32 R10, RZ, RZ, R17 ;  /* 0x000000ffff0ac224 */ /* 0x001fe200078e0011 */
[----:B---3--:R-:W-:Y:S01]  /*2e1d0*/  IADD3 R12, P2, PT, R8, R12, RZ ;  /* 0x0000000c080c7210 */ /* 0x008fe20007f5e0ff */
[----:B----4-:R0:W-:Y:S01]  /*2e1e0*/  STL [R1+0x64], R33 ;  /* 0x0000642101007387 */ /* 0x0101e20000100800 */
[----:B------:R-:W-:-:S03]  /*2e1f0*/  IMAD.X R28, R9, 0x1, R28, P3 ;  /* 0x00000001091c7824 */ /* 0x000fc600018e061c */
[----:B0-----:R-:W3:Y:S04]  /*2e200*/  LDL.LU R33, [R1+0x350] ;  /* 0x0003500001217983 */ /* 0x001ee80000300800 */
[----:B------:R-:W-:Y:S01]  /*2e210*/  STL [R1+0x328], R17 ;  /* 0x0003281101007387 */ /* 0x000fe20000100800 */
[----:B------:R-:W-:-:S03]  /*2e220*/  @!P4 IMAD.MOV.U32 R11, RZ, RZ, R28 ;  /* 0x000000ffff0bc224 */ /* 0x000fc600078e001c */
[----:B------:R0:W-:Y:S04]  /*2e230*/  STL [R1+0x30c], R36 ;  /* 0x00030c2401007387 */ /* 0x0001e80000100800 */
[----:B------:R-:W-:Y:S01]  /*2e240*/  STL [R1+0x330], R12 ;  /* 0x0003300c01007387 */ /* 0x000fe20000100800 */
[----:B------:R-:W-:-:S03]  /*2e250*/  IMAD.X R13, R9, 0x1, R13, P2 ;  /* 0x00000001090d7824 */ /* 0x000fc600010e060d */
[----:B------:R1:W4:Y:S04]  /*2e260*/  @!P4 LDG.E.U8 R14, desc[UR22][R10.64] ;  /* 0x000000160a0ec981 */ /* 0x000328000c1e1100 */
[----:B0-----:R-:W4:Y:S04]  /*2e270*/  LDL.LU R36, [R1+0x344] ;  /* 0x0003440001247983 */ /* 0x001f280000300800 */
[----:B------:R-:W-:Y:S04]  /*2e280*/  STL [R1+0x324], R28 ;  /* 0x0003241c01007387 */ /* 0x000fe80000100800 */
[----:B------:R-:W4:Y:S04]  /*2e290*/  LDL.LU R15, [R1+0x368] ;  /* 0x00036800010f7983 */ /* 0x000f280000300800 */
[----:B--2---:R0:W-:Y:S04]  /*2e2a0*/  STL [R1+0x60], R34 ;  /* 0x0000602201007387 */ /* 0x0041e80000100800 */
[----:B------:R-:W-:Y:S04]  /*2e2b0*/  STL [R1+0x6c], R41 ;  /* 0x00006c2901007387 */ /* 0x000fe80000100800 */
[----:B0-----:R-:W2:Y:S04]  /*2e2c0*/  LDL.LU R34, [R1+0x34c] ;  /* 0x00034c0001227983 */ /* 0x001ea80000300800 */
[----:B------:R0:W-:Y:S04]  /*2e2d0*/  STL [R1+0x32c], R13 ;  /* 0x00032c0d01007387 */ /* 0x0001e80000100800 */
[----:B------:R-:W2:Y:S01]  /*2e2e0*/  LDL.LU R17, [R1+0x364] ;  /* 0x0003640001117983 */ /* 0x000ea20000300800 */
[----:B------:R-:W-:Y:S01]  /*2e2f0*/  IADD3 R25, P2, PT, R8, R25, RZ ;  /* 0x0000001908197210 */ /* 0x000fe20007f5e0ff */
[----:B-1----:R-:W-:Y:S01]  /*2e300*/  @!P4 IMAD.MOV.U32 R10, RZ, RZ, R12 ;  /* 0x000000ffff0ac224 */ /* 0x002fe200078e000c */
[----:B------:R-:W-:Y:S01]  /*2e310*/  PRMT R37, RZ, 0x7610, R37 ;  /* 0x00007610ff257816 */ /* 0x000fe20000000025 */
[----:B------:R-:W-:Y:S01]  /*2e320*/  STL [R1+0x68], R39 ;  /* 0x0000682701007387 */ /* 0x000fe20000100800 */
[----:B------:R-:W-:-:S03]  /*2e330*/  @!P4 IMAD.MOV.U32 R11, RZ, RZ, R13 ;  /* 0x000000ffff0bc224 */ /* 0x000fc600078e000d */
[----:B------:R-:W2:Y:S04]  /*2e340*/  LDL.LU R28, [R1+0x36c] ;  /* 0x00036c00011c7983 */ /* 0x000ea80000300800 */
[----:B------:R-:W-:Y:S01]  /*2e350*/  STL [R1+0x348], R25 ;  /* 0x0003481901007387 */ /* 0x000fe20000100800 */
[----:B------:R-:W-:-:S03]  /*2e360*/  PRMT R35, RZ, 0x7610, R35 ;  /* 0x00007610ff237816 */ /* 0x000fc60000000023 */
[----:B------:R-:W2:Y:S04]  /*2e370*/  LDL.LU R12, [R1+0x370] ;  /* 0x00037000010c7983 */ /* 0x000ea80000300800 */
[----:B------:R1:W2:Y:S04]  /*2e380*/  @!P4 LDG.E.U8 R37, desc[UR22][R10.64] ;  /* 0x000000160a25c981 */ /* 0x0002a8000c1e1100 */
[----:B0-----:R-:W2:Y:S01]  /*2e390*/  LDL.LU R13, [R1+0x388] ;  /* 0x00038800010d7983 */ /* 0x001ea20000300800 */
[----:B------:R-:W-:Y:S01]  /*2e3a0*/  PRMT R26, RZ, 0x7610, R26 ;  /* 0x00007610ff1a7816 */ /* 0x000fe2000000001a */
[----:B-1----:R-:W-:Y:S01]  /*2e3b0*/  @!P4 IMAD.MOV.U32 R10, RZ, RZ, R25 ;  /* 0x000000ffff0ac224 */ /* 0x002fe200078e0019 */
[----:B------:R-:W-:-:S02]  /*2e3c0*/  PRMT R30, RZ, 0x7610, R30 ;  /* 0x00007610ff1e7816 */ /* 0x000fc4000000001e */
[C---:B---3--:R-:W-:Y:S01]  /*2e3d0*/  IADD3 R33, P3, PT, R8.reuse, R33, RZ ;  /* 0x0000002108217210 */ /* 0x048fe20007f7e0ff */
[----:B----4-:R-:W-:Y:S01]  /*2e3e0*/  IMAD.X R36, R9, 0x1, R36, P2 ;  /* 0x0000000109247824 */ /* 0x010fe200010e0624 */
[----:B------:R0:W-:Y:S03]  /*2e3f0*/  STL [R1+0x5c], R14 ;  /* 0x00005c0e01007387 */ /* 0x0001e60000100800 */
[----:B------:R-:W-:Y:S01]  /*2e400*/  @!P4 IMAD.MOV.U32 R11, RZ, RZ, R36 ;  /* 0x000000ffff0bc224 */ /* 0x000fe200078e0024 */
[----:B------:R-:W-:-:S04]  /*2e410*/  IADD3 R15, P2, PT, R8, R15, RZ ;  /* 0x0000000f080f7210 */ /* 0x000fc80007f5e0ff */
[----:B------:R1:W3:Y:S04]  /*2e420*/  @!P4 LDG.E.U8 R35, desc[UR22][R10.64] ;  /* 0x000000160a23c981 */ /* 0x0002e8000c1e1100 */
[----:B0-----:R-:W4:Y:S04]  /*2e430*/  LDL.LU R14, [R1+0x390] ;  /* 0x00039000010e7983 */ /* 0x001f280000300800 */
[----:B------:R-:W-:Y:S01]  /*2e440*/  STL [R1+0x350], R33 ;  /* 0x0003502101007387 */ /* 0x000fe20000100800 */
[----:B-1----:R-:W-:-:S03]  /*2e450*/  @!P4 IMAD.MOV.U32 R10, RZ, RZ, R33 ;  /* 0x000000ffff0ac224 */ /* 0x002fc600078e0021 */
[----:B------:R-:W-:Y:S04]  /*2e460*/  STL [R1+0x344], R36 ;  /* 0x0003442401007387 */ /* 0x000fe80000100800 */
[----:B------:R0:W-:Y:S04]  /*2e470*/  STL [R1+0x368], R15 ;  /* 0x0003680f01007387 */ /* 0x0001e80000100800 */
[----:B------:R-:W3:Y:S01]  /*2e480*/  LDL.LU R25, [R1+0x384] ;  /* 0x0003840001197983 */ /* 0x000ee20000300800 */
[----:B--2---:R-:W-:-:S04]  /*2e490*/  IMAD.X R34, R9, 0x1, R34, P3 ;  /* 0x0000000109227824 */ /* 0x004fc800018e0622 */
[----:B------:R-:W-:Y:S02]  /*2e4a0*/  @!P4 IMAD.MOV.U32 R11, RZ, RZ, R34 ;  /* 0x000000ffff0bc224 */ /* 0x000fe400078e0022 */
[----:B------:R-:W-:-:S03]  /*2e4b0*/  IMAD.X R17, R9, 0x1, R17, P2 ;  /* 0x0000000109117824 */ /* 0x000fc600010e0611 */
[----:B------:R1:W2:Y:S02]  /*2e4c0*/  @!P4 LDG.E.U8 R26, desc[UR22][R10.64] ;  /* 0x000000160a1ac981 */ /* 0x0002a4000c1e1100 */
[----:B-1----:R-:W-:Y:S02]  /*2e4d0*/  @!P4 IMAD.MOV.U32 R10, RZ, RZ, R15 ;  /* 0x000000ffff0ac224 */ /* 0x002fe400078e000f */
[----:B------:R-:W-:-:S05]  /*2e4e0*/  @!P4 IMAD.MOV.U32 R11, RZ, RZ, R17 ;  /* 0x000000ffff0bc224 */ /* 0x000fca00078e0011 */
[----:B------:R1:W2:Y:S01]  /*2e4f0*/  @!P4 LDG.E.U8 R30, desc[UR22][R10.64] ;  /* 0x000000160a1ec981 */ /* 0x0002a2000c1e1100 */
[----:B------:R-:W-:Y:S02]  /*2e500*/  IADD3 R12, P2, PT, R8, R12, RZ ;  /* 0x0000000c080c7210 */ /* 0x000fe40007f5e0ff */
[----:B------:R-:W-:-:S03]  /*2e510*/  PRMT R32, RZ, 0x7610, R32 ;  /* 0x00007610ff207816 */ /* 0x000fc60000000020 */
[----:B------:R-:W-:Y:S01]  /*2e520*/  IMAD.X R28, R9, 0x1, R28, P2 ;  /* 0x00000001091c7824 */ /* 0x000fe200010e061c */
[----:B------:R-:W-:Y:S01]  /*2e530*/  IADD3 R13, P3, PT, R8, R13, RZ ;  /* 0x0000000d080d7210 */ /* 0x000fe20007f7e0ff */
[----:B-1----:R-:W-:Y:S02]  /*2e540*/  @!P4 IMAD.MOV.U32 R10, RZ, RZ, R12 ;  /* 0x000000ffff0ac224 */ /* 0x002fe400078e000c */
[----:B------:R-:W-:Y:S01]  /*2e550*/  @!P4 IMAD.MOV.U32 R11, RZ, RZ, R28 ;  /* 0x000000ffff0bc224 */ /* 0x000fe200078e001c */
[----:B------:R-:W-:Y:S01]  /*2e560*/  STL [R1+0x34c], R34 ;  /* 0x00034c2201007387 */ /* 0x000fe20000100800 */
[----:B------:R-:W-:-:S03]  /*2e570*/  PRMT R18, RZ, 0x7610, R18 ;  /* 0x00007610ff127816 */ /* 0x000fc60000000012 */
[----:B------:R-:W-:Y:S04]  /*2e580*/  STL [R1+0x364], R17 ;  /* 0x0003641101007387 */ /* 0x000fe80000100800 */
[----:B0-----:R-:W2:Y:S04]  /*2e590*/  LDL.LU R15, [R1+0x38c] ;  /* 0x00038c00010f7983 */ /* 0x001ea80000300800 */
[----:B------:R0:W2:Y:S02]  /*2e5a0*/  @!P4 LDG.E.U8 R32, desc[UR22][R10.64] ;  /* 0x000000160a20c981 */ /* 0x0000a4000c1e1100 */
[----:B0-----:R-:W-:Y:S01]  /*2e5b0*/  @!P4 IMAD.MOV.U32 R10, RZ, RZ, R13 ;  /* 0x000000ffff0ac224 */ /* 0x001fe200078e000d */
[----:B----4-:R-:W-:Y:S01]  /*2e5c0*/  IADD3 R14, P2, PT, R8, R14, RZ ;  /* 0x0000000e080e7210 */ /* 0x010fe20007f5e0ff */
[----:B---3--:R-:W-:-:S04]  /*2e5d0*/  IMAD.X R25, R9, 0x1, R25, P3 ;  /* 0x0000000109197824 */ /* 0x008fc800018e0619 */
[----:B------:R-:W-:-:S05]  /*2e5e0*/  @!P4 IMAD.MOV.U32 R11, RZ, RZ, R25 ;  /* 0x000000ffff0bc224 */ /* 0x000fca00078e0019 */
[----:B------:R0:W3:Y:S04]  /*2e5f0*/  @!P4 LDG.E.U8 R18, desc[UR22][R10.64] ;  /* 0x000000160a12c981 */ /* 0x0000e8000c1e1100 */
[----:B--2---:R1:W-:Y:S04]  /*2e600*/  STL [R1+0x50], R26 ;  /* 0x0000501a01007387 */ /* 0x0043e80000100800 */
[----:B-1----:R-:W2:Y:S04]  /*2e610*/  LDL.LU R26, [R1+0x3a8] ;  /* 0x0003a800011a7983 */ /* 0x002ea80000300800 */
[----:B------:R-:W-:Y:S04]  /*2e620*/  STL [R1+0x370], R12 ;  /* 0x0003700c01007387 */ /* 0x000fe80000100800 */
[----:B------:R-:W4:Y:S04]  /*2e630*/  LDL.LU R17, [R1+0x3b0] ;  /* 0x0003b00001117983 */ /* 0x000f280000300800 */
[----:B------:R-:W-:Y:S04]  /*2e640*/  STL [R1+0x388], R13 ;  /* 0x0003880d01007387 */ /* 0x000fe80000100800 */
[----:B------:R-:W-:Y:S04]  /*2e650*/  STL [R1+0x58], R37 ;  /* 0x0000582501007387 */ /* 0x000fe80000100800 */
[----:B------:R-:W-:Y:S04]  /*2e660*/  STL [R1+0x36c], R28 ;  /* 0x00036c1c01007387 */ /* 0x000fe80000100800 */
[----:B------:R-:W-:Y:S04]  /*2e670*/  STL [R1+0x390], R14 ;  /* 0x0003900e01007387 */ /* 0x000fe80000100800 */
[----:B------:R1:W-:Y:S04]  /*2e680*/  STL [R1+0x4c], R30 ;  /* 0x00004c1e01007387 */ /* 0x0003e80000100800 */
[----:B-1----:R-:W4:Y:S04]  /*2e690*/  LDL.LU R30, [R1+0x3a4] ;  /* 0x0003a400011e7983 */ /* 0x002f280000300800 */
[----:B------:R-:W-:Y:S04]  /*2e6a0*/  STL [R1+0x384], R25 ;  /* 0x0003841901007387 */ /* 0x000fe80000100800 */
[----:B------:R-:W4:Y:S04]  /*2e6b0*/  LDL.LU R28, [R1+0x3ac] ;  /* 0x0003ac00011c7983 */ /* 0x000f280000300800 */
[----:B------:R-:W4:Y:S01]  /*2e6c0*/  LDL.LU R12, [R1+0x3c8] ;  /* 0x0003c800010c7983 */ /* 0x000f220000300800 */
[----:B------:R-:W-:-:S03]  /*2e6d0*/  IMAD.X R15, R9, 0x1, R15, P2 ;  /* 0x00000001090f7824 */ /* 0x000fc600010e060f */
[----:B------:R-:W-:Y:S01]  /*2e6e0*/  STL [R1+0x54], R35 ;  /* 0x0000542301007387 */ /* 0x000fe20000100800 */
[----:B0-----:R-:W-:-:S03]  /*2e6f0*/  @!P4 IMAD.MOV.U32 R10, RZ, RZ, R14 ;  /* 0x000000ffff0ac224 */ /* 0x001fc600078e000e */
[----:B------:R-:W4:Y:S04]  /*2e700*/  LDL.LU R13, [R1+0x3c4] ;  /* 0x0003c400010d7983 */ /* 0x000f280000300800 */
[----:B------:R-:W-:Y:S01]  /*2e710*/  STL [R1+0x38c], R15 ;  /* 0x00038c0f01007387 */ /* 0x000fe20000100800 */
[----:B------:R-:W-:Y:S01]  /*2e720*/  PRMT R31, RZ, 0x7610, R31 ;  /* 0x00007610ff1f7816 */ /* 0x000fe2000000001f */
[----:B------:R-:W-:-:S05]  /*2e730*/  @!P4 IMAD.MOV.U32 R11, RZ, RZ, R15 ;  /* 0x000000ffff0bc224 */ /* 0x000fca00078e000f */
[----:B------:R0:W4:Y:S04]  /*2e740*/  @!P4 LDG.E.U8 R31, desc[UR22][R10.64] ;  /* 0x000000160a1fc981 */ /* 0x000128000c1e1100 */
[----:B---3--:R1:W-:Y:S04]  /*2e750*/  STL [R1+0x44], R18 ;  /* 0x0000441201007387 */ /* 0x0083e80000100800 */
[----:B-1----:R-:W3:Y:S04]  /*2e760*/  LDL.LU R18, [R1+0x3cc] ;  /* 0x0003cc0001127983 */ /* 0x002ee80000300800 */
[----:B------:R-:W3:Y:S01]  /*2e770*/  LDL.LU R14, [R1+0x3d0] ;  /* 0x0003d000010e7983 */ /* 0x000ee20000300800 */
[----:B--2---:R-:W-:-:S05]  /*2e780*/  IADD3 R26, P2, PT, R8, R26, RZ ;  /* 0x0000001a081a7210 */ /* 0x004fca0007f5e0ff */
[----:B------:R1:W-:Y:S01]  /*2e790*/  STL [R1+0x3a8], R26 ;  /* 0x0003a81a01007387 */ /* 0x0003e20000100800 */
[----:B----4-:R-:W-:-:S03]  /*2e7a0*/  IADD3 R17, P3, PT, R8, R17, RZ ;  /* 0x0000001108117210 */ /* 0x010fc60007f7e0ff */
[----:B------:R-:W2:Y:S01]  /*2e7b0*/  LDL.LU R25, [R1+0x3e8] ;  /* 0x0003e80001197983 */ /* 0x000ea20000300800 */
[----:B0-----:R-:W-:-:S03]  /*2e7c0*/  @!P4 IMAD.MOV.U32 R10, RZ, RZ, R26 ;  /* 0x000000ffff0ac224 */ /* 0x001fc600078e001a */
[----:B------:R-:W4:Y:S04]  /*2e7d0*/  LDL.LU R15, [R1+0x3f0] ;  /* 0x0003f000010f7983 */ /* 0x000f280000300800 */
[----:B------:R0:W-:Y:S01]  /*2e7e0*/  STL [R1+0x3b0], R17 ;  /* 0x0003b01101007387 */ /* 0x0001e20000100800 */
[----:B------:R-:W-:-:S05]  /*2e7f0*/  IMAD.X R30, R9, 0x1, R30, P2 ;  /* 0x00000001091e7824 */ /* 0x000fca00010e061e */
[----:B------:R-:W-:Y:S01]  /*2e800*/  STL [R1+0x3a4], R30 ;  /* 0x0003a41e01007387 */ /* 0x000fe20000100800 */
[----:B------:R-:W-:-:S05]  /*2e810*/  IADD3 R12, P2, PT, R8, R12, RZ ;  /* 0x0000000c080c7210 */ /* 0x000fca0007f5e0ff */
[----:B------:R-:W-:Y:S04]  /*2e820*/  STL [R1+0x3c8], R12 ;  /* 0x0003c80c01007387 */ /* 0x000fe80000100800 */
[----:B-1----:R-:W4:Y:S01]  /*2e830*/  LDL.LU R26, [R1+0x3e4] ;  /* 0x0003e400011a7983 */ /* 0x002f220000300800 */
[----:B------:R-:W-:Y:S01]  /*2e840*/  PRMT R29, RZ, 0x7610, R29 ;  /* 0x00007610ff1d7816 */ /* 0x000fe2000000001d */
[----:B------:R-:W-:Y:S02]  /*2e850*/  @!P4 IMAD.MOV.U32 R11, RZ, RZ, R30 ;  /* 0x000000ffff0bc224 */ /* 0x000fe400078e001e */
[C---:B------:R-:W-:Y:S01]  /*2e860*/  IMAD.X R28, R9.reuse, 0x1, R28, P3 ;  /* 0x00000001091c7824 */ /* 0x040fe200018e061c */
[----:B------:R-:W-:Y:S02]  /*2e870*/  PRMT R16, RZ, 0x7610, R16 ;  /* 0x00007610ff107816 */ /* 0x000fe40000000010 */
[----:B------:R1:W4:Y:S01]  /*2e880*/  @!P4 LDG.E.U8 R29, desc[UR22][R10.64] ;  /* 0x000000160a1dc981 */ /* 0x000322000c1e1100 */
[----:B------:R-:W-:-:S02]  /*2e890*/  IMAD.X R13, R9, 0x1, R13, P2 ;  /* 0x00000001090d7824 */ /* 0x000fc400010e060d */
[----:B-1----:R-:W-:Y:S02]  /*2e8a0*/  @!P4 IMAD.MOV.U32 R10, RZ, RZ, R17 ;  /* 0x000000ffff0ac224 */ /* 0x002fe400078e0011 */
[----:B------:R-:W-:Y:S01]  /*2e8b0*/  @!P4 IMAD.MOV.U32 R11, RZ, RZ, R28 ;  /* 0x000000ffff0bc224 */ /* 0x000fe200078e001c */
[----:B------:R-:W-:-:S04]  /*2e8c0*/  PRMT R22, RZ, 0x7610, R22 ;  /* 0x00007610ff167816 */ /* 0x000fc80000000016 */
[----:B------:R1:W4:Y:S01]  /*2e8d0*/  @!P4 LDG.E.U8 R16, desc[UR22][R10.64] ;  /* 0x000000160a10c981 */ /* 0x000322000c1e1100 */
[----:B------:R-:W-:-:S03]  /*2e8e0*/  PRMT R27, RZ, 0x7610, R27 ;  /* 0x00007610ff1b7816 */ /* 0x000fc6000000001b */
[----:B------:R-:W-:Y:S01]  /*2e8f0*/  STL [R1+0x3ac], R28 ;  /* 0x0003ac1c01007387 */ /* 0x000fe20000100800 */
[----:B-1----:R-:W-:Y:S02]  /*2e900*/  @!P4 IMAD.MOV.U32 R10, RZ, RZ, R12 ;  /* 0x000000ffff0ac224 */ /* 0x002fe400078e000c */
[----:B------:R-:W-:Y:S01]  /*2e910*/  @!P4 IMAD.MOV.U32 R11, RZ, RZ, R13 ;  /* 0x000000ffff0bc224 */ /* 0x000fe200078e000d */
[----:B------:R-:W-:Y:S04]  /*2e920*/  STL [R1+0x48], R32 ;  /* 0x0000482001007387 */ /* 0x000fe80000100800 */
[----:B------:R1:W4:Y:S04]  /*2e930*/  @!P4 LDG.E.U8 R22, desc[UR22][R10.64] ;  /* 0x000000160a16c981 */ /* 0x000328000c1e1100 */
[----:B0-----:R-:W4:Y:S01]  /*2e940*/  LDL.LU R17, [R1+0x3ec] ;  /* 0x0003ec0001117983 */ /* 0x001f220000300800 */
[----:B---3--:R-:W-:-:S05]  /*2e950*/  IADD3 R14, P2, PT, R8, R14, RZ ;  /* 0x0000000e080e7210 */ /* 0x008fca0007f5e0ff */
[----:B------:R-:W-:Y:S02]  /*2e960*/  IMAD.X R18, R9, 0x1, R18, P2 ;  /* 0x0000000109127824 */ /* 0x000fe400010e0612 */
[----:B-1----:R-:W-:Y:S02]  /*2e970*/  @!P4 IMAD.MOV.U32 R10, RZ, RZ, R14 ;  /* 0x000000ffff0ac224 */ /* 0x002fe400078e000e */
[----:B------:R-:W-:Y:S01]  /*2e980*/  @!P4 IMAD.MOV.U32 R11, RZ, RZ, R18 ;  /* 0x000000ffff0bc224 */ /* 0x000fe200078e0012 */
[----:B------:R-:W-:-:S04]  /*2e990*/  PRMT R19, RZ, 0x7610, R19 ;  /* 0x00007610ff137816 */ /* 0x000fc80000000013 */
[----:B------:R0:W3:Y:S01]  /*2e9a0*/  @!P4 LDG.E.U8 R27, desc[UR22][R10.64] ;  /* 0x000000160a1bc981 */ /* 0x0000e2000c1e1100 */
[----:B--2---:R-:W-:-:S05]  /*2e9b0*/  IADD3 R25, P3, PT, R8, R25, RZ ;  /* 0x0000001908197210 */ /* 0x004fca0007f7e0ff */
[----:B0-----:R-:W-:Y:S02]  /*2e9c0*/  @!P4 IMAD.MOV.U32 R10, RZ, RZ, R25 ;  /* 0x000000ffff0ac224 */ /* 0x001fe400078e0019 */
[----:B----4-:R-:W-:-:S04]  /*2e9d0*/  IMAD.X R26, R9, 0x1, R26, P3 ;  /* 0x00000001091a7824 */ /* 0x010fc800018e061a */
[----:B------:R-:W-:-:S05]  /*2e9e0*/  @!P4 IMAD.MOV.U32 R11, RZ, RZ, R26 ;  /* 0x000000ffff0bc224 */ /* 0x000fca00078e001a */
[----:B------:R0:W2:Y:S04]  /*2e9f0*/  @!P4 LDG.E.U8 R19, desc[UR22][R10.64] ;  /* 0x000000160a13c981 */ /* 0x0000a8000c1e1100 */
[----:B------:R-:W-:Y:S01]  /*2ea00*/  STL [R1+0x3c4], R13 ;  /* 0x0003c40d01007387 */ /* 0x000fe20000100800 */
[----:B------:R-:W-:-:S03]  /*2ea10*/  IADD3 R15, P2, PT, R8, R15, RZ ;  /* 0x0000000f080f7210 */ /* 0x000fc60007f5e0ff */
[----:B------:R1:W-:Y:S04]  /*2ea20*/  STL [R1+0x38], R16 ;  /* 0x0000381001007387 */ /* 0x0003e80000100800 */
[----:B-1----:R-:W4:Y:S04]  /*2ea30*/  LDL.LU R16, [R1+0x404] ;  /* 0x0004040001107983 */ /* 0x002f280000300800 */
[----:B------:R-:W3:Y:S04]  /*2ea40*/  LDL.LU R12, [R1+0x408] ;  /* 0x00040800010c7983 */ /* 0x000ee80000300800 */
[----:B------:R-:W-:Y:S04]  /*2ea50*/  STL [R1+0x3d0], R14 ;  /* 0x0003d00e01007387 */ /* 0x000fe80000100800 */
[----:B------:R-:W4:Y:S04]  /*2ea60*/  LDL.LU R13, [R1+0x410] ;  /* 0x00041000010d7983 */ /* 0x000f280000300800 */
[----:B------:R-:W-:Y:S04]  /*2ea70*/  STL [R1+0x40], R31 ;  /* 0x0000401f01007387 */ /* 0x000fe80000100800 */
[----:B------:R-:W-:Y:S04]  /*2ea80*/  STL [R1+0x3e8], R25 ;  /* 0x0003e81901007387 */ /* 0x000fe80000100800 */
[----:B------:R1:W-:Y:S01]  /*2ea90*/  STL [R1+0x3cc], R18 ;  /* 0x0003cc1201007387 */ /* 0x0003e20000100800 */
[----:B------:R-:W-:-:S03]  /*2eaa0*/  IMAD.X R17, R9, 0x1, R17, P2 ;  /* 0x0000000109117824 */ /* 0x000fc600010e0611 */
[----:B------:R-:W-:Y:S01]  /*2eab0*/  STL [R1+0x3f0], R15 ;  /* 0x0003f00f01007387 */ /* 0x000fe20000100800 */
[----:B------:R-:W-:-:S03]  /*2eac0*/  PRMT R20, RZ, 0x7610, R20 ;  /* 0x00007610ff147816 */ /* 0x000fc60000000014 */
[----:B-1----:R-:W4:Y:S04]  /*2ead0*/  LDL.LU R18, [R1+0x40c] ;  /* 0x00040c0001127983 */ /* 0x002f280000300800 */
[----:B------:R-:W-:Y:S04]  /*2eae0*/  STL [R1+0x3e4], R26 ;  /* 0x0003e41a01007387 */ /* 0x000fe80000100800 */
[----:B------:R1:W-:Y:S01]  /*2eaf0*/  STL [R1+0x34], R22 ;  /* 0x0000341601007387 */ /* 0x0003e20000100800 */
[----:B0-----:R-:W-:Y:S02]  /*2eb00*/  @!P4 IMAD.MOV.U32 R10, RZ, RZ, R15 ;  /* 0x000000ffff0ac224 */ /* 0x001fe400078e000f */
[----:B------:R-:W-:-:S05]  /*2eb10*/  @!P4 IMAD.MOV.U32 R11, RZ, RZ, R17 ;  /* 0x000000ffff0bc224 */ /* 0x000fca00078e0011 */
[----:B------:R0:W4:Y:S04]  /*2eb20*/  @!P4 LDG.E.U8 R20, desc[UR22][R10.64] ;  /* 0x000000160a14c981 */ /* 0x000128000c1e1100 */
[----:B-1----:R-:W4:Y:S04]  /*2eb30*/  LDL.LU R22, [R1+0x424] ;  /* 0x0004240001167983 */ /* 0x002f280000300800 */
[----:B------:R-:W4:Y:S04]  /*2eb40*/  LDL.LU R14, [R1+0x428] ;  /* 0x00042800010e7983 */ /* 0x000f280000300800 */
[----:B------:R-:W-:Y:S04]  /*2eb50*/  STL [R1+0x3c], R29 ;  /* 0x00003c1d01007387 */ /* 0x000fe80000100800 */
[----:B------:R-:W-:Y:S04]  /*2eb60*/  STL [R1+0x3ec], R17 ;  /* 0x0003ec1101007387 */ /* 0x000fe80000100800 */
[----:B--2---:R1:W-:Y:S04]  /*2eb70*/  STL [R1+0x2c], R19 ;  /* 0x00002c1301007387 */ /* 0x0043e80000100800 */
[----:B-1----:R-:W2:Y:S04]  /*2eb80*/  LDL.LU R19, [R1+0x42c] ;  /* 0x00042c0001137983 */ /* 0x002ea80000300800 */
[----:B------:R-:W2:Y:S01]  /*2eb90*/  LDL.LU R17, [R1+0x430] ;  /* 0x0004300001117983 */ /* 0x000ea20000300800 */
[----:B------:R-:W-:-:S02]  /*2eba0*/  PRMT R24, RZ, 0x7610, R24 ;  /* 0x00007610ff187816 */ /* 0x000fc40000000018 */
[----:B---3--:R-:W-:-:S05]  /*2ebb0*/  IADD3 R12, P2, PT, R8, R12, RZ ;  /* 0x0000000c080c7210 */ /* 0x008fca0007f5e0ff */
[----:B----4-:R-:W-:Y:S01]  /*2ebc0*/  IMAD.X R16, R9, 0x1, R16, P2 ;  /* 0x0000000109107824 */ /* 0x010fe200010e0610 */
[----:B------:R-:W-:Y:S01]  /*2ebd0*/  IADD3 R13, P3, PT, R8, R13, RZ ;  /* 0x0000000d080d7210 */ /* 0x000fe20007f7e0ff */
[----:B0-----:R-:W-:Y:S02]  /*2ebe0*/  @!P4 IMAD.MOV.U32 R10, RZ, RZ, R12 ;  /* 0x000000ffff0ac224 */ /* 0x001fe400078e000c */
[----:B------:R-:W-:Y:S01]  /*2ebf0*/  @!P4 IMAD.MOV.U32 R11, RZ, RZ, R16 ;  /* 0x000000ffff0bc224 */ /* 0x000fe200078e0010 */
[----:B------:R-:W-:Y:S01]  /*2ec00*/  PRMT R2, RZ, 0x7610, R2 ;  /* 0x00007610ff027816 */ /* 0x000fe20000000002 */
[----:B------:R-:W-:Y:S04]  /*2ec10*/  STL [R1+0x408], R12 ;  /* 0x0004080c01007387 */ /* 0x000fe80000100800 */
[----:B------:R0:W3:Y:S01]  /*2ec20*/  @!P4 LDG.E.U8 R24, desc[UR22][R10.64] ;  /* 0x000000160a18c981 */ /* 0x0000e2000c1e1100 */
[----:B------:R-:W-:-:S03]  /*2ec30*/  PRMT R21, RZ, 0x7610, R21 ;  /* 0x00007610ff157816 */ /* 0x000fc60000000015 */
[----:B------:R-:W4:Y:S01]  /*2ec40*/  LDL.LU R15, [R1+0x448] ;  /* 0x00044800010f7983 */ /* 0x000f220000300800 */
[----:B------:R-:W-:Y:S02]  /*2ec50*/  IMAD.X R18, R9, 0x1, R18, P3 ;  /* 0x0000000109127824 */ /* 0x000fe400018e0612 */
[----:B0-----:R-:W-:Y:S02]  /*2ec60*/  @!P4 IMAD.MOV.U32 R10, RZ, RZ, R13 ;  /* 0x000000ffff0ac224 */ /* 0x001fe400078e000d */
[----:B------:R-:W-:-:S05]  /*2ec70*/  @!P4 IMAD.MOV.U32 R11, RZ, RZ, R18 ;  /* 0x000000ffff0bc224 */ /* 0x000fca00078e0012 */
[----:B------:R0:W3:Y:S04]  /*2ec80*/  @!P4 LDG.E.U8 R2, desc[UR22][R10.64] ;  /* 0x000000160a02c981 */ /* 0x0000e8000c1e1100 */
[----:B------:R1:W-:Y:S01]  /*2ec90*/  STL [R1+0x28], R20 ;  /* 0x0000281401007387 */ /* 0x0003e20000100800 */
[----:B------:R-:W-:-:S03]  /*2eca0*/  IADD3 R14, P2, PT, R8, R14, RZ ;  /* 0x0000000e080e7210 */ /* 0x000fc60007f5e0ff */
[----:B-1----:R-:W3:Y:S02]  /*2ecb0*/  LDL.LU R20, [R1+0x444] ;  /* 0x0004440001147983 */ /* 0x002ee40000300800 */
[----:B------:R-:W-:Y:S02]  /*2ecc0*/  IMAD.X R22, R9, 0x1, R22, P2 ;  /* 0x0000000109167824 */ /* 0x000fe400010e0616 */
[----:B------:R-:W-:Y:S01]  /*2ecd0*/  STL [R1+0x410], R13 ;  /* 0x0004100d01007387 */ /* 0x000fe20000100800 */
[----:B0-----:R-:W-:Y:S02]  /*2ece0*/  @!P4 IMAD.MOV.U32 R10, RZ, RZ, R14 ;  /* 0x000000ffff0ac224 */ /* 0x001fe400078e000e */
[----:B------:R-:W-:Y:S01]  /*2ecf0*/  @!P4 IMAD.MOV.U32 R11, RZ, RZ, R22 ;  /* 0x000000ffff0bc224 */ /* 0x000fe200078e0016 */
[----:B------:R0:W-:Y:S04]  /*2ed00*/  STL [R1+0x404], R16 ;  /* 0x0004041001007387 */ /* 0x0001e80000100800 */
[----:B------:R-:W-:Y:S04]  /*2ed10*/  STL [R1+0x428], R14 ;  /* 0x0004280e01007387 */ /* 0x000fe80000100800 */
[----:B------:R1:W3:Y:S04]  /*2ed20*/  @!P4 LDG.E.U8 R21, desc[UR22][R10.64] ;  /* 0x000000160a15c981 */ /* 0x0002e8000c1e1100 */
[----:B0-----:R-:W3:Y:S04]  /*2ed30*/  LDL.LU R16, [R1+0x44c] ;  /* 0x00044c0001107983 */ /* 0x001ee80000300800 */
[----:B------:R0:W-:Y:S04]  /*2ed40*/  STL [R1+0x40c], R18 ;  /* 0x00040c1201007387 */ /* 0x0001e80000100800 */
[----:B------:R-:W3:Y:S01]  /*2ed50*/  LDL.LU R12, [R1+0x450] ;  /* 0x00045000010c7983 */ /* 0x000ee20000300800 */
[----:B------:R-:W-:-:S02]  /*2ed60*/  PRMT R3, RZ, 0x7610, R3 ;  /* 0x00007610ff037816 */ /* 0x000fc40000000003 */
[----:B--2---:R-:W-:-:S05]  /*2ed70*/  IADD3 R17, P2, PT, R8, R17, RZ ;  /* 0x0000001108117210 */ /* 0x004fca0007f5e0ff */
[----:B------:R-:W-:Y:S02]  /*2ed80*/  IMAD.X R19, R9, 0x1, R19, P2 ;  /* 0x0000000109137824 */ /* 0x000fe400010e0613 */
[----:B-1----:R-:W-:Y:S02]  /*2ed90*/  @!P4 IMAD.MOV.U32 R10, RZ, RZ, R17 ;  /* 0x000000ffff0ac224 */ /* 0x002fe400078e0011 */
[----:B------:R-:W-:-:S05]  /*2eda0*/  @!P4 IMAD.MOV.U32 R11, RZ, RZ, R19 ;  /* 0x000000ffff0bc224 */ /* 0x000fca00078e0013 */
[----:B------:R-:W2:Y:S04]  /*2edb0*/  @!P4 LDG.E.U8 R3, desc[UR22][R10.64] ;  /* 0x000000160a03c981 */ /* 0x000ea8000c1e1100 */
[----:B------:R-:W-:Y:S04]  /*2edc0*/  STL [R1+0x30], R27 ;  /* 0x0000301b01007387 */ /* 0x000fe80000100800 */
[----:B0-----:R-:W2:Y:S04]  /*2edd0*/  LDL.LU R18, [R1+0x468] ;  /* 0x0004680001127983 */ /* 0x001ea80000300800 */
[----:B------:R0:W-:Y:S04]  /*2ede0*/  STL [R1+0x424], R22 ;  /* 0x0004241601007387 */ /* 0x0001e80000100800 */
[----:B------:R-:W2:Y:S01]  /*2edf0*/  LDL.LU R13, [R1+0x470] ;  /* 0x00047000010d7983 */ /* 0x000ea20000300800 */
[----:B------:R-:W-:-:S02]  /*2ee00*/  PRMT R23, RZ, 0x7610, R23 ;  /* 0x00007610ff177816 */ /* 0x000fc40000000017 */
[----:B----4-:R-:W-:Y:S01]  /*2ee10*/  IADD3 R15, P3, PT, R8, R15, RZ ;  /* 0x0000000f080f7210 */ /* 0x010fe20007f7e0ff */
[----:B---3--:R-:W-:Y:S04]  /*2ee20*/  STL [R1+0xce4], R2 ;  /* 0x000ce40201007387 */ /* 0x008fe80000100800 */
[----:B------:R-:W3:Y:S04]  /*2ee30*/  LDL.LU R14, [R1+0x488] ;  /* 0x00048800010e7983 */ /* 0x000ee80000300800 */
[----:B------:R-:W-:Y:S04]  /*2ee40*/  STL [R1+0x430], R17 ;  /* 0x0004301101007387 */ /* 0x000fe80000100800 */
[----:B0-----:R-:W4:Y:S01]  /*2ee50*/  LDL.LU R22, [R1+0x464] ;  /* 0x0004640001167983 */ /* 0x001f220000300800 */
[----:B------:R-:W-:-:S03]  /*2ee60*/  IMAD.X R20, R9, 0x1, R20, P3 ;  /* 0x0000000109147824 */ /* 0x000fc600018e0614 */
[----:B------:R0:W-:Y:S04]  /*2ee70*/  STL [R1+0x1c], R21 ;  /* 0x00001c1501007387 */ /* 0x0001e80000100800 */
[----:B0-----:R-:W3:Y:S01]  /*2ee80*/  LDL.LU R21, [R1+0x46c] ;  /* 0x00046c0001157983 */ /* 0x001ee20000300800 */
[----:B------:R-:W-:-:S03]  /*2ee90*/  IADD3 R12, P2, PT, R8, R12, RZ ;  /* 0x0000000c080c7210 */ /* 0x000fc60007f5e0ff */
[----:B------:R-:W-:Y:S04]  /*2eea0*/  STL [R1+0x448], R15 ;  /* 0x0004480f01007387 */ /* 0x000fe80000100800 */
[----:B------:R0:W-:Y:S04]  /*2eeb0*/  STL [R1+0x42c], R19 ;  /* 0x00042c1301007387 */ /* 0x0001e80000100800 */
[----:B------:R-:W-:Y:S04]  /*2eec0*/  STL.S16 [R1+0x14], R23 ;  /* 0x0000141701007387 */ /* 0x000fe80000100600 */
[----:B------:R-:W-:Y:S04]  /*2eed0*/  STL [R1+0x450], R12 ;  /* 0x0004500c01007387 */ /* 0x000fe80000100800 */
[----:B------:R-:W3:Y:S04]  /*2eee0*/  LDL.LU R17, [R1+0x484] ;  /* 0x0004840001117983 */ /* 0x000ee80000300800 */
[----:B------:R-:W-:Y:S04]  /*2eef0*/  STL [R1+0x444], R20 ;  /* 0x0004441401007387 */ /* 0x000fe80000100800 */
[----:B0-----:R-:W3:Y:S04]  /*2ef00*/  LDL.LU R19, [R1+0x490] ;  /* 0x0004900001137983 */ /* 0x001ee80000300800 */
[----:B------:R-:W-:Y:S04]  /*2ef10*/  STL [R1+0x24], R24 ;  /* 0x0000241801007387 */ /* 0x000fe80000100800 */
[----:B--2---:R0:W-:Y:S04]  /*2ef20*/  STL [R1+0xce8], R3 ;  /* 0x000ce80301007387 */ /* 0x0041e80000100800 */
[----:B0-----:R-:W2:Y:S01]  /*2ef30*/  LDL.LU R3, [R1+0x14] ;  /* 0x0000140001037983 */ /* 0x001ea20000300800 */
[----:B------:R-:W-:-:S02]  /*2ef40*/  @!P4 IMAD.MOV.U32 R10, RZ, RZ, R15 ;  /* 0x000000ffff0ac224 */ /* 0x000fc400078e000f */
[----:B------:R-:W-:Y:S01]  /*2ef50*/  @!P4 IMAD.MOV.U32 R11, RZ, RZ, R20 ;  /* 0x000000ffff0bc224 */ /* 0x000fe200078e0014 */
[----:B------:R-:W-:Y:S01]  /*2ef60*/  PRMT R7, RZ, 0x7610, R7 ;  /* 0x00007610ff077816 */ /* 0x000fe20000000007 */
[C---:B------:R-:W-:Y:S01]  /*2ef70*/  IMAD.X R16, R9.reuse, 0x1, R16, P2 ;  /* 0x0000000109107824 */ /* 0x040fe200010e0610 */
[C---:B------:R-:W-:Y:S01]  /*2ef80*/  IADD3 R18, P2, PT, R8.reuse, R18, RZ ;  /* 0x0000001208127210 */ /* 0x040fe20007f5e0ff */
[----:B------:R-:W2:Y:S01]  /*2ef90*/  LDL.LU R15, [R1+0x4a8] ;  /* 0x0004a800010f7983 */ /* 0x000ea20000300800 */
[----:B------:R-:W-:Y:S02]  /*2efa0*/  IADD3 R13, P3, PT, R8, R13, RZ ;  /* 0x0000000d080d7210 */ /* 0x000fe40007f7e0ff */
[----:B------:R-:W-:Y:S02]  /*2efb0*/  PRMT R2, RZ, 0x7610, R2 ;  /* 0x00007610ff027816 */ /* 0x000fe40000000002 */
[----:B------:R-:W-:Y:S01]  /*2efc0*/  PRMT R0, RZ, 0x7610, R0 ;  /* 0x00007610ff007816 */ /* 0x000fe20000000000 */
[----:B----4-:R-:W-:-:S02]  /*2efd0*/  IMAD.X R22, R9, 0x1, R22, P2 ;  /* 0x0000000109167824 */ /* 0x010fc400010e0616 */
[----:B---3--:R-:W-:Y:S01]  /*2efe0*/  IMAD.X R21, R9, 0x1, R21, P3 ;  /* 0x0000000109157824 */ /* 0x008fe200018e0615 */
[----:B--2---:R0:W2:Y:S02]  /*2eff0*/  @!P4 LDG.E.U8 R3, desc[UR22][R10.64] ;  /* 0x000000160a03c981 */ /* 0x0040a4000c1e1100 */
[----:B0-----:R-:W-:Y:S02]  /*2f000*/  @!P4 IMAD.MOV.U32 R10, RZ, RZ, R12 ;  /* 0x000000ffff0ac224 */ /* 0x001fe400078e000c */
[----:B------:R-:W-:-:S05]  /*2f010*/  @!P4 IMAD.MOV.U32 R11, RZ, RZ, R16 ;  /* 0x000000ffff0bc224 */ /* 0x000fca00078e0010 */
[----:B------:R0:W3:Y:S02]  /*2f020*/  @!P4 LDG.E.U8 R7, desc[UR22][R10.64] ;  /* 0x000000160a07c981 */ /* 0x0000e4000c1e1100 */
[----:B0-----:R-:W-:Y:S02]  /*2f030*/  @!P4 IMAD.MOV.U32 R10, RZ, RZ, R18 ;  /* 0x000000ffff0ac224 */ /* 0x001fe400078e0012 */
[----:B------:R-:W-:-:S05]  /*2f040*/  @!P4 IMAD.MOV.U32 R11, RZ, RZ, R22 ;  /* 0x000000ffff0bc224 */ /* 0x000fca00078e0016 */
[----:B------:R0:W4:Y:S02]  /*2f050*/  @!P4 LDG.E.U8 R2, desc[UR22][R10.64] ;  /* 0x000000160a02c981 */ /* 0x000124000c1e1100 */
[----:B0-----:R-:W-:Y:S02]  /*2f060*/  @!P4 IMAD.MOV.U32 R10, RZ, RZ, R13 ;  /* 0x000000ffff0ac224 */ /* 0x001fe400078e000d */
[----:B------:R-:W-:-:S05]  /*2f070*/  @!P4 IMAD.MOV.U32 R11, RZ, RZ, R21 ;  /* 0x000000ffff0bc224 */ /* 0x000fca00078e0015 */
[----:B------:R0:W4:Y:S04]  /*2f080*/  @!P4 LDG.E.U8 R0, desc[UR22][R10.64] ;  /* 0x000000160a00c981 */ /* 0x000128000c1e1100 */
[----:B------:R1:W-:Y:S01]  /*2f090*/  STL [R1+0x44c], R16 ;  /* 0x00044c1001007387 */ /* 0x0003e20000100800 */
[----:B------:R-:W-:-:S05]  /*2f0a0*/  IADD3 R14, P2, PT, R8, R14, RZ ;  /* 0x0000000e080e7210 */ /* 0x000fca0007f5e0ff */
[----:B------:R-:W-:Y:S01]  /*2f0b0*/  IMAD.X R17, R9, 0x1, R17, P2 ;  /* 0x0000000109117824 */ /* 0x000fe200010e0611 */
[----:B------:R-:W-:Y:S01]  /*2f0c0*/  PRMT R6, RZ, 0x7610, R6 ;  /* 0x00007610ff067816 */ /* 0x000fe20000000006 */
[----:B0-----:R-:W-:Y:S02]  /*2f0d0*/  @!P4 IMAD.MOV.U32 R10, RZ, RZ, R14 ;  /* 0x000000ffff0ac224 */ /* 0x001fe400078e000e */
[----:B------:R-:W-:-:S05]  /*2f0e0*/  @!P4 IMAD.MOV.U32 R11, RZ, RZ, R17 ;  /* 0x000000ffff0bc224 */ /* 0x000fca00078e0011 */
[----:B------:R0:W4:Y:S04]  /*2f0f0*/  @!P4 LDG.E.U8 R6, desc[UR22][R10.64] ;  /* 0x000000160a06c981 */ /* 0x000128000c1e1100 */
[----:B--2---:R2:W-:Y:S04]  /*2f100*/  STL [R1+0xcec], R3 ;  /* 0x000cec0301007387 */ /* 0x0045e80000100800 */
[----:B------:R-:W4:Y:S04]  /*2f110*/  LDL.LU R20, [R1+0x48c] ;  /* 0x00048c0001147983 */ /* 0x000f280000300800 */
[----:B-1----:R-:W4:Y:S04]  /*2f120*/  LDL.LU R16, [R1+0x4a4] ;  /* 0x0004a40001107983 */ /* 0x002f280000300800 */
[----:B------:R1:W-:Y:S04]  /*2f130*/  STL [R1+0x468], R18 ;  /* 0x0004681201007387 */ /* 0x0003e80000100800 */
[----:B------:R-:W4:Y:S04]  /*2f140*/  LDL.LU R12, [R1+0x4ac] ;  /* 0x0004ac00010c7983 */ /* 0x000f280000300800 */
[----:B--2---:R-:W2:Y:S04]  /*2f150*/  LDL.LU R3, [R1+0x4b0] ;  /* 0x0004b00001037983 */ /* 0x004ea80000300800 */
[----:B---3--:R-:W-:Y:S04]  /*2f160*/  STL [R1+0xcf0], R7 ;  /* 0x000cf00701007387 */ /* 0x008fe80000100800 */
[----:B------:R3:W-:Y:S04]  /*2f170*/  STL [R1+0x470], R13 ;  /* 0x0004700d01007387 */ /* 0x0007e80000100800 */
[----:B------:R-:W-:Y:S04]  /*2f180*/  STL [R1+0x464], R22 ;  /* 0x0004641601007387 */ /* 0x000fe80000100800 */
[----:B------:R-:W-:Y:S04]  /*2f190*/  STL [R1+0x488], R14 ;  /* 0x0004880e01007387 */ /* 0x000fe80000100800 */
[----:B-1----:R-:W2:Y:S04]  /*2f1a0*/  LDL.LU R18, [R1+0x4c8] ;  /* 0x0004c80001127983 */ /* 0x002ea80000300800 */
[----:B------:R-:W-:Y:S04]  /*2f1b0*/  STL [R1+0x46c], R21 ;  /* 0x00046c1501007387 */ /* 0x000fe80000100800 */
[----:B----4-:R1:W-:Y:S04]  /*2f1c0*/  STL [R1+0xcf4], R2 ;  /* 0x000cf40201007387 */ /* 0x0103e80000100800 */
[----:B---3--:R-:W3:Y:S04]  /*2f1d0*/  LDL.LU R13, [R1+0x4d0] ;  /* 0x0004d000010d7983 */ /* 0x008ee80000300800 */
[----:B------:R-:W-:Y:S04]  /*2f1e0*/  STL [R1+0x484], R17 ;  /* 0x0004841101007387 */ /* 0x000fe80000100800 */
[----:B------:R4:W-:Y:S04]  /*2f1f0*/  STL [R1+0xcf8], R0 ;  /* 0x000cf80001007387 */ /* 0x0009e80000100800 */
[----:B-1----:R-:W3:Y:S04]  /*2f200*/  LDL.LU R2, [R1+0x4c4] ;  /* 0x0004c40001027983 */ /* 0x002ee80000300800 */
[----:B----4-:R-:W4:Y:S01]  /*2f210*/  LDL.LU R0, [R1+0x4cc] ;  /* 0x0004cc0001007983 */ /* 0x010f220000300800 */
[----:B------:R-:W-:-:S02]  /*2f220*/  IADD3 R19, P2, PT, R8, R19, RZ ;  /* 0x0000001308137210 */ /* 0x000fc40007f5e0ff */
[----:B------:R-:W-:Y:S02]  /*2f230*/  IADD3 R15, P3, PT, R8, R15, RZ ;  /* 0x0000000f080f7210 */ /* 0x000fe40007f7e0ff */
[----:B------:R-:W-:Y:S01]  /*2f240*/  PRMT R4, RZ, 0x7610, R4 ;  /* 0x00007610ff047816 */ /* 0x000fe20000000004 */
[----:B0-----:R-:W-:Y:S01]  /*2f250*/  @!P4 IMAD.MOV.U32 R10, RZ, RZ, R19 ;  /* 0x000000ffff0ac224 */ /* 0x001fe200078e0013 */
[----:B------:R-:W-:Y:S01]  /*2f260*/  STL [R1+0x490], R19 ;  /* 0x0004901301007387 */ /* 0x000fe20000100800 */
[----:B------:R-:W-:-:S03]  /*2f270*/  PRMT R92, RZ, 0x7610, R92 ;  /* 0x00007610ff5c7816 */ /* 0x000fc6000000005c */
[----:B------:R-:W4:Y:S04]  /*2f280*/  LDL.LU R17, [R1+0x4e4] ;  /* 0x0004e40001117983 */ /* 0x000f280000300800 */
[----:B------:R-:W4:Y:S01]  /*2f290*/  LDL.LU R14, [R1+0x4e8] ;  /* 0x0004e800010e7983 */ /* 0x000f220000300800 */
[----:B------:R-:W-:Y:S02]  /*2f2a0*/  PRMT R90, RZ, 0x7610, R90 ;  /* 0x00007610ff5a7816 */ /* 0x000fe4000000005a */
[----:B------:R-:W-:Y:S02]  /*2f2b0*/  PRMT R88, RZ, 0x7610, R88 ;  /* 0x00007610ff587816 */ /* 0x000fe40000000058 */
[----:B------:R-:W-:Y:S01]  /*2f2c0*/  PRMT R86, RZ, 0x7610, R86 ;  /* 0x00007610ff567816 */ /* 0x000fe20000000056 */
[----:B------:R-:W-:Y:S04]  /*2f2d0*/  STL [R1+0xcfc], R6 ;  /* 0x000cfc0601007387 */ /* 0x000fe80000100800 */
[----:B------:R-:W-:Y:S01]  /*2f2e0*/  STL [R1+0x4a8], R15 ;  /* 0x0004a80f01007387 */ /* 0x000fe20000100800 */
[----:B------:R-:W-:-:S04]  /*2f2f0*/  IMAD.X R20, R9, 0x1, R20, P2 ;  /* 0x0000000109147824 */ /* 0x000fc800010e0614 */
[----:B------:R-:W-:Y:S02]  /*2f300*/  @!P4 IMAD.MOV.U32 R11, RZ, RZ, R20 ;  /* 0x000000ffff0bc224 */ /* 0x000fe400078e0014 */
[----:B------:R-:W-:-:S03]  /*2f310*/  IMAD.X R16, R9, 0x1, R16, P3 ;  /* 0x0000000109107824 */ /* 0x000fc600018e0610 */
[----:B------:R0:W4:Y:S02]  /*2f320*/  @!P4 LDG.E.U8 R4, desc[UR22][R10.64] ;  /* 0x000000160a04c981 */ /* 0x000124000c1e1100 */
[----:B0-----:R-:W-:Y:S02]  /*2f330*/  @!P4 IMAD.MOV.U32 R10, RZ, RZ, R15 ;  /* 0x000000ffff0ac224 */ /* 0x001fe400078e000f */
[----:B------:R-:W-:Y:S01]  /*2f340*/  @!P4 IMAD.MOV.U32 R11, RZ, RZ, R16 ;  /* 0x000000ffff0bc224 */ /* 0x000fe200078e0010 */
[----:B--2---:R-:W-:-:S04]  /*2f350*/  IADD3 R3, P2, PT, R8, R3, RZ ;  /* 0x0000000308037210 */ /* 0x004fc80007f5e0ff */
[----:B------:R0:W2:Y:S01]  /*2f360*/  @!P4 LDG.E.U8 R92, desc[UR22][R10.64] ;  /* 0x000000160a5cc981 */ /* 0x0000a2000c1e1100 */
[----:B------:R-:W-:Y:S01]  /*2f370*/  IMAD.X R12, R9, 0x1, R12, P2 ;  /* 0x00000001090c7824 */ /* 0x000fe200010e060c */
[----:B------:R-:W-:Y:S01]  /*2f380*/  IADD3 R18, P2, PT, R8, R18, RZ ;  /* 0x0000001208127210 */ /* 0x000fe20007f5e0ff */
[----:B0-----:R-:W-:Y:S02]  /*2f390*/  @!P4 IMAD.MOV.U32 R10, RZ, RZ, R3 ;  /* 0x000000ffff0ac224 */ /* 0x001fe400078e0003 */
[----:B------:R-:W-:-:S05]  /*2f3a0*/  @!P4 IMAD.MOV.U32 R11, RZ, RZ, R12 ;  /* 0x000000ffff0bc224 */ /* 0x000fca00078e000c */
[----:B------:R0:W2:Y:S01]  /*2f3b0*/  @!P4 LDG.E.U8 R90, desc[UR22][R10.64] ;  /* 0x000000160a5ac981 */ /* 0x0000a2000c1e1100 */
[----:B---3--:R-:W-:Y:S01]  /*2f3c0*/  IADD3 R13, P3, PT, R8, R13, RZ ;  /* 0x0000000d080d7210 */ /* 0x008fe20007f7e0ff */
[----:B0-----:R-:W-:Y:S02]  /*2f3d0*/  @!P4 IMAD.MOV.U32 R10, RZ, RZ, R18 ;  /* 0x000000ffff0ac224 */ /* 0x001fe400078e0012 */
[----:B------:R-:W-:-:S04]  /*2f3e0*/  IMAD.X R2, R9, 0x1, R2, P2 ;  /* 0x0000000109027824 */ /* 0x000fc800010e0602 */
[----:B------:R-:W-:Y:S02]  /*2f3f0*/  @!P4 IMAD.MOV.U32 R11, RZ, RZ, R2 ;  /* 0x000000ffff0bc224 */ /* 0x000fe400078e0002 */
[----:B----4-:R-:W-:-:S03]  /*2f400*/  IMAD.X R0, R9, 0x1, R0, P3 ;  /* 0x0000000109007824 */ /* 0x010fc600018e0600 */
[----:B------:R0:W3:Y:S02]  /*2f410*/  @!P4 LDG.E.U8 R88, desc[UR22][R10.64] ;  /* 0x000000160a58c981 */ /* 0x0000e4000c1e1100 */
[----:B0-----:R-:W-:Y:S02]  /*2f420*/  @!P4 IMAD.MOV.U32 R10, RZ, RZ, R13 ;  /* 0x000000ffff0ac224 */ /* 0x001fe400078e000d */
[----:B------:R-:W-:-:S05]  /*2f430*/  @!P4 IMAD.MOV.U32 R11, RZ, RZ, R0 ;  /* 0x000000ffff0bc224 */ /* 0x000fca00078e0000 */
[----:B------:R0:W4:Y:S04]  /*2f440*/  @!P4 LDG.E.U8 R86, desc[UR22][R10.64] ;  /* 0x000000160a56c981 */ /* 0x000128000c1e1100 */
[----:B------:R-:W-:Y:S04]  /*2f450*/  STL [R1+0x48c], R20 ;  /* 0x00048c1401007387 */ /* 0x000fe80000100800 */
[----:B------:R-:W-:Y:S04]  /*2f460*/  STL [R1+0x4b0], R3 ;  /* 0x0004b00301007387 */ /* 0x000fe80000100800 */
[----:B------:R-:W4:Y:S01]  /*2f470*/  LDL.LU R7, [R1+0x4f0] ;  /* 0x0004f00001077983 */ /* 0x000f220000300800 */
[----:B------:R-:W-:-:S03]  /*2f480*/  IADD3 R14, P2, PT, R8, R14, RZ ;  /* 0x0000000e080e7210 */ /* 0x000fc60007f5e0ff */
[----:B------:R1:W-:Y:S02]  /*2f490*/  STL [R1+0x4a4], R16 ;  /* 0x0004a41001007387 */ /* 0x0003e40000100800 */
[----:B------:R-:W-:Y:S01]  /*2f4a0*/  IMAD.X R17, R9, 0x1, R17, P2 ;  /* 0x0000000109117824 */ /* 0x000fe200010e0611 */
[----:B------:R-:W-:Y:S01]  /*2f4b0*/  PRMT R84, RZ, 0x7610, R84 ;  /* 0x00007610ff547816 */ /* 0x000fe20000000054 */
[----:B0-----:R-:W-:Y:S02]  /*2f4c0*/  @!P4 IMAD.MOV.U32 R10, RZ, RZ, R14 ;  /* 0x000000ffff0ac224 */ /* 0x001fe400078e000e */
[----:B------:R-:W-:-:S05]  /*2f4d0*/  @!P4 IMAD.MOV.U32 R11, RZ, RZ, R17 ;  /* 0x000000ffff0bc224 */ /* 0x000fca00078e0011 */
[----:B------:R0:W4:Y:S04]  /*2f4e0*/  @!P4 LDG.E.U8 R84, desc[UR22][R10.64] ;  /* 0x000000160a54c981 */ /* 0x000128000c1e1100 */
[----:B------:R-:W-:Y:S04]  /*2f4f0*/  STL [R1+0xd00], R4 ;  /* 0x000d000401007387 */ /* 0x000fe80000100800 */
[----:B------:R0:W-:Y:S04]  /*2f500*/  STL [R1+0x4ac], R12 ;  /* 0x0004ac0c01007387 */ /* 0x0001e80000100800 */
[----:B--2---:R-:W-:Y:S04]  /*2f510*/  STL [R1+0xd04], R92 ;  /* 0x000d045c01007387 */ /* 0x004fe80000100800 */
[----:B-1----:R-:W2:Y:S04]  /*2f520*/  LDL.LU R16, [R1+0x4ec] ;  /* 0x0004ec0001107983 */ /* 0x002ea80000300800 */
[----:B------:R-:W2:Y:S04]  /*2f530*/  LDL.LU R15, [R1+0x504] ;  /* 0x00050400010f7983 */ /* 0x000ea80000300800 */
[----:B------:R-:W-:Y:S04]  /*2f540*/  STL [R1+0x4c8], R18 ;  /* 0x0004c81201007387 */ /* 0x000fe80000100800 */
[----:B------:R-:W2:Y:S04]  /*2f550*/  LDL.LU R3, [R1+0x508] ;  /* 0x0005080001037983 */ /* 0x000ea80000300800 */
[----:B0-----:R-:W2:Y:S04]  /*2f560*/  LDL.LU R12, [R1+0x50c] ;  /* 0x00050c00010c7983 */ /* 0x001ea80000300800 */
[----:B------:R-:W2:Y:S04]  /*2f570*/  LDL.LU R6, [R1+0x510] ;  /* 0x0005100001067983 */ /* 0x000ea80000300800 */
[----:B------:R-:W-:Y:S04]  /*2f580*/  STL [R1+0xd08], R90 ;  /* 0x000d085a01007387 */ /* 0x000fe80000100800 */
[----:B------:R-:W-:Y:S04]  /*2f590*/  STL [R1+0x4d0], R13 ;  /* 0x0004d00d01007387 */ /* 0x000fe80000100800 */
[----:B------:R0:W-:Y:S04]  /*2f5a0*/  STL [R1+0x4c4], R2 ;  /* 0x0004c40201007387 */ /* 0x0001e80000100800 */
[----:B------:R-:W-:Y:S04]  /*2f5b0*/  STL [R1+0x4e8], R14 ;  /* 0x0004e80e01007387 */ /* 0x000fe80000100800 */
[----:B0-----:R-:W2:Y:S04]  /*2f5c0*/  LDL.LU R2, [R1+0x528] ;  /* 0x0005280001027983 */ /* 0x001ea80000300800 */
[----:B------:R0:W-:Y:S04]  /*2f5d0*/  STL [R1+0x4cc], R0 ;  /* 0x0004cc0001007387 */ /* 0x0001e80000100800 */
[----:B---3--:R-:W-:Y:S04]  /*2f5e0*/  STL [R1+0xd0c], R88 ;  /* 0x000d0c5801007387 */ /* 0x008fe80000100800 */
[----:B------:R-:W3:Y:S04]  /*2f5f0*/  LDL.LU R18, [R1+0x524] ;  /* 0x0005240001127983 */ /* 0x000ee80000300800 */
[----:B------:R1:W-:Y:S04]  /*2f600*/  STL [R1+0x4e4], R17 ;  /* 0x0004e41101007387 */ /* 0x0003e80000100800 */
[----:B0-----:R-:W3:Y:S04]  /*2f610*/  LDL.LU R0, [R1+0x530] ;  /* 0x0005300001007983 */ /* 0x001ee80000300800 */
[----:B------:R-:W3:Y:S04]  /*2f620*/  LDL.LU R13, [R1+0x548] ;  /* 0x00054800010d7983 */ /* 0x000ee80000300800 */
[----:B----4-:R-:W-:Y:S04]  /*2f630*/  STL [R1+0xd10], R86 ;  /* 0x000d105601007387 */ /* 0x010fe80000100800 */
[----:B-1----:R-:W4:Y:S04]  /*2f640*/  LDL.LU R17, [R1+0x52c] ;  /* 0x00052c0001117983 */ /* 0x002f280000300800 */
[----:B------:R-:W4:Y:S01]  /*2f650*/  LDL.LU R14, [R1+0x544] ;  /* 0x00054400010e7983 */ /* 0x000f220000300800 */
[----:B------:R-:W-:-:S05]  /*2f660*/  IADD3 R7, P2, PT, R8, R7, RZ ;  /* 0x0000000708077210 */ /* 0x000fca0007f5e0ff */
[----:B------:R0:W-:Y:S04]  /*2f670*/  STL [R1+0x4f0], R7 ;  /* 0x0004f00701007387 */ /* 0x0001e80000100800 */
[----:B------:R-:W4:Y:S01]  /*2f680*/  LDL.LU R4, [R1+0x550] ;  /* 0x0005500001047983 */ /* 0x000f220000300800 */
[----:B------:R-:W-:Y:S01]  /*2f690*/  PRMT R82, RZ, 0x7610, R82 ;  /* 0x00007610ff527816 */ /* 0x000fe20000000052 */
[----:B------:R-:W-:Y:S02]  /*2f6a0*/  @!P4 IMAD.MOV.U32 R10, RZ, RZ, R7 ;  /* 0x000000ffff0ac224 */ /* 0x000fe400078e0007 */
[----:B------:R-:W-:Y:S01]  /*2f6b0*/  STL [R1+0xd14], R84 ;  /* 0x000d145401007387 */ /* 0x000fe20000100800 */
[----:B------:R-:W-:Y:S02]  /*2f6c0*/  PRMT R80, RZ, 0x7610, R80 ;  /* 0x00007610ff507816 */ /* 0x000fe40000000050 */
[----:B------:R-:W-:-:S02]  /*2f6d0*/  PRMT R78, RZ, 0x7610, R78 ;  /* 0x00007610ff4e7816 */ /* 0x000fc4000000004e */
[----:B------:R-:W-:Y:S02]  /*2f6e0*/  PRMT R76, RZ, 0x7610, R76 ;  /* 0x00007610ff4c7816 */ /* 0x000fe4000000004c */
[----:B------:R-:W-:Y:S01]  /*2f6f0*/  PRMT R74, RZ, 0x7610, R74 ;  /* 0x00007610ff4a7816 */ /* 0x000fe2000000004a */
[----:B--2---:R-:W-:-:S04]  /*2f700*/  IMAD.X R16, R9, 0x1, R16, P2 ;  /* 0x0000000109107824 */ /* 0x004fc800010e0610 */
[----:B------:R-:W-:-:S05]  /*2f710*/  @!P4 IMAD.MOV.U32 R11, RZ, RZ, R16 ;  /* 0x000000ffff0bc224 */ /* 0x000fca00078e0010 */
[----:B------:R1:W2:Y:S01]  /*2f720*/  @!P4 LDG.E.U8 R82, desc[UR22][R10.64] ;  /* 0x000000160a52c981 */ /* 0x0002a2000c1e1100 */
[----:B------:R-:W-:-:S05]  /*2f730*/  IADD3 R3, P3, PT, R8, R3, RZ ;  /* 0x0000000308037210 */ /* 0x000fca0007f7e0ff */
[C---:B------:R-:W-:Y:S01]  /*2f740*/  IMAD.X R15, R9.reuse, 0x1, R15, P3 ;  /* 0x00000001090f7824 */ /* 0x040fe200018e060f */
[----:B------:R-:W-:Y:S01]  /*2f750*/  IADD3 R6, P2, PT, R8, R6, RZ ;  /* 0x0000000608067210 */ /* 0x000fe20007f5e0ff */
[----:B------:R-:W-:Y:S04]  /*2f760*/  STL [R1+0x508], R3 ;  /* 0x0005080301007387 */ /* 0x000fe80000100800 */
[----:B------:R0:W-:Y:S01]  /*2f770*/  STL [R1+0x4ec], R16 ;  /* 0x0004ec1001007387 */ /* 0x0001e20000100800 */
[----:B------:R-:W-:-:S03]  /*2f780*/  IMAD.X R12, R9, 0x1, R12, P2 ;  /* 0x00000001090c7824 */ /* 0x000fc600010e060c */
[----:B------:R-:W-:Y:S01]  /*2f790*/  STL [R1+0x510], R6 ;  /* 0x0005100601007387 */ /* 0x000fe20000100800 */
[----:B-1----:R-:W-:-:S03]  /*2f7a0*/  @!P4 IMAD.MOV.U32 R10, RZ, RZ, R3 ;  /* 0x000000ffff0ac224 */ /* 0x002fc600078e0003 */
[----:B0-----:R-:W2:Y:S01]  /*2f7b0*/  LDL.LU R7, [R1+0x568] ;  /* 0x0005680001077983 */ /* 0x001ea20000300800 */
[----:B------:R-:W-:-:S03]  /*2f7c0*/  @!P4 IMAD.MOV.U32 R11, RZ, RZ, R15 ;  /* 0x000000ffff0bc224 */ /* 0x000fc600078e000f */
[----:B------:R0:W-:Y:S04]  /*2f7d0*/  STL [R1+0x504], R15 ;  /* 0x0005040f01007387 */ /* 0x0001e80000100800 */
[----:B------:R-:W2:Y:S01]  /*2f7e0*/  LDL.LU R16, [R1+0x54c] ;  /* 0x00054c0001107983 */ /* 0x000ea20000300800 */
[----:B------:R-:W-:-:S03]  /*2f7f0*/  IADD3 R2, P2, PT, R8, R2, RZ ;  /* 0x0000000208027210 */ /* 0x000fc60007f5e0ff */
[----:B------:R1:W-:Y:S04]  /*2f800*/  STL [R1+0x50c], R12 ;  /* 0x00050c0c01007387 */ /* 0x0003e80000100800 */
[----:B------:R-:W2:Y:S04]  /*2f810*/  LDL.LU R3, [R1+0x570] ;  /* 0x0005700001037983 */ /* 0x000ea80000300800 */
[----:B------:R1:W2:Y:S01]  /*2f820*/  @!P4 LDG.E.U8 R80, desc[UR22][R10.64] ;  /* 0x000000160a50c981 */ /* 0x0002a2000c1e1100 */
[----:B---3--:R-:W-:-:S03]  /*2f830*/  IMAD.X R18, R9, 0x1, R18, P2 ;  /* 0x0000000109127824 */ /* 0x008fc600010e0612 */
[----:B0-----:R-:W3:Y:S01]  /*2f840*/  LDL.LU R15, [R1+0x564] ;  /* 0x00056400010f7983 */ /* 0x001ee20000300800 */
[C---:B------:R-:W-:Y:S01]  /*2f850*/  IADD3 R0, P3, PT, R8.reuse, R0, RZ ;  /* 0x0000000008007210 */ /* 0x040fe20007f7e0ff */
[----:B-1----:R-:W-:Y:S02]  /*2f860*/  @!P4 IMAD.MOV.U32 R10, RZ, RZ, R6 ;  /* 0x000000ffff0ac224 */ /* 0x002fe400078e0006 */
[----:B------:R-:W-:Y:S01]  /*2f870*/  @!P4 IMAD.MOV.U32 R11, RZ, RZ, R12 ;  /* 0x000000ffff0bc224 */ /* 0x000fe200078e000c */
[----:B------:R-:W-:Y:S01]  /*2f880*/  IADD3 R13, P2, PT, R8, R13, RZ ;  /* 0x0000000d080d7210 */ /* 0x000fe20007f5e0ff */
[----:B------:R-:W3:Y:S04]  /*2f890*/  LDL.LU R12, [R1+0x56c] ;  /* 0x00056c00010c7983 */ /* 0x000ee80000300800 */
[----:B------:R0:W-:Y:S01]  /*2f8a0*/  STL [R1+0x528], R2 ;  /* 0x0005280201007387 */ /* 0x0001e20000100800 */
[----:B----4-:R-:W-:-:S03]  /*2f8b0*/  IMAD.X R17, R9, 0x1, R17, P3 ;  /* 0x0000000109117824 */ /* 0x010fc600018e0611 */
[----:B------:R1:W4:Y:S04]  /*2f8c0*/  @!P4 LDG.E.U8 R78, desc[UR22][R10.64] ;  /* 0x000000160a4ec981 */ /* 0x000328000c1e1100 */
[----:B------:R-:W4:Y:S01]  /*2f8d0*/  LDL.LU R6, [R1+0x588] ;  /* 0x0005880001067983 */ /* 0x000f220000300800 */
[----:B------:R-:W-:-:S03]  /*2f8e0*/  IMAD.X R14, R9, 0x1, R14, P2 ;  /* 0x00000001090e7824 */ /* 0x000fc600010e060e */
[----:B------:R-:W-:Y:S01]  /*2f8f0*/  STL [R1+0x530], R0 ;  /* 0x0005300001007387 */ /* 0x000fe20000100800 */
[----:B-1----:R-:W-:Y:S02]  /*2f900*/  @!P4 IMAD.MOV.U32 R10, RZ, RZ, R2 ;  /* 0x000000ffff0ac224 */ /* 0x002fe400078e0002 */
[----:B------:R-:W-:Y:S01]  /*2f910*/  @!P4 IMAD.MOV.U32 R11, RZ, RZ, R18 ;  /* 0x000000ffff0bc224 */ /* 0x000fe200078e0012 */
[----:B------:R1:W-:Y:S04]  /*2f920*/  STL [R1+0x524], R18 ;  /* 0x0005241201007387 */ /* 0x0003e80000100800 */
[----:B------:R-:W-:Y:S04]  /*2f930*/  STL [R1+0x548], R13 ;  /* 0x0005480d01007387 */ /* 0x000fe80000100800 */
[----:B0-----:R-:W4:Y:S04]  /*2f940*/  LDL.LU R2, [R1+0x590] ;  /* 0x0005900001027983 */ /* 0x001f280000300800 */
[----:B------:R0:W-:Y:S04]  /*2f950*/  STL [R1+0x52c], R17 ;  /* 0x00052c1101007387 */ /* 0x0001e80000100800 */
[----:B------:R0:W4:Y:S04]  /*2f960*/  @!P4 LDG.E.U8 R76, desc[UR22][R10.64] ;  /* 0x000000160a4cc981 */ /* 0x000128000c1e1100 */
[----:B-1----:R-:W4:Y:S04]  /*2f970*/  LDL.LU R18, [R1+0x584] ;  /* 0x0005840001127983 */ /* 0x002f280000300800 */
[----:B------:R1:W-:Y:S01]  /*2f980*/  STL [R1+0x544], R14 ;  /* 0x0005440e01007387 */ /* 0x0003e20000100800 */
[----:B0-----:R-:W-:-:S02]  /*2f990*/  @!P4 IMAD.MOV.U32 R10, RZ, RZ, R0 ;  /* 0x000000ffff0ac224 */ /* 0x001fc400078e0000 */
[----:B------:R-:W-:Y:S01]  /*2f9a0*/  @!P4 IMAD.MOV.U32 R11, RZ, RZ, R17 ;  /* 0x000000ffff0bc224 */ /* 0x000fe200078e0011 */
[----:B------:R-:W4:Y:S04]  /*2f9b0*/  LDL.LU R0, [R1+0x5a8] ;  /* 0x0005a80001007983 */ /* 0x000f280000300800 */
[----:B------:R0:W4:Y:S04]  /*2f9c0*/  @!P4 LDG.E.U8 R74, desc[UR22][R10.64] ;  /* 0x000000160a4ac981 */ /* 0x000128000c1e1100 */
[----:B------:R-:W4:Y:S01]  /*2f9d0*/  LDL.LU R17, [R1+0x58c] ;  /* 0x00058c0001117983 */ /* 0x000f220000300800 */
[----:B0-----:R-:W-:-:S03]  /*2f9e0*/  @!P4 IMAD.MOV.U32 R10, RZ, RZ, R13 ;  /* 0x000000ffff0ac224 */ /* 0x001fc600078e000d */
[----:B------:R-:W4:Y:S01]  /*2f9f0*/  LDL.LU R13, [R1+0x5a4] ;  /* 0x0005a400010d7983 */ /* 0x000f220000300800 */
[----:B------:R-:W-:Y:S01]  /*2fa00*/  IADD3 R4, P2, PT, R8, R4, RZ ;  /* 0x0000000408047210 */ /* 0x000fe20007f5e0ff */
[----:B------:R-:W-:-:S04]  /*2fa10*/  @!P4 IMAD.MOV.U32 R11, RZ, RZ, R14 ;  /* 0x000000ffff0bc224 */ /* 0x000fc800078e000e */
[----:B------:R0:W-:Y:S04]  /*2fa20*/  STL [R1+0x550], R4 ;  /* 0x0005500401007387 */ /* 0x0001e80000100800 */
[----:B-1----:R-:W4:Y:S01]  /*2fa30*/  LDL.LU R14, [R1+0x5b0] ;  /* 0x0005b000010e7983 */ /* 0x002f220000300800 */
[----:B------:R-:W-:Y:S02]  /*2fa40*/  PRMT R72, RZ, 0x7610, R72 ;  /* 0x00007610ff487816 */ /* 0x000fe40000000048 */
[----:B------:R-:W-:-:S04]  /*2fa50*/  PRMT R70, RZ, 0x7610, R70 ;  /* 0x00007610ff467816 */ /* 0x000fc80000000046 */
[----:B------:R1:W4:Y:S01]  /*2fa60*/  @!P4 LDG.E.U8 R72, desc[UR22][R10.64] ;  /* 0x000000160a48c981 */ /* 0x000322000c1e1100 */
[----:B------:R-:W-:Y:S01]  /*2fa70*/  PRMT R68, RZ, 0x7610, R68 ;  /* 0x00007610ff447816 */ /* 0x000fe20000000044 */
[----:B-1----:R-:W-:Y:S01]  /*2fa80*/  @!P4 IMAD.MOV.U32 R10, RZ, RZ, R4 ;  /* 0x000000ffff0ac224 */ /* 0x002fe200078e0004 */
[----:B------:R-:W-:Y:S02]  /*2fa90*/  PRMT R66, RZ, 0x7610, R66 ;  /* 0x00007610ff427816 */ /* 0x000fe40000000042 */
[----:B------:R-:W-:Y:S02]  /*2faa0*/  PRMT R64, RZ, 0x7610, R64 ;  /* 0x00007610ff407816 */ /* 0x000fe40000000040 */
[----:B------:R-:W-:Y:S02]  /*2fab0*/  PRMT R62, RZ, 0x7610, R62 ;  /* 0x00007610ff3e7816 */ /* 0x000fe4000000003e */
[----:B--2---:R-:W-:Y:S01]  /*2fac0*/  IADD3 R7, P3, PT, R8, R7, RZ ;  /* 0x0000000708077210 */ /* 0x004fe20007f7e0ff */
[----:B------:R-:W-:-:S04]  /*2fad0*/  IMAD.X R16, R9, 0x1, R16, P2 ;  /* 0x0000000109107824 */ /* 0x000fc800010e0610 */
[----:B------:R-:W-:Y:S01]  /*2fae0*/  STL [R1+0x568], R7 ;  /* 0x0005680701007387 */ /* 0x000fe20000100800 */
[----:B------:R-:W-:Y:S01]  /*2faf0*/  @!P4 IMAD.MOV.U32 R11, RZ, RZ, R16 ;  /* 0x000000ffff0bc224 */ /* 0x000fe200078e0010 */
[----:B------:R-:W-:Y:S02]  /*2fb00*/  IADD3 R3, P2, PT, R8, R3, RZ ;  /* 0x0000000308037210 */ /* 0x000fe40007f5e0ff */
[----:B------:R1:W-:Y:S04]  /*2fb10*/  STL [R1+0x54c], R16 ;  /* 0x00054c1001007387 */ /* 0x0003e80000100800 */
[----:B------:R-:W-:Y:S01]  /*2fb20*/  STL [R1+0x570], R3 ;  /* 0x0005700301007387 */ /* 0x000fe20000100800 */
[----:B---3--:R-:W-:-:S03]  /*2fb30*/  IMAD.X R15, R9, 0x1, R15, P3 ;  /* 0x00000001090f7824 */ /* 0x008fc600018e060f */
[----:B0-----:R-:W2:Y:S04]  /*2fb40*/  LDL.LU R4, [R1+0x5c8] ;  /* 0x0005c80001047983 */ /* 0x001ea80000300800 */
[----:B------:R0:W3:Y:S04]  /*2fb50*/  @!P4 LDG.E.U8 R70, desc[UR22][R10.64] ;  /* 0x000000160a46c981 */ /* 0x0000e8000c1e1100 */
[----:B------:R-:W-:Y:S01]  /*2fb60*/  STL [R1+0x564], R15 ;  /* 0x0005640f01007387 */ /* 0x000fe20000100800 */
[----:B------:R-:W-:-:S03]  /*2fb70*/  IMAD.X R12, R9, 0x1, R12, P2 ;  /* 0x00000001090c7824 */ /* 0x000fc600010e060c */
[----:B-1----:R-:W3:Y:S01]  /*2fb80*/  LDL.LU R16, [R1+0x5ac] ;  /* 0x0005ac0001107983 */ /* 0x002ee20000300800 */
[----:B0-----:R-:W-:Y:S02]  /*2fb90*/  @!P4 IMAD.MOV.U32 R10, RZ, RZ, R7 ;  /* 0x000000ffff0ac224 */ /* 0x001fe400078e0007 */
[----:B------:R-:W-:Y:S01]  /*2fba0*/  @!P4 IMAD.MOV.U32 R11, RZ, RZ, R15 ;  /* 0x000000ffff0bc224 */ /* 0x000fe200078e000f */
[----:B------:R0:W-:Y:S01]  /*2fbb0*/  STL [R1+0x56c], R12 ;  /* 0x00056c0c01007387 */ /* 0x0001e20000100800 */
[----:B----4-:R-:W-:-:S03]  /*2fbc0*/  IADD3 R6, P2, PT, R8, R6, RZ ;  /* 0x0000000608067210 */ /* 0x010fc60007f5e0ff */
[----:B------:R1:W4:Y:S04]  /*2fbd0*/  @!P4 LDG.E.U8 R68, desc[UR22][R10.64] ;  /* 0x000000160a44c981 */ /* 0x000328000c1e1100 */
[----:B------:R-:W4:Y:S01]  /*2fbe0*/  LDL.LU R7, [R1+0x5d0] ;  /* 0x0005d00001077983 */ /* 0x000f220000300800 */
[----:B-1----:R-:W-:Y:S02]  /*2fbf0*/  @!P4 IMAD.MOV.U32 R11, RZ, RZ, R12 ;  /* 0x000000ffff0bc224 */ /* 0x002fe400078e000c */
[----:B------:R-:W-:Y:S01]  /*2fc00*/  @!P4 IMAD.MOV.U32 R10, RZ, RZ, R3 ;  /* 0x000000ffff0ac224 */ /* 0x000fe200078e0003 */
[----:B0-----:R-:W4:Y:S01]  /*2fc10*/  LDL.LU R12, [R1+0x5c4] ;  /* 0x0005c400010c7983 */ /* 0x001f220000300800 */
[----:B------:R-:W-:-:S03]  /*2fc20*/  IADD3 R2, P3, PT, R8, R2, RZ ;  /* 0x0000000208027210 */ /* 0x000fc60007f7e0ff */
[----:B------:R-:W4:Y:S04]  /*2fc30*/  LDL.LU R15, [R1+0x5cc] ;  /* 0x0005cc00010f7983 */ /* 0x000f280000300800 */
[----:B------:R0:W-:Y:S04]  /*2fc40*/  STL [R1+0x588], R6 ;  /* 0x0005880601007387 */ /* 0x0001e80000100800 */
[----:B------:R1:W4:Y:S01]  /*2fc50*/  @!P4 LDG.E.U8 R66, desc[UR22][R10.64] ;  /* 0x000000160a42c981 */ /* 0x000322000c1e1100 */
[----:B------:R-:W-:-:S03]  /*2fc60*/  IMAD.X R18, R9, 0x1, R18, P2 ;  /* 0x0000000109127824 */ /* 0x000fc600010e0612 */
[----:B------:R-:W4:Y:S04]  /*2fc70*/  LDL.LU R3, [R1+0x5e8] ;  /* 0x0005e80001037983 */ /* 0x000f280000300800 */
[----:B------:R-:W-:Y:S01]  /*2fc80*/  STL [R1+0x590], R2 ;  /* 0x0005900201007387 */ /* 0x000fe20000100800 */
[----:B------:R-:W-:Y:S01]  /*2fc90*/  IADD3 R0, P2, PT, R8, R0, RZ ;  /* 0x0000000008007210 */ /* 0x000fe20007f5e0ff */
[----:B-1----:R-:W-:Y:S02]  /*2fca0*/  @!P4 IMAD.MOV.U32 R10, RZ, RZ, R6 ;  /* 0x000000ffff0ac224 */ /* 0x002fe400078e0006 */
[----:B------:R-:W-:Y:S01]  /*2fcb0*/  @!P4 IMAD.MOV.U32 R11, RZ, RZ, R18 ;  /* 0x000000ffff0bc224 */ /* 0x000fe200078e0012 */
[----:B------:R1:W-:Y:S01]  /*2fcc0*/  STL [R1+0x584], R18 ;  /* 0x0005841201007387 */ /* 0x0003e20000100800 */
[----:B------:R-:W-:-:S03]  /*2fcd0*/  IMAD.X R17, R9, 0x1, R17, P3 ;  /* 0x0000000109117824 */ /* 0x000fc600018e0611 */
[----:B------:R-:W-:Y:S04]  /*2fce0*/  STL [R1+0x5a8], R0 ;  /* 0x0005a80001007387 */ /* 0x000fe80000100800 */
[----:B0-----:R-:W4:Y:S01]  /*2fcf0*/  LDL.LU R6, [R1+0x5f0] ;  /* 0x0005f00001067983 */ /* 0x001f220000300800 */
[----:B------:R-:W-:-:S03]  /*2fd00*/  IMAD.X R13, R9, 0x1, R13, P2 ;  /* 0x00000001090d7824 */ /* 0x000fc600010e060d */
        /* <DEDUP_REMOVED lines=9> */
[----:B------:R-:W-:Y:S01]  /*2fda0*/  IADD3 R14, P2, PT, R8, R14, RZ ;  /* 0x0000000e080e7210 */ /* 0x000fe20007f5e0ff */
[----:B0-----:R-:W-:-:S02]  /*2fdb0*/  @!P4 IMAD.MOV.U32 R11, RZ, RZ, R13 ;  /* 0x000000ffff0bc224 */ /* 0x001fc400078e000d */
[----:B-1----:R-:W4:Y:S01]  /*2fdc0*/  LDL.LU R13, [R1+0x604] ;  /* 0x00060400010d7983 */ /* 0x002f220000300800 */
[----:B------:R-:W-:-:S03]  /*2fdd0*/  @!P4 IMAD.MOV.U32 R10, RZ, RZ, R0 ;  /* 0x000000ffff0ac224 */ /* 0x000fc600078e0000 */
[----:B------:R0:W-:Y:S04]  /*2fde0*/  STL [R1+0x5b0], R14 ;  /* 0x0005b00e01007387 */ /* 0x0001e80000100800 */
[----:B------:R-:W4:Y:S01]  /*2fdf0*/  LDL.LU R0, [R1+0x610] ;  /* 0x0006100001007983 */ /* 0x000f220000300800 */
        /* <DEDUP_REMOVED lines=9> */
[----:B---3--:R-:W-:-:S04]  /*2fe90*/  IMAD.X R16, R9, 0x1, R16, P2 ;  /* 0x0000000109107824 */ /* 0x008fc800010e0610 */
[----:B------:R-:W-:Y:S01]  /*2fea0*/  @!P4 IMAD.MOV.U32 R11, RZ, RZ, R16 ;  /* 0x000000ffff0bc224 */ /* 0x000fe200078e0010 */
[----:B------:R-:W-:Y:S04]  /*2feb0*/  STL [R1+0x5c8], R4 ;  /* 0x0005c80401007387 */ /* 0x000fe80000100800 */
[----:B------:R1:W2:Y:S01]  /*2fec0*/  @!P4 LDG.E.U8 R58, desc[UR22][R10.64] ;  /* 0x000000160a3ac981 */ /* 0x0002a2000c1e1100 */
[----:B----4-:R-:W-:-:S03]  /*2fed0*/  IADD3 R7, P2, PT, R8, R7, RZ ;  /* 0x0000000708077210 */ /* 0x010fc60007f5e0ff */
[----:B------:R-:W-:Y:S01]  /*2fee0*/  STL [R1+0x5ac], R16 ;  /* 0x0005ac1001007387 */ /* 0x000fe20000100800 */
[----:B-1----:R-:W-:Y:S02]  /*2fef0*/  @!P4 IMAD.MOV.U32 R10, RZ, RZ, R4 ;  /* 0x000000ffff0ac224 */ /* 0x002fe400078e0004 */
[C---:B------:R-:W-:Y:S01]  /*2ff00*/  IMAD.X R12, R9.reuse, 0x1, R12, P3 ;  /* 0x00000001090c7824 */ /* 0x040fe200018e060c */
[----:B------:R-:W-:Y:S03]  /*2ff10*/  STL [R1+0x5d0], R7 ;  /* 0x0005d00701007387 */ /* 0x000fe60000100800 */
[----:B------:R-:W-:Y:S01]  /*2ff20*/  @!P4 IMAD.MOV.U32 R11, RZ, RZ, R12 ;  /* 0x000000ffff0bc224 */ /* 0x000fe200078e000c */
[----:B0-----:R-:W3:Y:S01]  /*2ff30*/  LDL.LU R14, [R1+0x628] ;  /* 0x00062800010e7983 */ /* 0x001ee20000300800 */
[----:B------:R-:W-:-:S03]  /*2ff40*/  IMAD.X R15, R9, 0x1, R15, P2 ;  /* 0x00000001090f7824 */ /* 0x000fc600010e060f */
[----:B------:R0:W-:Y:S04]  /*2ff50*/  STL [R1+0x5c4], R12 ;  /* 0x0005c40c01007387 */ /* 0x0001e80000100800 */
[----:B------:R1:W4:Y:S01]  /*2ff60*/  @!P4 LDG.E.U8 R56, desc[UR22][R10.64] ;  /* 0x000000160a38c981 */ /* 0x000322000c1e1100 */
[----:B------:R-:W-:-:S03]  /*2ff70*/  IADD3 R3, P2, PT, R8, R3, RZ ;  /* 0x0000000308037210 */ /* 0x000fc60007f5e0ff */
[----:B0-----:R-:W2:Y:S01]  /*2ff80*/  LDL.LU R12, [R1+0x60c] ;  /* 0x00060c00010c7983 */ /* 0x001ea20000300800 */
[----:B-1----:R-:W-:-:S03]  /*2ff90*/  @!P4 IMAD.MOV.U32 R10, RZ, RZ, R7 ;  /* 0x000000ffff0ac224 */ /* 0x002fc600078e0007 */
[----:B------:R0:W-:Y:S01]  /*2ffa0*/  STL [R1+0x5cc], R15 ;  /* 0x0005cc0f01007387 */ /* 0x0001e20000100800 */
[----:B------:R-:W-:-:S03]  /*2ffb0*/  @!P4 IMAD.MOV.U32 R11, RZ, RZ, R15 ;  /* 0x000000ffff0bc224 */ /* 0x000fc600078e000f */
[----:B------:R-:W4:Y:S04]  /*2ffc0*/  LDL.LU R4, [R1+0x630] ;  /* 0x0006300001047983 */ /* 0x000f280000300800 */
[----:B------:R1:W4:Y:S04]  /*2ffd0*/  @!P4 LDG.E.U8 R54, desc[UR22][R10.64] ;  /* 0x000000160a36c981 */ /* 0x000328000c1e1100 */
[----:B0-----:R-:W4:Y:S01]  /*2ffe0*/  LDL.LU R15, [R1+0x624] ;  /* 0x00062400010f7983 */ /* 0x001f220000300800 */
[----:B------:R-:W-:-:S03]  /*2fff0*/  IADD3 R6, P3, PT, R8, R6, RZ ;  /* 0x0000000608067210 */ /* 0x000fc60007f7e0ff */
[----:B------:R-:W4:Y:S01]  /*30000*/  LDL.LU R7, [R1+0x62c] ;  /* 0x00062c0001077983 */ /* 0x000f220000300800 */
[----:B-1----:R-:W-:-:S03]  /*30010*/  @!P4 IMAD.MOV.U32 R10, RZ, RZ, R3 ;  /* 0x000000ffff0ac224 */ /* 0x002fc600078e0003 */
[----:B------:R0:W-:Y:S04]  /*30020*/  STL [R1+0x5e8], R3 ;  /* 0x0005e80301007387 */ /* 0x0001e80000100800 */
[----:B------:R-:W4:Y:S01]  /*30030*/  LDL.LU R16, [R1+0x648] ;  /* 0x0006480001107983 */ /* 0x000f220000300800 */
[----:B------:R-:W-:-:S04]  /*30040*/  IMAD.X R18, R9, 0x1, R18, P2 ;  /* 0x0000000109127824 */ /* 0x000fc800010e0612 */
[----:B------:R-:W-:Y:S01]  /*30050*/  @!P4 IMAD.MOV.U32 R11, RZ, RZ, R18 ;  /* 0x000000ffff0bc224 */ /* 0x000fe200078e0012 */
[----:B------:R-:W-:Y:S01]  /*30060*/  STL [R1+0x5f0], R6 ;  /* 0x0005f00601007387 */ /* 0x000fe20000100800 */
[----:B------:R-:W-:-:S03]  /*30070*/  IADD3 R2, P2, PT, R8, R2, RZ ;  /* 0x0000000208027210 */ /* 0x000fc60007f5e0ff */
[----:B------:R-:W-:Y:S04]  /*30080*/  STL [R1+0x5e4], R18 ;  /* 0x0005e41201007387 */ /* 0x000fe80000100800 */
[----:B------:R-:W-:Y:S01]  /*30090*/  STL [R1+0x608], R2 ;  /* 0x0006080201007387 */ /* 0x000fe20000100800 */
[----:B------:R-:W-:-:S03]  /*300a0*/  IMAD.X R17, R9, 0x1, R17, P3 ;  /* 0x0000000109117824 */ /* 0x000fc600018e0611 */
[----:B0-----:R-:W4:Y:S04]  /*300b0*/  LDL.LU R3, [R1+0x650] ;  /* 0x0006500001037983 */ /* 0x001f280000300800 */
[----:B------:R0:W4:Y:S01]  /*300c0*/  @!P4 LDG.E.U8 R52, desc[UR22][R10.64] ;  /* 0x000000160a34c981 */ /* 0x000122000c1e1100 */
[----:B------:R-:W-:-:S03]  /*300d0*/  IMAD.X R13, R9, 0x1, R13, P2 ;  /* 0x00000001090d7824 */ /* 0x000fc600010e060d */
[----:B------:R1:W-:Y:S01]  /*300e0*/  STL [R1+0x5ec], R17 ;  /* 0x0005ec1101007387 */ /* 0x0003e20000100800 */
[----:B0-----:R-:W-:Y:S02]  /*300f0*/  @!P4 IMAD.MOV.U32 R11, RZ, RZ, R17 ;  /* 0x000000ffff0bc224 */ /* 0x001fe400078e0011 */
[----:B------:R-:W-:Y:S01]  /*30100*/  @!P4 IMAD.MOV.U32 R10, RZ, RZ, R6 ;  /* 0x000000ffff0ac224 */ /* 0x000fe200078e0006 */
[----:B-1----:R-:W4:Y:S04]  /*30110*/  LDL.LU R17, [R1+0x644] ;  /* 0x0006440001117983 */ /* 0x002f280000300800 */
[----:B------:R0:W-:Y:S01]  /*30120*/  STL [R1+0x604], R13 ;  /* 0x0006040d01007387 */ /* 0x0001e20000100800 */
[----:B------:R-:W-:-:S03]  /*30130*/  IADD3 R0, P2, PT, R8, R0, RZ ;  /* 0x0000000008007210 */ /* 0x000fc60007f5e0ff */
[----:B------:R-:W4:Y:S04]  /*30140*/  LDL.LU R6, [R1+0x668] ;  /* 0x0006680001067983 */ /* 0x000f280000300800 */
[----:B------:R-:W4:Y:S04]  /*30150*/  LDL.LU R20, [R1+0x64c] ;  /* 0x00064c0001147983 */ /* 0x000f280000300800 */
[----:B------:R-:W4:Y:S04]  /*30160*/  LDL.LU R19, [R1+0x664] ;  /* 0x0006640001137983 */ /* 0x000f280000300800 */
[----:B------:R1:W4:Y:S04]  /*30170*/  @!P4 LDG.E.U8 R50, desc[UR22][R10.64] ;  /* 0x000000160a32c981 */ /* 0x000328000c1e1100 */
[----:B------:R-:W-:Y:S01]  /*30180*/  STL [R1+0x610], R0 ;  /* 0x0006100001007387 */ /* 0x000fe20000100800 */
[----:B-1----:R-:W-:-:S03]  /*30190*/  @!P4 IMAD.MOV.U32 R10, RZ, RZ, R2 ;  /* 0x000000ffff0ac224 */ /* 0x002fc600078e0002 */
[----:B------:R-:W4:Y:S01]  /*301a0*/  LDL.LU R2, [R1+0x670] ;  /* 0x0006700001027983 */ /* 0x000f220000300800 */
[----:B------:R-:W-:Y:S01]  /*301b0*/  PRMT R48, RZ, 0x7610, R48 ;  /* 0x00007610ff307816 */ /* 0x000fe20000000030 */
[----:B------:R-:W-:-:S05]  /*301c0*/  @!P4 IMAD.MOV.U32 R11, RZ, RZ, R13 ;  /* 0x000000ffff0bc224 */ /* 0x000fca00078e000d */
[----:B------:R1:W4:Y:S02]  /*301d0*/  @!P4 LDG.E.U8 R48, desc[UR22][R10.64] ;  /* 0x000000160a30c981 */ /* 0x000324000c1e1100 */
[----:B-1----:R-:W-:Y:S02]  /*301e0*/  PRMT R10, RZ, 0x7610, R10 ;  /* 0x00007610ff0a7816 */ /* 0x002fe4000000000a */
[----:B------:R-:W-:Y:S02]  /*301f0*/  PRMT R11, RZ, 0x7610, R11 ;  /* 0x00007610ff0b7816 */ /* 0x000fe4000000000b */
[----:B---3--:R-:W-:-:S05]  /*30200*/  IADD3 R14, P3, PT, R8, R14, RZ ;  /* 0x0000000e080e7210 */ /* 0x008fca0007f7e0ff */
[----:B------:R-:W-:Y:S01]  /*30210*/  STL [R1+0x628], R14 ;  /* 0x0006280e01007387 */ /* 0x000fe20000100800 */
[----:B--2---:R-:W-:-:S04]  /*30220*/  IMAD.X R12, R9, 0x1, R12, P2 ;  /* 0x00000001090c7824 */ /* 0x004fc800010e060c */
[----:B0-----:R-:W-:Y:S01]  /*30230*/  @!P4 IMAD.MOV.U32 R13, RZ, RZ, R12 ;  /* 0x000000ffff0dc224 */ /* 0x001fe200078e000c */
[----:B------:R0:W-:Y:S01]  /*30240*/  STL [R1+0x60c], R12 ;  /* 0x00060c0c01007387 */ /* 0x0001e20000100800 */
[----:B----4-:R-:W-:Y:S01]  /*30250*/  IADD3 R4, P2, PT, R8, R4, RZ ;  /* 0x0000000408047210 */ /* 0x010fe20007f5e0ff */
[----:B0-----:R-:W-:Y:S02]  /*30260*/  @!P4 IMAD.MOV.U32 R12, RZ, RZ, R0 ;  /* 0x000000ffff0cc224 */ /* 0x001fe400078e0000 */
[C---:B------:R-:W-:Y:S02]  /*30270*/  IMAD.X R15, R9.reuse, 0x1, R15, P3 ;  /* 0x00000001090f7824 */ /* 0x040fe400018e060f */
[----:B------:R-:W-:Y:S01]  /*30280*/  STL [R1+0x630], R4 ;  /* 0x0006300401007387 */ /* 0x000fe20000100800 */
[----:B------:R-:W-:-:S03]  /*30290*/  IMAD.X R7, R9, 0x1, R7, P2 ;  /* 0x0000000109077824 */ /* 0x000fc600010e0607 */
[----:B------:R-:W2:Y:S04]  /*302a0*/  LDL.LU R0, [R1+0x688] ;  /* 0x0006880001007983 */ /* 0x000ea80000300800 */
[----:B------:R0:W-:Y:S01]  /*302b0*/  STL [R1+0x624], R15 ;  /* 0x0006240f01007387 */ /* 0x0001e20000100800 */
[----:B------:R-:W-:-:S03]  /*302c0*/  IADD3 R16, P2, PT, R8, R16, RZ ;  /* 0x0000001008107210 */ /* 0x000fc60007f5e0ff */
[----:B------:R1:W3:Y:S04]  /*302d0*/  @!P4 LDG.E.U8 R10, desc[UR22][R12.64] ;  /* 0x000000160c0ac981 */ /* 0x0002e8000c1e1100 */
[----:B------:R-:W4:Y:S04]  /*302e0*/  LDL.LU R18, [R1+0x66c] ;  /* 0x00066c0001127983 */ /* 0x000f280000300800 */
[----:B------:R0:W3:Y:S01]  /*302f0*/  @!P4 LDG.E.U8 R11, desc[UR22][R14.64] ;  /* 0x000000160e0bc981 */ /* 0x0000e2000c1e1100 */
[----:B-1----:R-:W-:-:S03]  /*30300*/  PRMT R12, RZ, 0x7610, R12 ;  /* 0x00007610ff0c7816 */ /* 0x002fc6000000000c */
[----:B------:R1:W-:Y:S01]  /*30310*/  STL [R1+0x62c], R7 ;  /* 0x00062c0701007387 */ /* 0x0003e20000100800 */
[----:B------:R-:W-:Y:S02]  /*30320*/  PRMT R13, RZ, 0x7610, R13 ;  /* 0x00007610ff0d7816 */ /* 0x000fe4000000000d */
[----:B------:R-:W-:Y:S01]  /*30330*/  IADD3 R3, P3, PT, R8, R3, RZ ;  /* 0x0000000308037210 */ /* 0x000fe20007f7e0ff */
[----:B0-----:R-:W-:Y:S02]  /*30340*/  @!P4 IMAD.MOV.U32 R14, RZ, RZ, R4 ;  /* 0x000000ffff0ec224 */ /* 0x001fe400078e0004 */
[----:B------:R-:W-:Y:S01]  /*30350*/  @!P4 IMAD.MOV.U32 R15, RZ, RZ, R7 ;  /* 0x000000ffff0fc224 */ /* 0x000fe200078e0007 */
[----:B------:R-:W3:Y:S04]  /*30360*/  LDL.LU R4, [R1+0x684] ;  /* 0x0006840001047983 */ /* 0x000ee80000300800 */
[----:B------:R-:W3:Y:S04]  /*30370*/  LDL.LU R27, [R1+0x68c] ;  /* 0x00068c00011b7983 */ /* 0x000ee80000300800 */
[----:B------:R0:W-:Y:S04]  /*30380*/  STL [R1+0x648], R16 ;  /* 0x0006481001007387 */ /* 0x0001e80000100800 */
[----:B------:R-:W3:Y:S01]  /*30390*/  LDL.LU R23, [R1+0x690] ;  /* 0x0006900001177983 */ /* 0x000ee20000300800 */
[----:B------:R-:W-:-:S03]  /*303a0*/  IMAD.X R17, R9, 0x1, R17, P2 ;  /* 0x0000000109117824 */ /* 0x000fc600010e0611 */
[----:B-1----:R-:W3:Y:S04]  /*303b0*/  LDL.LU R7, [R1+0x6a8] ;  /* 0x0006a80001077983 */ /* 0x002ee80000300800 */
[----:B------:R1:W3:Y:S01]  /*303c0*/  @!P4 LDG.E.U8 R12, desc[UR22][R14.64] ;  /* 0x000000160e0cc981 */ /* 0x0002e2000c1e1100 */
[----:B------:R-:W-:-:S03]  /*303d0*/  IADD3 R6, P2, PT, R8, R6, RZ ;  /* 0x0000000608067210 */ /* 0x000fc60007f5e0ff */
[----:B------:R-:W-:Y:S01]  /*303e0*/  STL [R1+0x650], R3 ;  /* 0x0006500301007387 */ /* 0x000fe20000100800 */
[----:B------:R-:W-:-:S03]  /*303f0*/  IMAD.X R20, R9, 0x1, R20, P3 ;  /* 0x0000000109147824 */ /* 0x000fc600018e0614 */
[----:B------:R0:W-:Y:S01]  /*30400*/  STL [R1+0x644], R17 ;  /* 0x0006441101007387 */ /* 0x0001e20000100800 */
[----:B-1----:R-:W-:Y:S01]  /*30410*/  PRMT R14, RZ, 0x7610, R14 ;  /* 0x00007610ff0e7816 */ /* 0x002fe2000000000e */
[----:B------:R-:W-:Y:S02]  /*30420*/  IMAD.X R19, R9, 0x1, R19, P2 ;  /* 0x0000000109137824 */ /* 0x000fe400010e0613 */
[----:B------:R0:W3:Y:S04]  /*30430*/  @!P4 LDG.E.U8 R13, desc[UR22][R16.64] ;  /* 0x00000016100dc981 */ /* 0x0000e8000c1e1100 */
[----:B------:R1:W-:Y:S01]  /*30440*/  STL [R1+0x668], R6 ;  /* 0x0006680601007387 */ /* 0x0003e20000100800 */
[----:B0-----:R-:W-:Y:S02]  /*30450*/  @!P4 IMAD.MOV.U32 R16, RZ, RZ, R3 ;  /* 0x000000ffff10c224 */ /* 0x001fe400078e0003 */
[----:B------:R-:W-:Y:S01]  /*30460*/  @!P4 IMAD.MOV.U32 R17, RZ, RZ, R20 ;  /* 0x000000ffff11c224 */ /* 0x000fe200078e0014 */
[----:B------:R-:W-:Y:S01]  /*30470*/  STL [R1+0x64c], R20 ;  /* 0x00064c1401007387 */ /* 0x000fe20000100800 */
[----:B------:R-:W-:-:S03]  /*30480*/  IADD3 R2, P2, PT, R8, R2, RZ ;  /* 0x0000000208027210 */ /* 0x000fc60007f5e0ff */
[----:B------:R-:W3:Y:S04]  /*30490*/  LDL.LU R22, [R1+0x6a4] ;  /* 0x0006a40001167983 */ /* 0x000ee80000300800 */
[----:B------:R0:W-:Y:S04]  /*304a0*/  STL [R1+0x664], R19 ;  /* 0x0006641301007387 */ /* 0x0001e80000100800 */
[----:B------:R0:W3:Y:S04]  /*304b0*/  @!P4 LDG.E.U8 R14, desc[UR22][R16.64] ;  /* 0x00000016100ec981 */ /* 0x0000e8000c1e1100 */
[----:B------:R-:W3:Y:S01]  /*304c0*/  LDL.LU R3, [R1+0x6b0] ;  /* 0x0006b00001037983 */ /* 0x000ee20000300800 */
[----:B0-----:R-:W-:-:S03]  /*304d0*/  @!P4 IMAD.MOV.U32 R16, RZ, RZ, R6 ;  /* 0x000000ffff10c224 */ /* 0x001fc600078e0006 */
[----:B-1----:R-:W3:Y:S04]  /*304e0*/  LDL.LU R6, [R1+0x6ac] ;  /* 0x0006ac0001067983 */ /* 0x002ee80000300800 */
[----:B------:R-:W3:Y:S04]  /*304f0*/  LDL.LU R25, [R1+0x6c4] ;  /* 0x0006c40001197983 */ /* 0x000ee80000300800 */
[----:B------:R-:W-:Y:S04]  /*30500*/  STL [R1+0x670], R2 ;  /* 0x0006700201007387 */ /* 0x000fe80000100800 */
[----:B------:R-:W3:Y:S01]  /*30510*/  LDL.LU R24, [R1+0x6c8] ;  /* 0x0006c80001187983 */ /* 0x000ee20000300800 */
[----:B------:R-:W-:Y:S01]  /*30520*/  PRMT R15, RZ, 0x7610, R15 ;  /* 0x00007610ff0f7816 */ /* 0x000fe2000000000f */
[----:B------:R-:W-:-:S05]  /*30530*/  @!P4 IMAD.MOV.U32 R17, RZ, RZ, R19 ;  /* 0x000000ffff11c224 */ /* 0x000fca00078e0013 */
[----:B------:R0:W3:Y:S02]  /*30540*/  @!P4 LDG.E.U8 R15, desc[UR22][R16.64] ;  /* 0x00000016100fc981 */ /* 0x0000e4000c1e1100 */
[----:B0-----:R-:W-:Y:S02]  /*30550*/  PRMT R17, RZ, 0x7610, R17 ;  /* 0x00007610ff117816 */ /* 0x001fe40000000011 */
[----:B--2---:R-:W-:-:S05]  /*30560*/  IADD3 R0, P3, PT, R8, R0, RZ ;  /* 0x0000000008007210 */ /* 0x004fca0007f7e0ff */
[----:B------:R-:W-:Y:S01]  /*30570*/  STL [R1+0x688], R0 ;  /* 0x0006880001007387 */ /* 0x000fe20000100800 */
[----:B----4-:R-:W-:-:S04]  /*30580*/  IMAD.X R18, R9, 0x1, R18, P2 ;  /* 0x0000000109127824 */ /* 0x010fc800010e0612 */
[----:B------:R-:W-:Y:S01]  /*30590*/  @!P4 IMAD.MOV.U32 R19, RZ, RZ, R18 ;  /* 0x000000ffff13c224 */ /* 0x000fe200078e0012 */
[----:B------:R0:W-:Y:S01]  /*305a0*/  STL [R1+0x66c], R18 ;  /* 0x00066c1201007387 */ /* 0x0001e20000100800 */
[----:B------:R-:W-:Y:S02]  /*305b0*/  @!P4 IMAD.MOV.U32 R20, RZ, RZ, R0 ;  /* 0x000000ffff14c224 */ /* 0x000fe400078e0000 */
[----:B0-----:R-:W-:Y:S02]  /*305c0*/  @!P4 IMAD.MOV.U32 R18, RZ, RZ, R2 ;  /* 0x000000ffff12c224 */ /* 0x001fe400078e0002 */
[----:B---3--:R-:W-:-:S04]  /*305d0*/  IMAD.X R4, R9, 0x1, R4, P3 ;  /* 0x0000000109047824 */ /* 0x008fc800018e0604 */
[----:B------:R-:W-:-:S05]  /*305e0*/  @!P4 IMAD.MOV.U32 R21, RZ, RZ, R4 ;  /* 0x000000ffff15c224 */ /* 0x000fca00078e0004 */
[----:B------:R0:W2:Y:S01]  /*305f0*/  @!P4 LDG.E.U8 R17, desc[UR22][R20.64] ;  /* 0x000000161411c981 */ /* 0x0000a2000c1e1100 */
[----:B------:R-:W-:-:S05]  /*30600*/  IADD3 R23, P2, PT, R8, R23, RZ ;  /* 0x0000001708177210 */ /* 0x000fca0007f5e0ff */
[----:B------:R-:W-:Y:S01]  /*30610*/  IMAD.X R27, R9, 0x1, R27, P2 ;  /* 0x00000001091b7824 */ /* 0x000fe200010e061b */
[----:B------:R-:W-:Y:S01]  /*30620*/  STL [R1+0x690], R23 ;  /* 0x0006901701007387 */ /* 0x000fe20000100800 */
[----:B------:R-:W-:-:S03]  /*30630*/  IADD3 R7, P2, PT, R8, R7, RZ ;  /* 0x0000000708077210 */ /* 0x000fc60007f5e0ff */
[----:B------:R-:W3:Y:S04]  /*30640*/  LDL.LU R2, [R1+0x6d0] ;  /* 0x0006d00001027983 */ /* 0x000ee80000300800 */
[----:B------:R1:W-:Y:S01]  /*30650*/  STL [R1+0x684], R4 ;  /* 0x0006840401007387 */ /* 0x0003e20000100800 */
[----:B0-----:R-:W-:-:S03]  /*30660*/  @!P4 IMAD.MOV.U32 R20, RZ, RZ, R23 ;  /* 0x000000ffff14c224 */ /* 0x001fc600078e0017 */
[----:B-1----:R-:W4:Y:S04]  /*30670*/  LDL.LU R4, [R1+0x6cc] ;  /* 0x0006cc0001047983 */ /* 0x002f280000300800 */
[----:B------:R-:W-:Y:S04]  /*30680*/  STL [R1+0x68c], R27 ;  /* 0x00068c1b01007387 */ /* 0x000fe80000100800 */
[----:B------:R-:W2:Y:S04]  /*30690*/  LDL.LU R26, [R1+0x6e4] ;  /* 0x0006e400011a7983 */ /* 0x000ea80000300800 */
[----:B------:R-:W2:Y:S01]  /*306a0*/  LDL.LU R0, [R1+0x6e8] ;  /* 0x0006e80001007983 */ /* 0x000ea20000300800 */
[----:B------:R-:W-:-:S03]  /*306b0*/  IMAD.X R22, R9, 0x1, R22, P2 ;  /* 0x0000000109167824 */ /* 0x000fc600010e0616 */
[----:B------:R-:W2:Y:S01]  /*306c0*/  LDL.LU R28, [R1+0x6ec] ;  /* 0x0006ec00011c7983 */ /* 0x000ea20000300800 */
[----:B------:R-:W-:-:S03]  /*306d0*/  @!P4 IMAD.MOV.U32 R23, RZ, RZ, R22 ;  /* 0x000000ffff17c224 */ /* 0x000fc600078e0016 */
[----:B------:R-:W-:Y:S01]  /*306e0*/  STL [R1+0x6a8], R7 ;  /* 0x0006a80701007387 */ /* 0x000fe20000100800 */
[----:B------:R-:W-:-:S05]  /*306f0*/  IADD3 R3, P3, PT, R8, R3, RZ ;  /* 0x0000000308037210 */ /* 0x000fca0007f7e0ff */
[----:B------:R-:W-:Y:S04]  /*30700*/  STL [R1+0x6b0], R3 ;  /* 0x0006b00301007387 */ /* 0x000fe80000100800 */
[----:B------:R0:W-:Y:S01]  /*30710*/  STL [R1+0x6a4], R22 ;  /* 0x0006a41601007387 */ /* 0x0001e20000100800 */
[----:B------:R-:W-:Y:S01]  /*30720*/  IADD3 R24, P2, PT, R8, R24, RZ ;  /* 0x0000001808187210 */ /* 0x000fe20007f5e0ff */
[----:B0-----:R-:W-:-:S04]  /*30730*/  @!P4 IMAD.MOV.U32 R22, RZ, RZ, R7 ;  /* 0x000000ffff16c224 */ /* 0x001fc800078e0007 */
[----:B------:R-:W-:Y:S04]  /*30740*/  STL [R1+0x6c8], R24 ;  /* 0x0006c81801007387 */ /* 0x000fe80000100800 */
[----:B------:R-:W2:Y:S01]  /*30750*/  LDL.LU R7, [R1+0x6f0] ;  /* 0x0006f00001077983 */ /* 0x000ea20000300800 */
[----:B------:R-:W-:Y:S01]  /*30760*/  PRMT R16, RZ, 0x7610, R16 ;  /* 0x00007610ff107816 */ /* 0x000fe20000000010 */
[----:B------:R-:W-:-:S05]  /*30770*/  IMAD.X R6, R9, 0x1, R6, P3 ;  /* 0x0000000109067824 */ /* 0x000fca00018e0606 */
[----:B------:R0:W2:Y:S01]  /*30780*/  @!P4 LDG.E.U8 R16, desc[UR22][R18.64] ;  /* 0x000000161210c981 */ /* 0x0000a2000c1e1100 */
[----:B------:R-:W-:Y:S02]  /*30790*/  @!P4 IMAD.MOV.U32 R21, RZ, RZ, R27 ;  /* 0x000000ffff15c224 */ /* 0x000fe400078e001b */
[----:B------:R-:W-:Y:S01]  /*307a0*/  IMAD.X R25, R9, 0x1, R25, P2 ;  /* 0x0000000109197824 */ /* 0x000fe200010e0619 */
[----:B0-----:R-:W-:Y:S02]  /*307b0*/  PRMT R19, RZ, 0x7610, R19 ;  /* 0x00007610ff137816 */ /* 0x001fe40000000013 */
[----:B------:R-:W-:Y:S01]  /*307c0*/  PRMT R18, RZ, 0x7610, R18 ;  /* 0x00007610ff127816 */ /* 0x000fe20000000012 */
[----:B------:R0:W-:Y:S04]  /*307d0*/  STL [R1+0x6ac], R6 ;  /* 0x0006ac0601007387 */ /* 0x0001e80000100800 */
[----:B------:R1:W2:Y:S04]  /*307e0*/  @!P4 LDG.E.U8 R19, desc[UR22][R22.64] ;  /* 0x000000161613c981 */ /* 0x0002a8000c1e1100 */
[----:B------:R0:W2:Y:S01]  /*307f0*/  @!P4 LDG.E.U8 R18, desc[UR22][R20.64] ;  /* 0x000000161412c981 */ /* 0x0000a2000c1e1100 */
[----:B-1----:R-:W-:-:S03]  /*30800*/  @!P4 IMAD.MOV.U32 R23, RZ, RZ, R6 ;  /* 0x000000ffff17c224 */ /* 0x002fc600078e0006 */
[----:B0-----:R-:W2:Y:S01]  /*30810*/  LDL.LU R6, [R1+0x704] ;  /* 0x0007040001067983 */ /* 0x001ea20000300800 */
[----:B------:R-:W-:Y:S01]  /*30820*/  @!P4 IMAD.MOV.U32 R22, RZ, RZ, R3 ;  /* 0x000000ffff16c224 */ /* 0x000fe200078e0003 */
[----:B------:R-:W-:Y:S02]  /*30830*/  PRMT R20, RZ, 0x7610, R20 ;  /* 0x00007610ff147816 */ /* 0x000fe40000000014 */
[----:B------:R0:W-:Y:S04]  /*30840*/  STL [R1+0x6c4], R25 ;  /* 0x0006c41901007387 */ /* 0x0001e80000100800 */
[----:B------:R-:W2:Y:S04]  /*30850*/  LDL.LU R3, [R1+0x708] ;  /* 0x0007080001037983 */ /* 0x000ea80000300800 */
[----:B------:R-:W2:Y:S04]  /*30860*/  LDL.LU R33, [R1+0x70c] ;  /* 0x00070c0001217983 */ /* 0x000ea80000300800 */
[----:B------:R-:W2:Y:S04]  /*30870*/  LDL.LU R31, [R1+0x710] ;  /* 0x00071000011f7983 */ /* 0x000ea80000300800 */
[----:B------:R1:W2:Y:S02]  /*30880*/  @!P4 LDG.E.U8 R20, desc[UR22][R22.64] ;  /* 0x000000161614c981 */ /* 0x0002a4000c1e1100 */
[----:B-1----:R-:W-:-:S02]  /*30890*/  @!P4 IMAD.MOV.U32 R23, RZ, RZ, R25 ;  /* 0x000000ffff17c224 */ /* 0x002fc400078e0019 */
[----:B------:R-:W-:Y:S01]  /*308a0*/  @!P4 IMAD.MOV.U32 R22, RZ, RZ, R24 ;  /* 0x000000ffff16c224 */ /* 0x000fe200078e0018 */
[----:B---3--:R-:W-:-:S05]  /*308b0*/  IADD3 R2, P2, PT, R8, R2, RZ ;  /* 0x0000000208027210 */ /* 0x008fca0007f5e0ff */
[----:B------:R-:W-:Y:S01]  /*308c0*/  STL [R1+0x6d0], R2 ;  /* 0x0006d00201007387 */ /* 0x000fe20000100800 */
[----:B------:R-:W-:Y:S02]  /*308d0*/  @!P4 IMAD.MOV.U32 R24, RZ, RZ, R2 ;  /* 0x000000ffff18c224 */ /* 0x000fe400078e0002 */
[----:B----4-:R-:W-:-:S04]  /*308e0*/  IMAD.X R4, R9, 0x1, R4, P2 ;  /* 0x0000000109047824 */ /* 0x010fc800010e0604 */
[----:B0-----:R-:W-:Y:S01]  /*308f0*/  @!P4 IMAD.MOV.U32 R25, RZ, RZ, R4 ;  /* 0x000000ffff19c224 */ /* 0x001fe200078e0004 */
[----:B--2---:R-:W-:-:S05]  /*30900*/  IADD3 R0, P3, PT, R8, R0, RZ ;  /* 0x0000000008007210 */ /* 0x004fca0007f7e0ff */
[----:B------:R-:W-:Y:S01]  /*30910*/  IMAD.X R26, R9, 0x1, R26, P3 ;  /* 0x00000001091a7824 */ /* 0x000fe200018e061a */
[----:B------:R-:W-:Y:S04]  /*30920*/  STL [R1+0x6e8], R0 ;  /* 0x0006e80001007387 */ /* 0x000fe80000100800 */
[----:B------:R0:W-:Y:S01]  /*30930*/  STL [R1+0x6cc], R4 ;  /* 0x0006cc0401007387 */ /* 0x0001e20000100800 */
[----:B------:R-:W-:Y:S01]  /*30940*/  @!P4 IMAD.MOV.U32 R27, RZ, RZ, R26 ;  /* 0x000000ffff1bc224 */ /* 0x000fe200078e001a */
[----:B------:R-:W-:-:S05]  /*30950*/  IADD3 R7, P2, PT, R8, R7, RZ ;  /* 0x0000000708077210 */ /* 0x000fca0007f5e0ff */
[----:B------:R-:W-:Y:S04]  /*30960*/  STL [R1+0x6f0], R7 ;  /* 0x0006f00701007387 */ /* 0x000fe80000100800 */
[----:B0-----:R-:W2:Y:S04]  /*30970*/  LDL.LU R4, [R1+0x724] ;  /* 0x0007240001047983 */ /* 0x001ea80000300800 */
[----:B------:R0:W-:Y:S04]  /*30980*/  STL [R1+0x6e4], R26 ;  /* 0x0006e41a01007387 */ /* 0x0001e80000100800 */
[----:B------:R-:W3:Y:S04]  /*30990*/  LDL.LU R2, [R1+0x728] ;  /* 0x0007280001027983 */ /* 0x000ee80000300800 */
[----:B------:R-:W4:Y:S01]  /*309a0*/  LDL.LU R30, [R1+0x72c] ;  /* 0x00072c00011e7983 */ /* 0x000f220000300800 */
[----:B0-----:R-:W-:-:S03]  /*309b0*/  @!P4 IMAD.MOV.U32 R26, RZ, RZ, R0 ;  /* 0x000000ffff1ac224 */ /* 0x001fc600078e0000 */
[----:B------:R-:W4:Y:S01]  /*309c0*/  LDL.LU R0, [R1+0x730] ;  /* 0x0007300001007983 */ /* 0x000f220000300800 */
[----:B------:R-:W-:Y:S01]  /*309d0*/  PRMT R21, RZ, 0x7610, R21 ;  /* 0x00007610ff157816 */ /* 0x000fe20000000015 */
[----:B------:R-:W-:-:S05]  /*309e0*/  IMAD.X R28, R9, 0x1, R28, P2 ;  /* 0x00000001091c7824 */ /* 0x000fca00010e061c */
[----:B------:R0:W4:Y:S02]  /*309f0*/  @!P4 LDG.E.U8 R21, desc[UR22][R22.64] ;  /* 0x000000161615c981 */ /* 0x000124000c1e1100 */
[----:B0-----:R-:W-:Y:S02]  /*30a00*/  PRMT R22, RZ, 0x7610, R22 ;  /* 0x00007610ff167816 */ /* 0x001fe40000000016 */
[C---:B------:R-:W-:Y:S02]  /*30a10*/  IADD3 R3, P3, PT, R8.reuse, R3, RZ ;  /* 0x0000000308037210 */ /* 0x040fe40007f7e0ff */
[----:B------:R-:W-:Y:S01]  /*30a20*/  PRMT R23, RZ, 0x7610, R23 ;  /* 0x00007610ff177816 */ /* 0x000fe20000000017 */
[----:B------:R0:W-:Y:S02]  /*30a30*/  STL [R1+0x6ec], R28 ;  /* 0x0006ec1c01007387 */ /* 0x0001e40000100800 */
[----:B------:R-:W-:Y:S02]  /*30a40*/  IMAD.X R6, R9, 0x1, R6, P3 ;  /* 0x0000000109067824 */ /* 0x000fe400018e0606 */
[----:B------:R1:W4:Y:S01]  /*30a50*/  @!P4 LDG.E.U8 R22, desc[UR22][R24.64] ;  /* 0x000000161816c981 */ /* 0x000322000c1e1100 */
[----:B------:R-:W-:Y:S01]  /*30a60*/  IADD3 R31, P2, PT, R8, R31, RZ ;  /* 0x0000001f081f7210 */ /* 0x000fe20007f5e0ff */
[----:B------:R-:W-:-:S02]  /*30a70*/  @!P4 IMAD.MOV.U32 R29, RZ, RZ, R6 ;  /* 0x000000ffff1dc224 */ /* 0x000fc400078e0006 */
[----:B------:R0:W4:Y:S02]  /*30a80*/  @!P4 LDG.E.U8 R23, desc[UR22][R26.64] ;  /* 0x000000161a17c981 */ /* 0x000124000c1e1100 */
[----:B------:R-:W-:Y:S02]  /*30a90*/  IMAD.X R33, R9, 0x1, R33, P2 ;  /* 0x0000000109217824 */ /* 0x000fe400010e0621 */
[----:B------:R-:W4:Y:S01]  /*30aa0*/  LDL.LU R32, [R1+0x744] ;  /* 0x0007440001207983 */ /* 0x000f220000300800 */
[----:B-1----:R-:W-:Y:S02]  /*30ab0*/  PRMT R24, RZ, 0x7610, R24 ;  /* 0x00007610ff187816 */ /* 0x002fe40000000018 */
[----:B------:R-:W-:Y:S01]  /*30ac0*/  PRMT R25, RZ, 0x7610, R25 ;  /* 0x00007610ff197816 */ /* 0x000fe20000000019 */
[----:B------:R-:W-:Y:S01]  /*30ad0*/  STL [R1+0x708], R3 ;  /* 0x0007080301007387 */ /* 0x000fe20000100800 */
[----:B0-----:R-:W-:Y:S02]  /*30ae0*/  @!P4 IMAD.MOV.U32 R26, RZ, RZ, R7 ;  /* 0x000000ffff1ac224 */ /* 0x001fe400078e0007 */
[----:B------:R-:W-:Y:S01]  /*30af0*/  @!P4 IMAD.MOV.U32 R27, RZ, RZ, R28 ;  /* 0x000000ffff1bc224 */ /* 0x000fe200078e001c */
[----:B------:R-:W4:Y:S01]  /*30b00*/  LDL.LU R7, [R1+0x748] ;  /* 0x0007480001077983 */ /* 0x000f220000300800 */
[----:B------:R-:W-:-:S03]  /*30b10*/  @!P4 IMAD.MOV.U32 R28, RZ, RZ, R3 ;  /* 0x000000ffff1cc224 */ /* 0x000fc600078e0003 */
[----:B------:R-:W-:Y:S04]  /*30b20*/  STL [R1+0x710], R31 ;  /* 0x0007101f01007387 */ /* 0x000fe80000100800 */
[----:B------:R0:W4:Y:S04]  /*30b30*/  @!P4 LDG.E.U8 R24, desc[UR22][R26.64] ;  /* 0x000000161a18c981 */ /* 0x000128000c1e1100 */
[----:B------:R1:W-:Y:S04]  /*30b40*/  STL [R1+0x704], R6 ;  /* 0x0007040601007387 */ /* 0x0003e80000100800 */
[----:B------:R-:W-:Y:S01]  /*30b50*/  STL [R1+0x70c], R33 ;  /* 0x00070c2101007387 */ /* 0x000fe20000100800 */
[----:B0-----:R-:W-:-:S03]  /*30b60*/  PRMT R26, RZ, 0x7610, R26 ;  /* 0x00007610ff1a7816 */ /* 0x001fc6000000001a */
[----:B------:R0:W4:Y:S04]  /*30b70*/  @!P4 LDG.E.U8 R25, desc[UR22][R28.64] ;  /* 0x000000161c19c981 */ /* 0x000128000c1e1100 */
[----:B-1----:R-:W4:Y:S04]  /*30b80*/  LDL.LU R6, [R1+0x74c] ;  /* 0x00074c0001067983 */ /* 0x002f280000300800 */
[----:B------:R-:W4:Y:S01]  /*30b90*/  LDL.LU R3, [R1+0x750] ;  /* 0x0007500001037983 */ /* 0x000f220000300800 */
[----:B0-----:R-:W-:Y:S02]  /*30ba0*/  @!P4 IMAD.MOV.U32 R28, RZ, RZ, R31 ;  /* 0x000000ffff1cc224 */ /* 0x001fe400078e001f */
[----:B------:R-:W-:-:S05]  /*30bb0*/  @!P4 IMAD.MOV.U32 R29, RZ, RZ, R33 ;  /* 0x000000ffff1dc224 */ /* 0x000fca00078e0021 */
[----:B------:R0:W4:Y:S01]  /*30bc0*/  @!P4 LDG.E.U8 R26, desc[UR22][R28.64] ;  /* 0x000000161c1ac981 */ /* 0x000122000c1e1100 */
[----:B---3--:R-:W-:-:S05]  /*30bd0*/  IADD3 R2, P2, PT, R8, R2, RZ ;  /* 0x0000000208027210 */ /* 0x008fca0007f5e0ff */
[C---:B--2---:R-:W-:Y:S01]  /*30be0*/  IMAD.X R4, R9.reuse, 0x1, R4, P2 ;  /* 0x0000000109047824 */ /* 0x044fe200010e0604 */
[----:B------:R-:W-:Y:S01]  /*30bf0*/  STL [R1+0x728], R2 ;  /* 0x0007280201007387 */ /* 0x000fe20000100800 */
[----:B----4-:R-:W-:Y:S02]  /*30c00*/  IADD3 R0, P2, PT, R8, R0, RZ ;  /* 0x0000000008007210 */ /* 0x010fe40007f5e0ff */
[----:B0-----:R-:W-:Y:S01]  /*30c10*/  @!P4 IMAD.MOV.U32 R29, RZ, RZ, R4 ;  /* 0x000000ffff1dc224 */ /* 0x001fe200078e0004 */
[----:B------:R-:W2:Y:S04]  /*30c20*/  LDL.LU R34, [R1+0x764] ;  /* 0x0007640001227983 */ /* 0x000ea80000300800 */
[----:B------:R0:W-:Y:S01]  /*30c30*/  STL [R1+0x724], R4 ;  /* 0x0007240401007387 */ /* 0x0001e20000100800 */
[----:B------:R-:W-:-:S02]  /*30c40*/  IMAD.X R30, R9, 0x1, R30, P2 ;  /* 0x00000001091e7824 */ /* 0x000fc400010e061e */
[----:B------:R-:W-:Y:S01]  /*30c50*/  @!P4 IMAD.MOV.U32 R28, RZ, RZ, R2 ;  /* 0x000000ffff1cc224 */ /* 0x000fe200078e0002 */
[----:B0-----:R-:W3:Y:S01]  /*30c60*/  LDL.LU R4, [R1+0x768] ;  /* 0x0007680001047983 */ /* 0x001ee20000300800 */
[----:B------:R-:W-:-:S03]  /*30c70*/  @!P4 IMAD.MOV.U32 R31, RZ, RZ, R30 ;  /* 0x000000ffff1fc224 */ /* 0x000fc600078e001e */
[----:B------:R-:W4:Y:S04]  /*30c80*/  LDL.LU R2, [R1+0x76c] ;  /* 0x00076c0001027983 */ /* 0x000f280000300800 */
[----:B------:R-:W-:Y:S04]  /*30c90*/  STL [R1+0x730], R0 ;  /* 0x0007300001007387 */ /* 0x000fe80000100800 */
[----:B------:R0:W-:Y:S02]  /*30ca0*/  STL [R1+0x72c], R30 ;  /* 0x00072c1e01007387 */ /* 0x0001e40000100800 */
[----:B0-----:R-:W-:-:S02]  /*30cb0*/  @!P4 IMAD.MOV.U32 R30, RZ, RZ, R0 ;  /* 0x000000ffff1ec224 */ /* 0x001fc400078e0000 */
[----:B------:R-:W4:Y:S01]  /*30cc0*/  LDL.LU R0, [R1+0x770] ;  /* 0x0007700001007983 */ /* 0x000f220000300800 */
[----:B------:R-:W-:Y:S02]  /*30cd0*/  PRMT R27, RZ, 0x7610, R27 ;  /* 0x00007610ff1b7816 */ /* 0x000fe4000000001b */
[----:B------:R-:W-:-:S04]  /*30ce0*/  IADD3 R7, P2, PT, R8, R7, RZ ;  /* 0x0000000708077210 */ /* 0x000fc80007f5e0ff */
[----:B------:R0:W4:Y:S01]  /*30cf0*/  @!P4 LDG.E.U8 R27, desc[UR22][R28.64] ;  /* 0x000000161c1bc981 */ /* 0x000122000c1e1100 */
[----:B------:R-:W-:-:S03]  /*30d00*/  IMAD.X R32, R9, 0x1, R32, P2 ;  /* 0x0000000109207824 */ /* 0x000fc600010e0620 */
[----:B------:R1:W-:Y:S01]  /*30d10*/  STL [R1+0x748], R7 ;  /* 0x0007480701007387 */ /* 0x0003e20000100800 */
[----:B0-----:R-:W-:-:S03]  /*30d20*/  PRMT R28, RZ, 0x7610, R28 ;  /* 0x00007610ff1c7816 */ /* 0x001fc6000000001c */
[----:B------:R0:W-:Y:S01]  /*30d30*/  STL [R1+0x744], R32 ;  /* 0x0007442001007387 */ /* 0x0001e20000100800 */
[----:B------:R-:W-:-:S03]  /*30d40*/  PRMT R29, RZ, 0x7610, R29 ;  /* 0x00007610ff1d7816 */ /* 0x000fc6000000001d */
[----:B------:R-:W4:Y:S04]  /*30d50*/  LDL.LU R36, [R1+0x784] ;  /* 0x0007840001247983 */ /* 0x000f280000300800 */
[----:B------:R0:W4:Y:S01]  /*30d60*/  @!P4 LDG.E.U8 R28, desc[UR22][R30.64] ;  /* 0x000000161e1cc981 */ /* 0x000122000c1e1100 */
[----:B------:R-:W-:Y:S01]  /*30d70*/  IADD3 R3, P2, PT, R8, R3, RZ ;  /* 0x0000000308037210 */ /* 0x000fe20007f5e0ff */
[----:B0-----:R-:W-:Y:S02]  /*30d80*/  @!P4 IMAD.MOV.U32 R30, RZ, RZ, R7 ;  /* 0x000000ffff1ec224 */ /* 0x001fe400078e0007 */
[----:B------:R-:W-:Y:S01]  /*30d90*/  @!P4 IMAD.MOV.U32 R31, RZ, RZ, R32 ;  /* 0x000000ffff1fc224 */ /* 0x000fe200078e0020 */
[----:B-1----:R-:W4:Y:S01]  /*30da0*/  LDL.LU R7, [R1+0x788] ;  /* 0x0007880001077983 */ /* 0x002f220000300800 */
[----:B------:R-:W-:-:S03]  /*30db0*/  IMAD.X R6, R9, 0x1, R6, P2 ;  /* 0x0000000109067824 */ /* 0x000fc600010e0606 */
[----:B------:R0:W4:Y:S01]  /*30dc0*/  @!P4 LDG.E.U8 R29, desc[UR22][R30.64] ;  /* 0x000000161e1dc981 */ /* 0x000122000c1e1100 */
[----:B------:R-:W-:-:S03]  /*30dd0*/  @!P4 IMAD.MOV.U32 R33, RZ, RZ, R6 ;  /* 0x000000ffff21c224 */ /* 0x000fc600078e0006 */
[----:B------:R-:W-:Y:S01]  /*30de0*/  STL [R1+0x750], R3 ;  /* 0x0007500301007387 */ /* 0x000fe20000100800 */
[----:B------:R-:W-:-:S03]  /*30df0*/  @!P4 IMAD.MOV.U32 R32, RZ, RZ, R3 ;  /* 0x000000ffff20c224 */ /* 0x000fc600078e0003 */
[----:B------:R1:W-:Y:S01]  /*30e00*/  STL [R1+0x74c], R6 ;  /* 0x00074c0601007387 */ /* 0x0003e20000100800 */
[----:B0-----:R-:W-:-:S06]  /*30e10*/  PRMT R30, RZ, 0x7610, R30 ;  /* 0x00007610ff1e7816 */ /* 0x001fcc000000001e */
[----:B------:R0:W4:Y:S04]  /*30e20*/  @!P4 LDG.E.U8 R30, desc[UR22][R32.64] ;  /* 0x00000016201ec981 */ /* 0x000128000c1e1100 */
[----:B-1----:R-:W4:Y:S04]  /*30e30*/  LDL.LU R6, [R1+0x78c] ;  /* 0x00078c0001067983 */ /* 0x002f280000300800 */
[----:B------:R-:W4:Y:S01]  /*30e40*/  LDL.LU R3, [R1+0x790] ;  /* 0x0007900001037983 */ /* 0x000f220000300800 */
[----:B---3--:R-:W-:-:S05]  /*30e50*/  IADD3 R4, P2, PT, R8, R4, RZ ;  /* 0x0000000408047210 */ /* 0x008fca0007f5e0ff */
[----:B--2---:R-:W-:Y:S01]  /*30e60*/  IMAD.X R34, R9, 0x1, R34, P2 ;  /* 0x0000000109227824 */ /* 0x004fe200010e0622 */
[----:B------:R1:W-:Y:S01]  /*30e70*/  STL [R1+0x768], R4 ;  /* 0x0007680401007387 */ /* 0x0003e20000100800 */
[----:B0-----:R-:W-:-:S03]  /*30e80*/  @!P4 IMAD.MOV.U32 R32, RZ, RZ, R4 ;  /* 0x000000ffff20c224 */ /* 0x001fc600078e0004 */
[----:B------:R0:W-:Y:S04]  /*30e90*/  STL [R1+0x764], R34 ;  /* 0x0007642201007387 */ /* 0x0001e80000100800 */
[----:B------:R-:W2:Y:S04]  /*30ea0*/  LDL.LU R38, [R1+0x7a4] ;  /* 0x0007a40001267983 */ /* 0x000ea80000300800 */
[----:B-1----:R-:W3:Y:S01]  /*30eb0*/  LDL.LU R4, [R1+0x7a8] ;  /* 0x0007a80001047983 */ /* 0x002ee20000300800 */
[----:B----4-:R-:W-:-:S05]  /*30ec0*/  IADD3 R0, P2, PT, R8, R0, RZ ;  /* 0x0000000008007210 */ /* 0x010fca0007f5e0ff */
[----:B------:R-:W-:Y:S01]  /*30ed0*/  IMAD.X R2, R9, 0x1, R2, P2 ;  /* 0x0000000109027824 */ /* 0x000fe200010e0602 */
[----:B------:R-:W-:Y:S01]  /*30ee0*/  STL [R1+0x770], R0 ;  /* 0x0007700001007387 */ /* 0x000fe20000100800 */
[----:B------:R-:W-:Y:S02]  /*30ef0*/  @!P4 IMAD.MOV.U32 R33, RZ, RZ, R34 ;  /* 0x000000ffff21c224 */ /* 0x000fe400078e0022 */
[----:B------:R-:W-:Y:S01]  /*30f00*/  @!P4 IMAD.MOV.U32 R35, RZ, RZ, R2 ;  /* 0x000000ffff23c224 */ /* 0x000fe200078e0002 */
[----:B------:R1:W-:Y:S01]  /*30f10*/  STL [R1+0x76c], R2 ;  /* 0x00076c0201007387 */ /* 0x0003e20000100800 */
[----:B0-----:R-:W-:-:S03]  /*30f20*/  @!P4 IMAD.MOV.U32 R34, RZ, RZ, R0 ;  /* 0x000000ffff22c224 */ /* 0x001fc600078e0000 */
[----:B-1----:R-:W4:Y:S04]  /*30f30*/  LDL.LU R2, [R1+0x7ac] ;  /* 0x0007ac0001027983 */ /* 0x002f280000300800 */
[----:B------:R-:W4:Y:S01]  /*30f40*/  LDL.LU R0, [R1+0x7b0] ;  /* 0x0007b00001007983 */ /* 0x000f220000300800 */
[----:B------:R-:W-:-:S06]  /*30f50*/  PRMT R31, RZ, 0x7610, R31 ;  /* 0x00007610ff1f7816 */ /* 0x000fcc000000001f */
[----:B------:R0:W4:Y:S01]  /*30f60*/  @!P4 LDG.E.U8 R31, desc[UR22][R32.64] ;  /* 0x00000016201fc981 */ /* 0x000122000c1e1100 */
[----:B------:R-:W-:Y:S02]  /*30f70*/  IADD3 R7, P2, PT, R8, R7, RZ ;  /* 0x0000000708077210 */ /* 0x000fe40007f5e0ff */
[----:B0-----:R-:W-:-:S03]  /*30f80*/  PRMT R32, RZ, 0x7610, R32 ;  /* 0x00007610ff207816 */ /* 0x001fc60000000020 */
[----:B------:R-:W-:Y:S01]  /*30f90*/  IMAD.X R36, R9, 0x1, R36, P2 ;  /* 0x0000000109247824 */ /* 0x000fe200010e0624 */
[----:B------:R-:W-:Y:S02]  /*30fa0*/  PRMT R33, RZ, 0x7610, R33 ;  /* 0x00007610ff217816 */ /* 0x000fe40000000021 */
[----:B------:R0:W4:Y:S04]  /*30fb0*/  @!P4 LDG.E.U8 R32, desc[UR22][R34.64] ;  /* 0x000000162220c981 */ /* 0x000128000c1e1100 */
[----:B------:R1:W-:Y:S01]  /*30fc0*/  STL [R1+0x788], R7 ;  /* 0x0007880701007387 */ /* 0x0003e20000100800 */
[----:B0-----:R-:W-:Y:S02]  /*30fd0*/  @!P4 IMAD.MOV.U32 R34, RZ, RZ, R7 ;  /* 0x000000ffff22c224 */ /* 0x001fe400078e0007 */
[----:B------:R-:W-:Y:S01]  /*30fe0*/  @!P4 IMAD.MOV.U32 R35, RZ, RZ, R36 ;  /* 0x000000ffff23c224 */ /* 0x000fe200078e0024 */
[----:B------:R0:W-:Y:S04]  /*30ff0*/  STL [R1+0x784], R36 ;  /* 0x0007842401007387 */ /* 0x0001e80000100800 */
[----:B-1----:R-:W4:Y:S01]  /*31000*/  LDL.LU R7, [R1+0x7c4] ;  /* 0x0007c40001077983 */ /* 0x002f220000300800 */
[----:B------:R-:W-:-:S03]  /*31010*/  IADD3 R3, P2, PT, R8, R3, RZ ;  /* 0x0000000308037210 */ /* 0x000fc60007f5e0ff */
[----:B------:R1:W4:Y:S02]  /*31020*/  @!P4 LDG.E.U8 R33, desc[UR22][R34.64] ;  /* 0x000000162221c981 */ /* 0x000324000c1e1100 */
[----:B------:R-:W-:Y:S02]  /*31030*/  IMAD.X R6, R9, 0x1, R6, P2 ;  /* 0x0000000109067824 */ /* 0x000fe400010e0606 */
[----:B------:R1:W-:Y:S01]  /*31040*/  STL [R1+0x790], R3 ;  /* 0x0007900301007387 */ /* 0x0003e20000100800 */
[----:B0-----:R-:W-:Y:S02]  /*31050*/  @!P4 IMAD.MOV.U32 R36, RZ, RZ, R3 ;  /* 0x000000ffff24c224 */ /* 0x001fe400078e0003 */
[----:B------:R-:W-:Y:S01]  /*31060*/  @!P4 IMAD.MOV.U32 R37, RZ, RZ, R6 ;  /* 0x000000ffff25c224 */ /* 0x000fe200078e0006 */
[----:B------:R0:W-:Y:S01]  /*31070*/  STL [R1+0x78c], R6 ;  /* 0x00078c0601007387 */ /* 0x0001e20000100800 */
[----:B-1----:R-:W-:-:S03]  /*31080*/  PRMT R34, RZ, 0x7610, R34 ;  /* 0x00007610ff227816 */ /* 0x002fc60000000022 */
[----:B------:R-:W4:Y:S04]  /*31090*/  LDL.LU R3, [R1+0x7c8] ;  /* 0x0007c80001037983 */ /* 0x000f280000300800 */
[----:B0-----:R-:W4:Y:S04]  /*310a0*/  LDL.LU R6, [R1+0x7cc] ;  /* 0x0007cc0001067983 */ /* 0x001f280000300800 */
[----:B------:R0:W4:Y:S01]  /*310b0*/  @!P4 LDG.E.U8 R34, desc[UR22][R36.64] ;  /* 0x000000162422c981 */ /* 0x000122000c1e1100 */
[----:B---3--:R-:W-:-:S05]  /*310c0*/  IADD3 R4, P2, PT, R8, R4, RZ ;  /* 0x0000000408047210 */ /* 0x008fca0007f5e0ff */
[----:B--2---:R-:W-:Y:S01]  /*310d0*/  IMAD.X R38, R9, 0x1, R38, P2 ;  /* 0x0000000109267824 */ /* 0x004fe200010e0626 */
[----:B------:R1:W-:Y:S01]  /*310e0*/  STL [R1+0x7a8], R4 ;  /* 0x0007a80401007387 */ /* 0x0003e20000100800 */
[----:B0-----:R-:W-:-:S03]  /*310f0*/  @!P4 IMAD.MOV.U32 R36, RZ, RZ, R4 ;  /* 0x000000ffff24c224 */ /* 0x001fc600078e0004 */
[----:B------:R0:W-:Y:S04]  /*31100*/  STL [R1+0x7a4], R38 ;  /* 0x0007a42601007387 */ /* 0x0001e80000100800 */
[----:B-1----:R-:W2:Y:S01]  /*31110*/  LDL.LU R4, [R1+0x7d0] ;  /* 0x0007d00001047983 */ /* 0x002ea20000300800 */
[----:B------:R-:W-:Y:S01]  /*31120*/  @!P4 IMAD.MOV.U32 R37, RZ, RZ, R38 ;  /* 0x000000ffff25c224 */ /* 0x000fe200078e0026 */
[----:B----4-:R-:W-:-:S05]  /*31130*/  IADD3 R0, P2, PT, R8, R0, RZ ;  /* 0x0000000008007210 */ /* 0x010fca0007f5e0ff */
[----:B------:R-:W-:Y:S01]  /*31140*/  IMAD.X R2, R9, 0x1, R2, P2 ;  /* 0x0000000109027824 */ /* 0x000fe200010e0602 */
[----:B------:R-:W-:Y:S01]  /*31150*/  STL [R1+0x7b0], R0 ;  /* 0x0007b00001007387 */ /* 0x000fe20000100800 */
[----:B0-----:R-:W-:Y:S02]  /*31160*/  @!P4 IMAD.MOV.U32 R38, RZ, RZ, R0 ;  /* 0x000000ffff26c224 */ /* 0x001fe400078e0000 */
[----:B------:R-:W-:Y:S01]  /*31170*/  @!P4 IMAD.MOV.U32 R39, RZ, RZ, R2 ;  /* 0x000000ffff27c224 */ /* 0x000fe200078e0002 */
[----:B------:R0:W-:Y:S04]  /*31180*/  STL [R1+0x7ac], R2 ;  /* 0x0007ac0201007387 */ /* 0x0001e80000100800 */
[----:B0-----:R-:W3:Y:S04]  /*31190*/  LDL.LU R2, [R1+0x7e4] ;  /* 0x0007e40001027983 */ /* 0x001ee80000300800 */
[----:B------:R-:W4:Y:S01]  /*311a0*/  LDL.LU R0, [R1+0x7e8] ;  /* 0x0007e80001007983 */ /* 0x000f220000300800 */
[----:B------:R-:W-:-:S06]  /*311b0*/  PRMT R35, RZ, 0x7610, R35 ;  /* 0x00007610ff237816 */ /* 0x000fcc0000000023 */
[----:B------:R0:W3:Y:S02]  /*311c0*/  @!P4 LDG.E.U8 R35, desc[UR22][R36.64] ;  /* 0x000000162423c981 */ /* 0x0000e4000c1e1100 */
[----:B0-----:R-:W-:-:S06]  /*311d0*/  PRMT R36, RZ, 0x7610, R36 ;  /* 0x00007610ff247816 */ /* 0x001fcc0000000024 */
[----:B------:R0:W3:Y:S01]  /*311e0*/  @!P4 LDG.E.U8 R36, desc[UR22][R38.64] ;  /* 0x000000162624c981 */ /* 0x0000e2000c1e1100 */
[----:B------:R-:W-:-:S05]  /*311f0*/  IADD3 R3, P2, PT, R8, R3, RZ ;  /* 0x0000000308037210 */ /* 0x000fca0007f5e0ff */
[----:B------:R-:W-:Y:S01]  /*31200*/  IMAD.X R7, R9, 0x1, R7, P2 ;  /* 0x0000000109077824 */ /* 0x000fe200010e0607 */
[----:B------:R-:W-:Y:S01]  /*31210*/  STL [R1+0x7c8], R3 ;  /* 0x0007c80301007387 */ /* 0x000fe20000100800 */
[----:B0-----:R-:W-:Y:S02]  /*31220*/  @!P4 IMAD.MOV.U32 R38, RZ, RZ, R3 ;  /* 0x000000ffff26c224 */ /* 0x001fe400078e0003 */
[----:B------:R-:W-:Y:S01]  /*31230*/  @!P4 IMAD.MOV.U32 R39, RZ, RZ, R7 ;  /* 0x000000ffff27c224 */ /* 0x000fe200078e0007 */
[----:B------:R0:W-:Y:S01]  /*31240*/  STL [R1+0x7c4], R7 ;  /* 0x0007c40701007387 */ /* 0x0001e20000100800 */
[----:B------:R-:W-:-:S06]  /*31250*/  PRMT R37, RZ, 0x7610, R37 ;  /* 0x00007610ff257816 */ /* 0x000fcc0000000025 */
[----:B------:R1:W3:Y:S04]  /*31260*/  @!P4 LDG.E.U8 R37, desc[UR22][R38.64] ;  /* 0x000000162625c981 */ /* 0x0002e8000c1e1100 */
[----:B0-----:R-:W3:Y:S04]  /*31270*/  LDL.LU R7, [R1+0x7ec] ;  /* 0x0007ec0001077983 */ /* 0x001ee80000300800 */
[----:B------:R-:W3:Y:S01]  /*31280*/  LDL.LU R3, [R1+0x7f0] ;  /* 0x0007f00001037983 */ /* 0x000ee20000300800 */
[----:B-1----:R-:W-:Y:S02]  /*31290*/  PRMT R38, RZ, 0x7610, R38 ;  /* 0x00007610ff267816 */ /* 0x002fe40000000026 */
[----:B--2---:R-:W-:-:S05]  /*312a0*/  IADD3 R4, P2, PT, R8, R4, RZ ;  /* 0x0000000408047210 */ /* 0x004fca0007f5e0ff */
[----:B------:R-:W-:Y:S01]  /*312b0*/  IMAD.X R6, R9, 0x1, R6, P2 ;  /* 0x0000000109067824 */ /* 0x000fe200010e0606 */
[----:B------:R-:W-:Y:S01]  /*312c0*/  STL [R1+0x7d0], R4 ;  /* 0x0007d00401007387 */ /* 0x000fe20000100800 */
[----:B------:R-:W-:Y:S02]  /*312d0*/  @!P4 IMAD.MOV.U32 R40, RZ, RZ, R4 ;  /* 0x000000ffff28c224 */ /* 0x000fe400078e0004 */
[----:B------:R-:W-:Y:S01]  /*312e0*/  @!P4 IMAD.MOV.U32 R41, RZ, RZ, R6 ;  /* 0x000000ffff29c224 */ /* 0x000fe200078e0006 */
[----:B------:R0:W-:Y:S04]  /*312f0*/  STL [R1+0x7cc], R6 ;  /* 0x0007cc0601007387 */ /* 0x0001e80000100800 */
[----:B------:R1:W2:Y:S04]  /*31300*/  @!P4 LDG.E.U8 R38, desc[UR22][R40.64] ;  /* 0x000000162826c981 */ /* 0x0002a8000c1e1100 */
[----:B0-----:R-:W2:Y:S04]  /*31310*/  LDL.LU R6, [R1+0x804] ;  /* 0x0008040001067983 */ /* 0x001ea80000300800 */
[----:B------:R-:W2:Y:S01]  /*31320*/  LDL.LU R4, [R1+0x808] ;  /* 0x0008080001047983 */ /* 0x000ea20000300800 */
[----:B----4-:R-:W-:-:S05]  /*31330*/  IADD3 R0, P2, PT, R8, R0, RZ ;  /* 0x0000000008007210 */ /* 0x010fca0007f5e0ff */
[----:B---3--:R-:W-:Y:S01]  /*31340*/  IMAD.X R2, R9, 0x1, R2, P2 ;  /* 0x0000000109027824 */ /* 0x008fe200010e0602 */
[----:B------:R-:W-:Y:S01]  /*31350*/  STL [R1+0x7e8], R0 ;  /* 0x0007e80001007387 */ /* 0x000fe20000100800 */
[----:B-1----:R-:W-:Y:S02]  /*31360*/  @!P4 IMAD.MOV.U32 R40, RZ, RZ, R0 ;  /* 0x000000ffff28c224 */ /* 0x002fe400078e0000 */
[----:B------:R-:W-:Y:S01]  /*31370*/  @!P4 IMAD.MOV.U32 R41, RZ, RZ, R2 ;  /* 0x000000ffff29c224 */ /* 0x000fe200078e0002 */
[----:B------:R0:W-:Y:S04]  /*31380*/  STL [R1+0x7e4], R2 ;  /* 0x0007e40201007387 */ /* 0x0001e80000100800 */
[----:B0-----:R-:W3:Y:S04]  /*31390*/  LDL.LU R2, [R1+0x80c] ;  /* 0x00080c0001027983 */ /* 0x001ee80000300800 */
[----:B------:R-:W4:Y:S01]  /*313a0*/  LDL.LU R0, [R1+0x810] ;  /* 0x0008100001007983 */ /* 0x000f220000300800 */
[----:B------:R-:W-:-:S06]  /*313b0*/  PRMT R39, RZ, 0x7610, R39 ;  /* 0x00007610ff277816 */ /* 0x000fcc0000000027 */
[----:B------:R0:W3:Y:S02]  /*313c0*/  @!P4 LDG.E.U8 R39, desc[UR22][R40.64] ;  /* 0x000000162827c981 */ /* 0x0000e4000c1e1100 */
[----:B0-----:R-:W-:Y:S02]  /*313d0*/  PRMT R40, RZ, 0x7610, R40 ;  /* 0x00007610ff287816 */ /* 0x001fe40000000028 */
[----:B------:R-:W-:-:S05]  /*313e0*/  IADD3 R3, P2, PT, R8, R3, RZ ;  /* 0x0000000308037210 */ /* 0x000fca0007f5e0ff */
[----:B------:R-:W-:Y:S01]  /*313f0*/  IMAD.X R7, R9, 0x1, R7, P2 ;  /* 0x0000000109077824 */ /* 0x000fe200010e0607 */
[----:B------:R-:W-:Y:S01]  /*31400*/  STL [R1+0x7f0], R3 ;  /* 0x0007f00301007387 */ /* 0x000fe20000100800 */
[----:B------:R-:W-:Y:S02]  /*31410*/  @!P4 IMAD.MOV.U32 R42, RZ, RZ, R3 ;  /* 0x000000ffff2ac224 */ /* 0x000fe400078e0003 */
[----:B------:R-:W-:Y:S01]  /*31420*/  @!P4 IMAD.MOV.U32 R43, RZ, RZ, R7 ;  /* 0x000000ffff2bc224 */ /* 0x000fe200078e0007 */
[----:B------:R0:W-:Y:S04]  /*31430*/  STL [R1+0x7ec], R7 ;  /* 0x0007ec0701007387 */ /* 0x0001e80000100800 */
[----:B------:R-:W3:Y:S04]  /*31440*/  LDL.LU R46, [R1+0x824] ;  /* 0x00082400012e7983 */ /* 0x000ee80000300800 */
[----:B------:R1:W3:Y:S04]  /*31450*/  @!P4 LDG.E.U8 R40, desc[UR22][R42.64] ;  /* 0x000000162a28c981 */ /* 0x0002e8000c1e1100 */
[----:B0-----:R-:W3:Y:S01]  /*31460*/  LDL.LU R7, [R1+0x828] ;  /* 0x0008280001077983 */ /* 0x001ee20000300800 */
[----:B------:R-:W-:Y:S01]  /*31470*/  IMAD.MOV.U32 R3, RZ, RZ, R44 ;  /* 0x000000ffff037224 */ /* 0x000fe200078e002c */
        /* <DEDUP_REMOVED lines=8> */
[----:B----4-:R-:W-:-:S05]  /*31500*/  IADD3 R0, P2, PT, R8, R0, RZ ;  /* 0x0000000008007210 */ /* 0x010fca0007f5e0ff */
[----:B---3--:R-:W-:Y:S01]  /*31510*/  IMAD.X R2, R9, 0x1, R2, P2 ;  /* 0x0000000109027824 */ /* 0x008fe200010e0602 */
[----:B------:R-:W-:Y:S01]  /*31520*/  STL [R1+0x810], R0 ;  /* 0x0008100001007387 */ /* 0x000fe20000100800 */
[----:B------:R-:W-:Y:S02]  /*31530*/  @!P4 IMAD.MOV.U32 R44, RZ, RZ, R0 ;  /* 0x000000ffff2cc224 */ /* 0x000fe400078e0000 */
[----:B------:R-:W-:Y:S01]  /*31540*/  @!P4 IMAD.MOV.U32 R45, RZ, RZ, R2 ;  /* 0x000000ffff2dc224 */ /* 0x000fe200078e0002 */
[----:B------:R0:W-:Y:S04]  /*31550*/  STL [R1+0x80c], R2 ;  /* 0x00080c0201007387 */ /* 0x0001e80000100800 */
[----:B0-----:R-:W3:Y:S04]  /*31560*/  LDL.LU R2, [R1+0x844] ;  /* 0x0008440001027983 */ /* 0x001ee80000300800 */
[----:B------:R-:W4:Y:S01]  /*31570*/  LDL.LU R0, [R1+0x848] ;  /* 0x0008480001007983 */ /* 0x000f220000300800 */
[----:B------:R-:W-:-:S06]  /*31580*/  PRMT R41, RZ, 0x7610, R41 ;  /* 0x00007610ff297816 */ /* 0x000fcc0000000029 */
[----:B------:R0:W3:Y:S02]  /*31590*/  @!P4 LDG.E.U8 R41, desc[UR22][R42.64] ;  /* 0x000000162a29c981 */ /* 0x0000e4000c1e1100 */
[----:B0-----:R-:W-:Y:S02]  /*315a0*/  PRMT R42, RZ, 0x7610, R42 ;  /* 0x00007610ff2a7816 */ /* 0x001fe4000000002a */
[----:B------:R-:W-:-:S04]  /*315b0*/  PRMT R43, RZ, 0x7610, R43 ;  /* 0x00007610ff2b7816 */ /* 0x000fc8000000002b */
[----:B------:R0:W3:Y:S01]  /*315c0*/  @!P4 LDG.E.U8 R42, desc[UR22][R44.64] ;  /* 0x000000162c2ac981 */ /* 0x0000e2000c1e1100 */
[----:B------:R-:W-:-:S05]  /*315d0*/  IADD3 R7, P2, PT, R8, R7, RZ ;  /* 0x0000000708077210 */ /* 0x000fca0007f5e0ff */
[----:B------:R-:W-:Y:S01]  /*315e0*/  IMAD.X R46, R9, 0x1, R46, P2 ;  /* 0x00000001092e7824 */ /* 0x000fe200010e062e */
[----:B------:R1:W-:Y:S01]  /*315f0*/  STL [R1+0x828], R7 ;  /* 0x0008280701007387 */ /* 0x0003e20000100800 */
[----:B0-----:R-:W-:-:S03]  /*31600*/  @!P4 IMAD.MOV.U32 R44, RZ, RZ, R7 ;  /* 0x000000ffff2cc224 */ /* 0x001fc600078e0007 */
[----:B------:R0:W-:Y:S04]  /*31610*/  STL [R1+0x824], R46 ;  /* 0x0008242e01007387 */ /* 0x0001e80000100800 */
[----:B------:R-:W3:Y:S01]  /*31620*/  LDL.LU R84, [R1+0x84c] ;  /* 0x00084c0001547983 */ /* 0x000ee20000300800 */
[----:B------:R-:W-:-:S03]  /*31630*/  @!P4 IMAD.MOV.U32 R45, RZ, RZ, R46 ;  /* 0x000000ffff2dc224 */ /* 0x000fc600078e002e */
[----:B-1----:R-:W3:Y:S04]  /*31640*/  LDL.LU R7, [R1+0x850] ;  /* 0x0008500001077983 */ /* 0x002ee80000300800 */
[----:B------:R1:W3:Y:S02]  /*31650*/  @!P4 LDG.E.U8 R43, desc[UR22][R44.64] ;  /* 0x000000162c2bc981 */ /* 0x0002e4000c1e1100 */
[----:B-1----:R-:W-:Y:S02]  /*31660*/  PRMT R44, RZ, 0x7610, R44 ;  /* 0x00007610ff2c7816 */ /* 0x002fe4000000002c */
[----:B--2---:R-:W-:-:S05]  /*31670*/  IADD3 R4, P2, PT, R8, R4, RZ ;  /* 0x0000000408047210 */ /* 0x004fca0007f5e0ff */
[----:B------:R-:W-:Y:S01]  /*31680*/  IMAD.X R6, R9, 0x1, R6, P2 ;  /* 0x0000000109067824 */ /* 0x000fe200010e0606 */
[----:B------:R-:W-:Y:S01]  /*31690*/  STL [R1+0x830], R4 ;  /* 0x0008300401007387 */ /* 0x000fe20000100800 */
[----:B0-----:R-:W-:Y:S02]  /*316a0*/  @!P4 IMAD.MOV.U32 R46, RZ, RZ, R4 ;  /* 0x000000ffff2ec224 */ /* 0x001fe400078e0004 */
        /* <DEDUP_REMOVED lines=13> */
[----:B------:R-:W-:-:S02]  /*31780*/  PRMT R45, RZ, 0x7610, R45 ;  /* 0x00007610ff2d7816 */ /* 0x000fc4000000002d */
[----:B------:R-:W-:-:S04]  /*31790*/  PRMT R49, RZ, 0x7610, R49 ;  /* 0x00007610ff317816 */ /* 0x000fc80000000031 */
[----:B------:R0:W3:Y:S01]  /*317a0*/  @!P4 LDG.E.U8 R45, desc[UR22][R46.64] ;  /* 0x000000162e2dc981 */ /* 0x0000e2000c1e1100 */
[----:B------:R-:W-:-:S05]  /*317b0*/  IADD3 R7, P2, PT, R8, R7, RZ ;  /* 0x0000000708077210 */ /* 0x000fca0007f5e0ff */
[----:B------:R-:W-:Y:S01]  /*317c0*/  IMAD.X R84, R9, 0x1, R84, P2 ;  /* 0x0000000109547824 */ /* 0x000fe200010e0654 */
[----:B------:R-:W-:Y:S01]  /*317d0*/  STL [R1+0x850], R7 ;  /* 0x0008500701007387 */ /* 0x000fe20000100800 */
[----:B0-----:R-:W-:Y:S02]  /*317e0*/  @!P4 IMAD.MOV.U32 R46, RZ, RZ, R7 ;  /* 0x000000ffff2ec224 */ /* 0x001fe400078e0007 */
[----:B------:R-:W-:Y:S01]  /*317f0*/  @!P4 IMAD.MOV.U32 R47, RZ, RZ, R84 ;  /* 0x000000ffff2fc224 */ /* 0x000fe200078e0054 */
[----:B------:R0:W-:Y:S04]  /*31800*/  STL [R1+0x84c], R84 ;  /* 0x00084c5401007387 */ /* 0x0001e80000100800 */
[----:B------:R1:W3:Y:S04]  /*31810*/  @!P4 LDG.E.U8 R49, desc[UR22][R46.64] ;  /* 0x000000162e31c981 */ /* 0x0002e8000c1e1100 */
[----:B0-----:R-:W3:Y:S04]  /*31820*/  LDL.LU R84, [R1+0x884] ;  /* 0x0008840001547983 */ /* 0x001ee80000300800 */
[----:B------:R-:W3:Y:S01]  /*31830*/  LDL.LU R7, [R1+0x888] ;  /* 0x0008880001077983 */ /* 0x000ee20000300800 */
[----:B------:R-:W-:-:S02]  /*31840*/  PRMT R51, RZ, 0x7610, R51 ;  /* 0x00007610ff337816 */ /* 0x000fc40000000033 */
[----:B--2---:R-:W-:-:S05]  /*31850*/  IADD3 R4, P2, PT, R8, R4, RZ ;  /* 0x0000000408047210 */ /* 0x004fca0007f5e0ff */
[----:B------:R-:W-:Y:S01]  /*31860*/  IMAD.X R6, R9, 0x1, R6, P2 ;  /* 0x0000000109067824 */ /* 0x000fe200010e0606 */
[----:B------:R-:W-:Y:S01]  /*31870*/  STL [R1+0x868], R4 ;  /* 0x0008680401007387 */ /* 0x000fe20000100800 */
[----:B-1----:R-:W-:Y:S02]  /*31880*/  @!P4 IMAD.MOV.U32 R46, RZ, RZ, R4 ;  /* 0x000000ffff2ec224 */ /* 0x002fe400078e0004 */
        /* <DEDUP_REMOVED lines=108> */
[----:B------:R-:W-:Y:S04]  /*31f50*/  STL [R1+0x928], R7 ;  /* 0x0009280701007387 */ /* 0x000fe80000100800 */
[----:B------:R1:W-:Y:S04]  /*31f60*/  STL [R1+0x924], R84 ;  /* 0x0009245401007387 */ /* 0x0003e80000100800 */
[----:B------:R-:W3:Y:S04]  /*31f70*/  LDL.LU R88, [R1+0x974] ;  /* 0x0009740001587983 */ /* 0x000ee80000300800 */
[----:B------:R-:W3:Y:S01]  /*31f80*/  LDL.LU R86, [R1+0x978] ;  /* 0x0009780001567983 */ /* 0x000ee20000300800 */
[----:B0-----:R-:W-:-:S02]  /*31f90*/  @!P4 IMAD.MOV.U32 R46, RZ, RZ, R7 ;  /* 0x000000ffff2ec224 */ /* 0x001fc400078e0007 */
[----:B------:R-:W-:Y:S01]  /*31fa0*/  @!P4 IMAD.MOV.U32 R47, RZ, RZ, R84 ;  /* 0x000000ffff2fc224 */ /* 0x000fe200078e0054 */
[----:B------:R-:W-:-:S04]  /*31fb0*/  PRMT R75, RZ, 0x7610, R75 ;  /* 0x00007610ff4b7816 */ /* 0x000fc8000000004b */
[----:B------:R0:W3:Y:S01]  /*31fc0*/  @!P4 LDG.E.U8 R73, desc[UR22][R46.64] ;  /* 0x000000162e49c981 */ /* 0x0000e2000c1e1100 */
[----:B--2---:R-:W-:-:S05]  /*31fd0*/  IADD3 R4, P2, PT, R8, R4, RZ ;  /* 0x0000000408047210 */ /* 0x004fca0007f5e0ff */
[----:B------:R-:W-:Y:S01]  /*31fe0*/  IMAD.X R6, R9, 0x1, R6, P2 ;  /* 0x0000000109067824 */ /* 0x000fe200010e0606 */
[----:B------:R-:W-:Y:S04]  /*31ff0*/  STL [R1+0x948], R4 ;  /* 0x0009480401007387 */ /* 0x000fe80000100800 */
[----:B------:R2:W-:Y:S04]  /*32000*/  STL [R1+0x944], R6 ;  /* 0x0009440601007387 */ /* 0x0005e80000100800 */
[----:B-1----:R-:W3:Y:S04]  /*32010*/  LDL.LU R84, [R1+0x98c] ;  /* 0x00098c0001547983 */ /* 0x002ee80000300800 */
[----:B------:R-:W3:Y:S01]  /*32020*/  LDL.LU R7, [R1+0x990] ;  /* 0x0009900001077983 */ /* 0x000ee20000300800 */
[----:B0-----:R-:W-:-:S02]  /*32030*/  @!P4 IMAD.MOV.U32 R46, RZ, RZ, R4 ;  /* 0x000000ffff2ec224 */ /* 0x001fc400078e0004 */
[----:B------:R-:W-:Y:S02]  /*32040*/  @!P4 IMAD.MOV.U32 R47, RZ, RZ, R6 ;  /* 0x000000ffff2fc224 */ /* 0x000fe400078e0006 */
[----:B--2---:R-:W2:Y:S04]  /*32050*/  LDL.LU R6, [R1+0x90c] ;  /* 0x00090c0001067983 */ /* 0x004ea80000300800 */
[----:B------:R-:W2:Y:S04]  /*32060*/  LDL.LU R4, [R1+0x910] ;  /* 0x0009100001047983 */ /* 0x000ea80000300800 */
[----:B------:R0:W2:Y:S01]  /*32070*/  @!P4 LDG.E.U8 R75, desc[UR22][R46.64] ;  /* 0x000000162e4bc981 */ /* 0x0000a2000c1e1100 */
[----:B----4-:R-:W-:-:S05]  /*32080*/  IADD3 R0, P2, PT, R8, R0, RZ ;  /* 0x0000000008007210 */ /* 0x010fca0007f5e0ff */
[----:B---3--:R-:W-:Y:S01]  /*32090*/  IMAD.X R2, R9, 0x1, R2, P2 ;  /* 0x0000000109027824 */ /* 0x008fe200010e0602 */
[----:B------:R-:W-:Y:S01]  /*320a0*/  STL [R1+0x960], R0 ;  /* 0x0009600001007387 */ /* 0x000fe20000100800 */
[----:B0-----:R-:W-:Y:S02]  /*320b0*/  @!P4 IMAD.MOV.U32 R46, RZ, RZ, R0 ;  /* 0x000000ffff2ec224 */ /* 0x001fe400078e0000 */
        /* <DEDUP_REMOVED lines=8> */
[----:B------:R-:W-:Y:S02]  /*32140*/  IMAD.X R88, R9, 0x1, R88, P2 ;  /* 0x0000000109587824 */ /* 0x000fe400010e0658 */
[----:B0-----:R-:W-:Y:S02]  /*32150*/  @!P4 IMAD.MOV.U32 R46, RZ, RZ, R86 ;  /* 0x000000ffff2ec224 */ /* 0x001fe400078e0056 */
[----:B------:R-:W-:Y:S01]  /*32160*/  @!P4 IMAD.MOV.U32 R47, RZ, RZ, R88 ;  /* 0x000000ffff2fc224 */ /* 0x000fe200078e0058 */
[----:B------:R-:W-:Y:S01]  /*32170*/  PRMT R81, RZ, 0x7610, R81 ;  /* 0x00007610ff517816 */ /* 0x000fe20000000051 */
[----:B------:R0:W-:Y:S04]  /*32180*/  STL [R1+0x978], R86 ;  /* 0x0009785601007387 */ /* 0x0001e80000100800 */
[----:B------:R1:W3:Y:S04]  /*32190*/  @!P4 LDG.E.U8 R79, desc[UR22][R46.64] ;  /* 0x000000162e4fc981 */ /* 0x0002e8000c1e1100 */
[----:B------:R0:W-:Y:S01]  /*321a0*/  STL [R1+0x974], R88 ;  /* 0x0009745801007387 */ /* 0x0001e20000100800 */
[----:B------:R-:W-:-:S02]  /*321b0*/  PRMT R83, RZ, 0x7610, R83 ;  /* 0x00007610ff537816 */ /* 0x000fc40000000053 */
[----:B------:R-:W-:Y:S02]  /*321c0*/  PRMT R85, RZ, 0x7610, R85 ;  /* 0x00007610ff557816 */ /* 0x000fe40000000055 */
[----:B------:R-:W-:-:S05]  /*321d0*/  IADD3 R7, P2, PT, R8, R7, RZ ;  /* 0x0000000708077210 */ /* 0x000fca0007f5e0ff */
[----:B------:R-:W-:Y:S01]  /*321e0*/  IMAD.X R84, R9, 0x1, R84, P2 ;  /* 0x0000000109547824 */ /* 0x000fe200010e0654 */
[----:B--2---:R-:W-:Y:S01]  /*321f0*/  IADD3 R4, P2, PT, R8, R4, RZ ;  /* 0x0000000408047210 */ /* 0x004fe20007f5e0ff */
[----:B-1----:R-:W-:-:S04]  /*32200*/  @!P4 IMAD.MOV.U32 R46, RZ, RZ, R7 ;  /* 0x000000ffff2ec224 */ /* 0x002fc800078e0007 */
[----:B------:R-:W-:Y:S02]  /*32210*/  IMAD.X R6, R9, 0x1, R6, P2 ;  /* 0x0000000109067824 */ /* 0x000fe400010e0606 */
[----:B------:R-:W-:Y:S01]  /*32220*/  @!P4 IMAD.MOV.U32 R47, RZ, RZ, R84 ;  /* 0x000000ffff2fc224 */ /* 0x000fe200078e0054 */
[----:B------:R-:W-:Y:S04]  /*32230*/  STL [R1+0x990], R7 ;  /* 0x0009900701007387 */ /* 0x000fe80000100800 */
[----:B------:R-:W-:Y:S04]  /*32240*/  STL [R1+0x98c], R84 ;  /* 0x00098c5401007387 */ /* 0x000fe80000100800 */
[----:B------:R1:W-:Y:S04]  /*32250*/  STL [R1+0x910], R4 ;  /* 0x0009100401007387 */ /* 0x0003e80000100800 */
[----:B------:R2:W3:Y:S04]  /*32260*/  @!P4 LDG.E.U8 R81, desc[UR22][R46.64] ;  /* 0x000000162e51c981 */ /* 0x0004e8000c1e1100 */
[----:B------:R0:W-:Y:S01]  /*32270*/  STL [R1+0x90c], R6 ;  /* 0x00090c0601007387 */ /* 0x0001e20000100800 */
[----:B----4-:R-:W-:Y:S01]  /*32280*/  IADD3 R0, P2, PT, R8, R0, RZ ;  /* 0x0000000008007210 */ /* 0x010fe20007f5e0ff */
[----:B--2---:R-:W-:-:S04]  /*32290*/  @!P4 IMAD.MOV.U32 R46, RZ, RZ, R4 ;  /* 0x000000ffff2ec224 */ /* 0x004fc800078e0004 */
[----:B---3--:R-:W-:Y:S01]  /*322a0*/  IMAD.X R2, R9, 0x1, R2, P2 ;  /* 0x0000000109027824 */ /* 0x008fe200010e0602 */
[----:B------:R2:W-:Y:S01]  /*322b0*/  STL [R1+0x930], R0 ;  /* 0x0009300001007387 */ /* 0x0005e20000100800 */
[----:B------:R-:W-:-:S03]  /*322c0*/  @!P4 IMAD.MOV.U32 R47, RZ, RZ, R6 ;  /* 0x000000ffff2fc224 */ /* 0x000fc600078e0006 */
[----:B------:R3:W-:Y:S04]  /*322d0*/  STL [R1+0x92c], R2 ;  /* 0x00092c0201007387 */ /* 0x0007e80000100800 */
[----:B0-----:R-:W4:Y:S04]  /*322e0*/  LDL.LU R86, [R1+0x74] ;  /* 0x0000740001567983 */ /* 0x001f280000300800 */
[----:B------:R-:W4:Y:S04]  /*322f0*/  LDL.LU R88, [R1+0x6c] ;  /* 0x00006c0001587983 */ /* 0x000f280000300800 */
[----:B------:R-:W4:Y:S04]  /*32300*/  LDL.LU R90, [R1+0x64] ;  /* 0x00006400015a7983 */ /* 0x000f280000300800 */
[----:B------:R0:W4:Y:S04]  /*32310*/  @!P4 LDG.E.U8 R83, desc[UR22][R46.64] ;  /* 0x000000162e53c981 */ /* 0x000128000c1e1100 */
[----:B------:R-:W4:Y:S04]  /*32320*/  LDL.LU R92, [R1+0x5c] ;  /* 0x00005c00015c7983 */ /* 0x000f280000300800 */
[----:B-1----:R-:W4:Y:S01]  /*32330*/  LDL.LU R4, [R1+0x54] ;  /* 0x0000540001047983 */ /* 0x002f220000300800 */
[----:B0-----:R-:W-:-:S02]  /*32340*/  @!P4 IMAD.MOV.U32 R46, RZ, RZ, R0 ;  /* 0x000000ffff2ec224 */ /* 0x001fc400078e0000 */
[----:B------:R-:W-:Y:S01]  /*32350*/  @!P4 IMAD.MOV.U32 R47, RZ, RZ, R2 ;  /* 0x000000ffff2fc224 */ /* 0x000fe200078e0002 */
[----:B------:R-:W4:Y:S01]  /*32360*/  LDL.LU R6, [R1+0x4c] ;  /* 0x00004c0001067983 */ /* 0x000f220000300800 */
[----:B------:R-:W-:-:S03]  /*32370*/  IMAD.MOV.U32 R84, RZ, RZ, R3 ;  /* 0x000000ffff547224 */ /* 0x000fc600078e0003 */
[----:B--2---:R-:W2:Y:S04]  /*32380*/  LDL.LU R0, [R1+0x44] ;  /* 0x0000440001007983 */ /* 0x004ea80000300800 */
[----:B---3--:R-:W3:Y:S04]  /*32390*/  LDL.LU R2, [R1+0x3c] ;  /* 0x00003c0001027983 */ /* 0x008ee80000300800 */
[----:B------:R-:W2:Y:S04]  /*323a0*/  LDL.LU R7, [R1+0x34] ;  /* 0x0000340001077983 */ /* 0x000ea80000300800 */
[----:B------:R-:W2:Y:S04]  /*323b0*/  LDL.LU R3, [R1+0x2c] ;  /* 0x00002c0001037983 */ /* 0x000ea80000300800 */
[----:B------:R0:W2:Y:S04]  /*323c0*/  @!P4 LDG.E.U8 R85, desc[UR22][R46.64] ;  /* 0x000000162e55c981 */ /* 0x0000a8000c1e1100 */
[----:B------:R-:W2:Y:S04]  /*323d0*/  LDL.LU R46, [R1+0x23c] ;  /* 0x00023c00012e7983 */ /* 0x000ea80000300800 */
[----:B------:R-:W0:Y:S01]  /*323e0*/  LDL.LU R47, [R1+0x240] ;  /* 0x00024000012f7983 */ /* 0x000e220000300800 */
[----:B------:R-:W-:-:S02]  /*323f0*/  PRMT R87, RZ, 0x7610, R87 ;  /* 0x00007610ff577816 */ /* 0x000fc40000000057 */
[----:B0-----:R-:W-:-:S05]  /*32400*/  IADD3 R47, P2, PT, R8, R47, RZ ;  /* 0x0000002f082f7210 */ /* 0x001fca0007f5e0ff */
[----:B--2---:R-:W-:Y:S01]  /*32410*/  IMAD.X R46, R9, 0x1, R46, P2 ;  /* 0x00000001092e7824 */ /* 0x004fe200010e062e */
[----:B------:R0:W-:Y:S04]  /*32420*/  STL [R1+0x240], R47 ;  /* 0x0002402f01007387 */ /* 0x0001e80000100800 */
[----:B------:R1:W-:Y:S01]  /*32430*/  STL [R1+0x23c], R46 ;  /* 0x00023c2e01007387 */ /* 0x0003e20000100800 */
[----:B0-----:R-:W-:-:S04]  /*32440*/  @!P4 LOP3.LUT R47, R47, R46, RZ, 0x3c, !PT ;  /* 0x0000002e2f2fc212 */ /* 0x001fc800078e3cff */
[----:B-1----:R-:W-:-:S04]  /*32450*/  @!P4 LOP3.LUT R46, R47, R46, RZ, 0x3c, !PT ;  /* 0x0000002e2f2ec212 */ /* 0x002fc800078e3cff */
[----:B------:R-:W-:-:S05]  /*32460*/  @!P4 LOP3.LUT R47, R47, R46, RZ, 0x3c, !PT ;  /* 0x0000002e2f2fc212 */ /* 0x000fca00078e3cff */
[----:B------:R0:W2:Y:S04]  /*32470*/  @!P4 LDG.E.U8 R87, desc[UR22][R46.64] ;  /* 0x000000162e57c981 */ /* 0x0000a8000c1e1100 */
[----:B------:R-:W2:Y:S04]  /*32480*/  LDL.LU R46, [R1+0x244] ;  /* 0x00024400012e7983 */ /* 0x000ea80000300800 */
[----:B------:R-:W0:Y:S01]  /*32490*/  LDL.LU R47, [R1+0x248] ;  /* 0x00024800012f7983 */ /* 0x000e220000300800 */
[----:B------:R-:W-:Y:S02]  /*324a0*/  PRMT R89, RZ, 0x7610, R89 ;  /* 0x00007610ff597816 */ /* 0x000fe40000000059 */
        /* <DEDUP_REMOVED lines=21> */
[----:B------:R-:W1:Y:S01]  /*32600*/  S2R R5, SR_TID.X ;  /* 0x0000000000057919 */ /* 0x000e620000002100 */
[----:B------:R-:W-:-:S02]  /*32610*/  PRMT R93, RZ, 0x7610, R93 ;  /* 0x00007610ff5d7816 */ /* 0x000fc4000000005d */
[----:B-1----:R-:W-:-:S04]  /*32620*/  LOP3.LUT R5, R5, 0x7f, RZ, 0xc0, !PT ;  /* 0x0000007f05057812 */ /* 0x002fc800078ec0ff */
[----:B------:R-:W-:-:S05]  /*32630*/  LOP3.LUT R5, R5, 0x20, RZ, 0x3c, !PT ;  /* 0x0000002005057812 */ /* 0x000fca00078e3cff */
[----:B------:R-:W-:Y:S04]  /*32640*/  STS.U8 [R5+UR9+0x8f00], R84 ;  /* 0x008f005405007988 */ /* 0x000fe80008000009 */
[----:B----4-:R-:W-:Y:S04]  /*32650*/  STS.U8 [R5+UR9+0x9100], R86 ;  /* 0x0091005605007988 */ /* 0x010fe80008000009 */
[----:B------:R-:W-:Y:S04]  /*32660*/  STS.U8 [R5+UR9+0x9300], R88 ;  /* 0x0093005805007988 */ /* 0x000fe80008000009 */
[----:B------:R-:W-:Y:S04]  /*32670*/  STS.U8 [R5+UR9+0x9500], R90 ;  /* 0x0095005a05007988 */ /* 0x000fe80008000009 */
[----:B------:R-:W-:Y:S04]  /*32680*/  STS.U8 [R5+UR9+0x9700], R92 ;  /* 0x0097005c05007988 */ /* 0x000fe80008000009 */
[----:B------:R-:W-:Y:S04]  /*32690*/  STS.U8 [R5+UR9+0x9900], R4 ;  /* 0x0099000405007988 */ /* 0x000fe80008000009 */
[----:B------:R-:W-:Y:S04]  /*326a0*/  STS.U8 [R5+UR9+0x9b00], R6 ;  /* 0x009b000605007988 */ /* 0x000fe80008000009 */
[----:B------:R-:W-:Y:S04]  /*326b0*/  STS.U8 [R5+UR9+0x9d00], R0 ;  /* 0x009d000005007988 */ /* 0x000fe80008000009 */
[----:B---3--:R-:W-:Y:S04]  /*326c0*/  STS.U8 [R5+UR9+0x9f00], R2 ;  /* 0x009f000205007988 */ /* 0x008fe80008000009 */
[----:B------:R-:W-:Y:S04]  /*326d0*/  STS.U8 [R5+UR9+0xa100], R7 ;  /* 0x00a1000705007988 */ /* 0x000fe80008000009 */
[----:B------:R-:W-:Y:S01]  /*326e0*/  STS.U8 [R5+UR9+0xa300], R3 ;  /* 0x00a3000305007988 */ /* 0x000fe20008000009 */
[----:B0-----:R-:W-:-:S05]  /*326f0*/  IADD3 R47, P2, PT, R8, R47, RZ ;  /* 0x0000002f082f7210 */ /* 0x001fca0007f5e0ff */
[----:B--2---:R-:W-:Y:S01]  /*32700*/  IMAD.X R46, R9, 0x1, R46, P2 ;  /* 0x00000001092e7824 */ /* 0x004fe200010e062e */
[----:B------:R0:W-:Y:S04]  /*32710*/  STL [R1+0x250], R47 ;  /* 0x0002502f01007387 */ /* 0x0001e80000100800 */
[----:B------:R1:W-:Y:S01]  /*32720*/  STL [R1+0x24c], R46 ;  /* 0x00024c2e01007387 */ /* 0x0003e20000100800 */
[----:B0-----:R-:W-:-:S04]  /*32730*/  @!P4 LOP3.LUT R47, R47, R46, RZ, 0x3c, !PT ;  /* 0x0000002e2f2fc212 */ /* 0x001fc800078e3cff */
[----:B-1----:R-:W-:-:S04]  /*32740*/  @!P4 LOP3.LUT R46, R47, R46, RZ, 0x3c, !PT ;  /* 0x0000002e2f2ec212 */ /* 0x002fc800078e3cff */
[----:B------:R-:W-:-:S05]  /*32750*/  @!P4 LOP3.LUT R47, R47, R46, RZ, 0x3c, !PT ;  /* 0x0000002e2f2fc212 */ /* 0x000fca00078e3cff */
[----:B------:R-:W2:Y:S04]  /*32760*/  @!P4 LDG.E.U8 R93, desc[UR22][R46.64] ;  /* 0x000000162e5dc981 */ /* 0x000ea8000c1e1100 */
[----:B------:R-:W3:Y:S04]  /*32770*/  LDL.LU R46, [R1+0x24] ;  /* 0x00002400012e7983 */ /* 0x000ee80000300800 */
[----:B------:R-:W4:Y:S04]  /*32780*/  LDL.LU R47, [R1+0x1c] ;  /* 0x00001c00012f7983 */ /* 0x000f280000300800 */
        /* <DEDUP_REMOVED lines=9> */
[----:B------:R-:W3:Y:S04]  /*32820*/  LDL.LU R7, [R1+0xcf0] ;  /* 0x000cf00001077983 */ /* 0x000ee80000300800 */
[----:B------:R-:W3:Y:S04]  /*32830*/  LDL.LU R3, [R1+0xcec] ;  /* 0x000cec0001037983 */ /* 0x000ee80000300800 */
        /* <DEDUP_REMOVED lines=11> */
[----:B----4-:R1:W-:Y:S04]  /*328f0*/  STS.U8 [R5+UR9+0xa700], R47 ;  /* 0x00a7002f05007988 */ /* 0x0103e80008000009 */
[----:B------:R4:W-:Y:S04]  /*32900*/  STS.U8 [R5+UR9+0xaf00], R92 ;  /* 0x00af005c05007988 */ /* 0x0009e80008000009 */
[----:B0-----:R-:W3:Y:S04]  /*32910*/  LDL.LU R46, [R1+0x30] ;  /* 0x00003000012e7983 */ /* 0x001ee80000300800 */
[----:B-1----:R-:W3:Y:S04]  /*32920*/  LDL.LU R47, [R1+0x28] ;  /* 0x00002800012f7983 */ /* 0x002ee80000300800 */
[----:B----4-:R-:W4:Y:S04]  /*32930*/  LDL.LU R92, [R1+0x38] ;  /* 0x00003800015c7983 */ /* 0x010f280000300800 */
[----:B------:R0:W-:Y:S04]  /*32940*/  STS.U8 [R5+UR9+0xb100], R88 ;  /* 0x00b1005805007988 */ /* 0x0001e80008000009 */
[----:B------:R1:W-:Y:S04]  /*32950*/  STS.U8 [R5+UR9+0xad00], R6 ;  /* 0x00ad000605007988 */ /* 0x0003e80008000009 */
[----:B------:R1:W-:Y:S04]  /*32960*/  STS.U8 [R5+UR9+0xb300], R84 ;  /* 0x00b3005405007988 */ /* 0x0003e80008000009 */
[----:B0-----:R-:W4:Y:S01]  /*32970*/  LDL.LU R88, [R1+0x40] ;  /* 0x0000400001587983 */ /* 0x001f220000300800 */
[----:B-1----:R-:W0:Y:S03]  /*32980*/  S2R R6, SR_TID.X ;  /* 0x0000000000067919 */ /* 0x002e260000002100 */
[----:B------:R-:W4:Y:S04]  /*32990*/  LDL.LU R84, [R1+0x48] ;  /* 0x0000480001547983 */ /* 0x000f280000300800 */
[----:B------:R-:W4:Y:S04]  /*329a0*/  LDL.LU R80, [R1+0x50] ;  /* 0x0000500001507983 */ /* 0x000f280000300800 */
[----:B------:R-:W4:Y:S04]  /*329b0*/  LDL.LU R76, [R1+0x58] ;  /* 0x00005800014c7983 */ /* 0x000f280000300800 */
[----:B------:R-:W4:Y:S04]  /*329c0*/  LDL.LU R72, [R1+0x60] ;  /* 0x0000600001487983 */ /* 0x000f280000300800 */
[----:B------:R-:W4:Y:S04]  /*329d0*/  LDL.LU R68, [R1+0x68] ;  /* 0x0000680001447983 */ /* 0x000f280000300800 */
[----:B------:R-:W4:Y:S04]  /*329e0*/  LDL.LU R64, [R1+0x70] ;  /* 0x0000700001407983 */ /* 0x000f280000300800 */
[----:B------:R-:W4:Y:S04]  /*329f0*/  LDL.LU R60, [R1+0x78] ;  /* 0x00007800013c7983 */ /* 0x000f280000300800 */
[----:B------:R1:W-:Y:S04]  /*32a00*/  STS.U8 [R5+UR9+0xc100], R56 ;  /* 0x00c1003805007988 */ /* 0x0003e80008000009 */
[----:B------:R0:W-:Y:S04]  /*32a10*/  STS.U8 [R5+UR9+0xc300], R52 ;  /* 0x00c3003405007988 */ /* 0x0001e80008000009 */
[----:B------:R0:W-:Y:S04]  /*32a20*/  STS.U8 [R5+UR9+0xc500], R48 ;  /* 0x00c5003005007988 */ /* 0x0001e80008000009 */
[----:B-1----:R-:W4:Y:S04]  /*32a30*/  LDL.LU R56, [R1+0x80] ;  /* 0x0000800001387983 */ /* 0x002f280000300800 */
[----:B0-----:R-:W4:Y:S04]  /*32a40*/  LDL.LU R52, [R1+0x84] ;  /* 0x0000840001347983 */ /* 0x001f280000300800 */
        /* <DEDUP_REMOVED lines=44> */
[----:B------:R1:W-:Y:S02]  /*32d10*/  STS.U8 [R6+UR9+0xad80], R4 ;  /* 0x00ad800406007988 */ /* 0x0003e40008000009 */
[----:B-1----:R-:W1:Y:S02]  /*32d20*/  S2R R4, SR_TID.X ;  /* 0x0000000000047919 */ /* 0x002e640000002100 */
[----:B----4-:R0:W-:Y:S04]  /*32d30*/  STS.U8 [R6+UR9+0x9d80], R88 ;  /* 0x009d805806007988 */ /* 0x0101e80008000009 */
        /* <DEDUP_REMOVED lines=59> */
[----:B--2---:R-:W2:Y:S01]  /*330f0*/  FENCE.VIEW.ASYNC.S ;  /* 0x00000000000073c6 */ /* 0x004ea20000000000 */
[----:B------:R-:W-:Y:S01]  /*33100*/  ULEA UR11, UR20, UR9, 0x3 ;  /* 0x00000009140b7291 */ /* 0x000fe2000f8e18ff */
[----:B-1----:R-:W-:Y:S01]  /*33110*/  LOP3.LUT R4, R4, 0x7f, RZ, 0xc0, !PT ;  /* 0x0000007f04047812 */ /* 0x002fe200078ec0ff */
[----:B------:R-:W-:-:S02]  /*33120*/  UMOV UR4, UR5 ;  /* 0x0000000500047c82 */ /* 0x000fc40008000000 */
[----:B------:R-:W-:Y:S01]  /*33130*/  UIADD3 UR11, UPT, UPT, UR11, 0x14000, URZ ;  /* 0x000140000b0b7890 */ /* 0x000fe2000fffe0ff */
[----:B------:R-:W-:Y:S01]  /*33140*/  LOP3.LUT R4, R4, 0x10, RZ, 0x3c, !PT ;  /* 0x0000001004047812 */ /* 0x000fe200078e3cff */
[----:B--2---:R-:W-:Y:S06]  /*33150*/  BAR.SYNC.DEFER_BLOCKING 0x0 ;  /* 0x0000000000007b1d */ /* 0x004fec0000010000 */
[----:B0-----:R-:W-:Y:S05]  /*33160*/  @P0 BRA `(.L_x_9) ;  /* 0x0000000000500947 */ /* 0x001fea0003800000 */
[----:B------:R-:W-:Y:S02]  /*33170*/  UIADD3 UR21, UPT, UPT, UR8, 0x100, URZ ;  /* 0x0000010008157890 */ /* 0x000fe4000fffe0ff */
[----:B------:R-:W-:Y:S01]  /*33180*/  UIADD3 UR34, UPT, UPT, UR8, 0x100, URZ ;  /* 0x0000010008227890 */ /* 0x000fe2000fffe0ff */
        /* <DEDUP_REMOVED lines=9> */
[----:B------:R0:W-:Y:S01]  /*33220*/  UTCQMMA gdesc[UR12], gdesc[UR16], tmem[UR8], tmem[UR18], idesc[UR19], UPT ;  /* 0x00ff12100c0075ea */ /* 0x0001e2000b800308 */
[----:B------:R-:W-:Y:S01]  /*33230*/  UMOV UR36, 0x0 ;  /* 0x0000000000247882 */ /* 0x000fe20000000000 */
[----:B------:R-:W-:Y:S01]  /*33240*/  UMOV UR37, 0x8408490 ;  /* 0x0840849000257882 */ /* 0x000fe20000000000 */
[----:B------:R0:W-:Y:S01]  /*33250*/  UTCQMMA gdesc[UR14], gdesc[UR28], tmem[UR8], tmem[UR30], idesc[UR31], UPT ;  /* 0x00ff1e1c0e0075ea */ /* 0x0001e2000b800308 */
[----:B------:R-:W-:Y:S01]  /*33260*/  UMOV UR5, UR6 ;  /* 0x0000000600057c82 */ /* 0x000fe20008000000 */
[----:B------:R0:W-:Y:S01]  /*33270*/  UTCQMMA gdesc[UR12], gdesc[UR24], tmem[UR21], tmem[UR32], idesc[UR33], UPT ;  /* 0x00ff20180c0075ea */ /* 0x0001e2000b800315 */
[----:B------:R0:W-:Y:S01]  /*33280*/  UTCQMMA gdesc[UR14], gdesc[UR26], tmem[UR34], tmem[UR36], idesc[UR37], UPT ;  /* 0x00ff241a0e0075ea */ /* 0x0001e2000b800322 */
[----:B------:R0:W-:Y:S01]  /*33290*/  UTCBAR [UR5], URZ ;  /* 0x000000ff050073e9 */ /* 0x0001e200080000ff */
[----:B------:R-:W-:Y:S01]  /*332a0*/  NOP ;  /* 0x0000000000007918 */ /* 0x000fe20000000000 */
.L_x_9:
[----:B------:R-:W2:Y:S04]  /*332b0*/  LDL R11, [R1+0xb08] ;  /* 0x000b0800010b7983 */ /* 0x000ea80000100800 */
[----:B------:R-:W2:Y:S01]  /*332c0*/  LDL.LU R10, [R1+0xafc] ;  /* 0x000afc00010a7983 */ /* 0x000ea20000300800 */
[----:B------:R-:W-:-:S04]  /*332d0*/  UIADD3 UR20, UPT, UPT, UR20, 0x1, URZ ;  /* 0x0000000114147890 */ /* 0x000fc8000fffe0ff */
[----:B------:R-:W-:-:S04]  /*332e0*/  UISETP.GT.AND UP1, UPT, UR20, 0x1, UPT ;  /* 0x000000011400788c */ /* 0x000fc8000bf24270 */
[----:B0-----:R-:W-:Y:S02]  /*332f0*/  USEL UR5, URZ, 0x1, !UP1 ;  /* 0x00000001ff057887 */ /* 0x001fe4000c800000 */
[----:B------:R-:W-:Y:S02]  /*33300*/  USEL UR20, UR20, URZ, !UP1 ;  /* 0x000000ff14147287 */ /* 0x000fe4000c800000 */
[----:B------:R-:W-:Y:S01]  /*33310*/  ULOP3.LUT UR5, UR4, UR5, URZ, 0x3c, !UPT ;  /* 0x0000000504057292 */ /* 0x000fe2000f8e3cff */
[----:B--2---:R-:W-:Y:S02]  /*33320*/  ISETP.NE.U32.AND P2, PT, R10, R11, PT ;  /* 0x0000000b0a00720c */ /* 0x004fe40003f45070 */
[----:B------:R-:W2:Y:S01]  /*33330*/  LDL.LU R11, [R1+0xb00] ;  /* 0x000b0000010b7983 */ /* 0x000ea20000300800 */
[----:B------:R-:W-:-:S03]  /*33340*/  IMAD.U32 R10, RZ, RZ, UR4 ;  /* 0x00000004ff0a7e24 */ /* 0x000fc6000f8e00ff */
[----:B--2---:R0:W-:Y:S07]  /*33350*/  STL [R1+0xafc], R11 ;  /* 0x000afc0b01007387 */ /* 0x0041ee0000100800 */
[----:B------:R-:W-:Y:S05]  /*33360*/  @P2 BRA `(.L_x_10) ;  /* 0xfffffefc00a82947 */ /* 0x000fea000383ffff */
.L_x_7:
[----:B------:R-:W2:Y:S01]  /*33370*/  LDL.LU R24, [R1+0xb1c] ;  /* 0x000b1c0001187983 */ /* 0x000ea20000300800 */
[----:B------:R-:W1:Y:S01]  /*33380*/  LDCU UR5, c[0x0][0x3b8] ;  /* 0x00007700ff0577ac */ /* 0x000e620008000800 */
[----:B------:R-:W3:Y:S01]  /*33390*/  LDC R18, c[0x0][0x3a0] ;  /* 0x0000e800ff127b82 */ /* 0x000ee20000000800 */
[C---:B-----5:R-:W-:Y:S01]  /*333a0*/  VIADD R22, R0.reuse, 0x2 ;  /* 0x0000000200167836 */ /* 0x060fe20000000000 */
[----:B------:R-:W2:Y:S01]  /*333b0*/  LDCU.64 UR6, c[0x0][0x398] ;  /* 0x00007300ff0677ac */ /* 0x000ea20008000a00 */
[C---:B------:R-:W-:Y:S02]  /*333c0*/  VIADD R23, R0.reuse, 0x1 ;  /* 0x0000000100177836 */ /* 0x040fe40000000000 */
[C---:B------:R-:W-:Y:S01]  /*333d0*/  VIADD R3, R0.reuse, 0x3 ;  /* 0x0000000300037836 */ /* 0x040fe20000000000 */
[----:B------:R-:W4:Y:S01]  /*333e0*/  LDCU UR12, c[0x0][0x3b4] ;  /* 0x00007680ff0c77ac */ /* 0x000f220008000800 */
[C---:B------:R-:W-:Y:S01]  /*333f0*/  VIADD R32, R0.reuse, 0x4 ;  /* 0x0000000400207836 */ /* 0x040fe20000000000 */
[----:B------:R-:W0:Y:S01]  /*33400*/  LDCU UR17, c[0x0][0x39c] ;  /* 0x00007380ff1177ac */ /* 0x000e220008000800 */
[----:B------:R-:W0:Y:S01]  /*33410*/  LDCU UR16, c[0x0][0x39c] ;  /* 0x00007380ff1077ac */ /* 0x000e220008000800 */
[----:B-1----:R-:W-:Y:S01]  /*33420*/  IMAD R25, R0, UR5, RZ ;  /* 0x0000000500197c24 */ /* 0x002fe2000f8e02ff */
[----:B------:R-:W1:Y:S03]  /*33430*/  LDCU UR18, c[0x0][0x39c] ;  /* 0x00007380ff1277ac */ /* 0x000e660008000800 */
[----:B------:R-:W-:Y:S01]  /*33440*/  VIADD R26, R25, UR5 ;  /* 0x00000005191a7c36 */ /* 0x000fe20008000000 */
[----:B------:R-:W0:Y:S01]  /*33450*/  LDCU.64 UR14, c[0x0][0x390] ;  /* 0x00007200ff0e77ac */ /* 0x000e220008000a00 */
[----:B---3--:R-:W-:-:S02]  /*33460*/  VIADD R20, R18, 0x3f ;  /* 0x0000003f12147836 */ /* 0x008fc40000000000 */
[----:B------:R-:W-:Y:S01]  /*33470*/  VIADD R27, R26, UR5 ;  /* 0x000000051a1b7c36 */ /* 0x000fe20008000000 */
[----:B------:R-:W3:Y:S02]  /*33480*/  LDCU UR13, c[0x0][0x39c] ;  /* 0x00007380ff0d77ac */ /* 0x000ee40008000800 */
[----:B------:R-:W-:Y:S01]  /*33490*/  ISETP.GE.AND P5, PT, R20, 0x40, PT ;  /* 0x000000401400780c */ /* 0x000fe20003fa6270 */
[----:B------:R-:W-:Y:S01]  /*334a0*/  VIADD R28, R27, UR5 ;  /* 0x000000051b1c7c36 */ /* 0x000fe20008000000 */
[----:B------:R-:W0:Y:S03]  /*334b0*/  LDCU UR19, c[0x0][0x39c] ;  /* 0x00007380ff1377ac */ /* 0x000e260008000800 */
[----:B------:R-:W-:Y:S01]  /*334c0*/  VIADD R33, R28, UR5 ;  /* 0x000000051c217c36 */ /* 0x000fe20008000000 */
[----:B------:R-:W0:Y:S03]  /*334d0*/  LDCU UR20, c[0x0][0x39c] ;  /* 0x00007380ff1477ac */ /* 0x000e260008000800 */
[----:B------:R-:W-:-:S04]  /*334e0*/  VIADD R29, R33, UR5 ;  /* 0x00000005211d7c36 */ /* 0x000fc80008000000 */
[----:B------:R-:W-:-:S04]  /*334f0*/  VIADD R4, R29, UR5 ;  /* 0x000000051d047c36 */ /* 0x000fc80008000000 */
[----:B------:R-:W-:-:S04]  /*33500*/  VIADD R5, R4, UR5 ;  /* 0x0000000504057c36 */ /* 0x000fc80008000000 */
[----:B------:R-:W-:-:S04]  /*33510*/  VIADD R6, R5, UR5 ;  /* 0x0000000505067c36 */ /* 0x000fc80008000000 */
[----:B------:R-:W-:-:S04]  /*33520*/  VIADD R7, R6, UR5 ;  /* 0x0000000506077c36 */ /* 0x000fc80008000000 */
[----:B------:R-:W-:-:S04]  /*33530*/  VIADD R8, R7, UR5 ;  /* 0x0000000507087c36 */ /* 0x000fc80008000000 */
[----:B------:R-:W-:-:S04]  /*33540*/  VIADD R9, R8, UR5 ;  /* 0x0000000508097c36 */ /* 0x000fc80008000000 */
[----:B------:R-:W-:-:S04]  /*33550*/  VIADD R10, R9, UR5 ;  /* 0x00000005090a7c36 */ /* 0x000fc80008000000 */
[----:B0-----:R-:W-:-:S04]  /*33560*/  VIADD R11, R10, UR5 ;  /* 0x000000050a0b7c36 */ /* 0x001fc80008000000 */
        /* <DEDUP_REMOVED lines=9> */
[----:B------:R-:W-:Y:S01]  /*33600*/  VIADD R21, R20, UR5 ;  /* 0x0000000514157c36 */ /* 0x000fe20008000000 */
[C---:B--2---:R-:W-:Y:S01]  /*33610*/  ISETP.GE.AND P0, PT, R24.reuse, UR6, PT ;  /* 0x0000000618007c0c */ /* 0x044fe2000bf06270 */
[----:B----4-:R-:W-:-:S03]  /*33620*/  IMAD R2, R24, UR12, RZ ;  /* 0x0000000c18027c24 */ /* 0x010fc6000f8e02ff */
[----:B------:R-:W-:Y:S01]  /*33630*/  ISETP.LT.AND P4, PT, R22, UR17, !P0 ;  /* 0x0000001116007c0c */ /* 0x000fe2000c781270 */
[----:B------:R-:W-:Y:S01]  /*33640*/  VIADD R22, R21, UR5 ;  /* 0x0000000515167c36 */ /* 0x000fe20008000000 */
[----:B------:R-:W-:Y:S02]  /*33650*/  ISETP.LT.AND P3, PT, R23, UR16, !P0 ;  /* 0x0000001017007c0c */ /* 0x000fe4000c761270 */
[----:B-1----:R-:W-:Y:S01]  /*33660*/  ISETP.LT.AND P6, PT, R3, UR18, !P0 ;  /* 0x0000001203007c0c */ /* 0x002fe2000c7c1270 */
[----:B------:R-:W-:Y:S01]  /*33670*/  VIADD R23, R22, UR5 ;  /* 0x0000000516177c36 */ /* 0x000fe20008000000 */
[----:B------:R-:W-:-:S03]  /*33680*/  IADD3 R3, P2, PT, R2, UR14, RZ ;  /* 0x0000000e02037c10 */ /* 0x000fc6000ff5e0ff */
[----:B------:R-:W-:Y:S01]  /*33690*/  VIADD R24, R23, UR5 ;  /* 0x0000000517187c36 */ /* 0x000fe20008000000 */
[----:B------:R-:W-:Y:S01]  /*336a0*/  LEA.HI.X.SX32 R2, R2, UR15, 0x1, P2 ;  /* 0x0000000f02027c11 */ /* 0x000fe200090f0eff */
[----:B---3--:R-:W-:Y:S08]  /*336b0*/  @!P5 BRA `(.L_x_11) ;  /* 0x000000000010d947 */ /* 0x008ff00003800000 */
[----:B------:R-:W-:-:S06]  /*336c0*/  USHF.L.U32 UR4, UR4, 0x1f, URZ ;  /* 0x0000001f04047899 */ /* 0x000fcc00080006ff */
[----:B------:R-:W-:-:S04]  /*336d0*/  IMAD.U32 R30, RZ, RZ, UR4 ;  /* 0x00000004ff1e7e24 */ /* 0x000fc8000f8e00ff */
[----:B------:R-:W0:Y:S02]  /*336e0*/  SYNCS.PHASECHK.TRANS64.TRYWAIT P2, [UR11], R30 ;  /* 0x0000001eff0075a7 */ /* 0x000e24000804110b */
[----:B0-----:R-:W-:Y:S05]  /*336f0*/  @!P2 BRA `(.L_x_12) ;  /* 0x0000018000a4a947 */ /* 0x001fea0003800000 */
.L_x_11:
[----:B------:R-:W-:Y:S01]  /*33700*/  BAR.SYNC.DEFER_BLOCKING 0x0 ;  /* 0x0000000000007b1d */ /* 0x000fe20000010000 */
[CC--:B------:R-:W-:Y:S01]  /*33710*/  IADD3 R36, P2, PT, R25.reuse, R3.reuse, RZ ;  /* 0x0000000319247210 */ /* 0x0c0fe20007f5e0ff */
[----:B------:R-:W-:Y:S01]  /*33720*/  VIADD R31, R24, UR5 ;  /* 0x00000005181f7c36 */ /* 0x000fe20008000000 */
[CC--:B------:R-:W-:Y:S02]  /*33730*/  IADD3 R34, P5, PT, R26.reuse, R3.reuse, RZ ;  /* 0x000000031a227210 */ /* 0x0c0fe40007fbe0ff */
[-C--:B------:R-:W-:Y:S01]  /*33740*/  LEA.HI.X.SX32 R37, R25, R2.reuse, 0x1, P2 ;  /* 0x0000000219257211 */ /* 0x080fe200010f0eff */
[----:B------:R-:W-:Y:S01]  /*33750*/  VIADD R30, R31, UR5 ;  /* 0x000000051f1e7c36 */ /* 0x000fe20008000000 */
[----:B------:R-:W-:Y:S01]  /*33760*/  LEA.HI.X.SX32 R35, R26, R2, 0x1, P5 ;  /* 0x000000021a237211 */ /* 0x000fe200028f0eff */
[----:B------:R-:W0:Y:S02]  /*33770*/  LDCU UR4, c[0x0][0x39c] ;  /* 0x00007380ff0477ac */ /* 0x000e240008000800 */
[----:B------:R1:W-:Y:S01]  /*33780*/  STL.64 [R1+0x938], R36 ;  /* 0x0009382401007387 */ /* 0x0003e20000100a00 */
[----:B------:R-:W-:Y:S01]  /*33790*/  VIADD R25, R30, UR5 ;  /* 0x000000051e197c36 */ /* 0x000fe20008000000 */
[----:B------:R-:W2:Y:S02]  /*337a0*/  LDCU UR6, c[0x0][0x39c] ;  /* 0x00007380ff0677ac */ /* 0x000ea40008000800 */
[----:B------:R3:W-:Y:S01]  /*337b0*/  STL.64 [R1+0x930], R34 ;  /* 0x0009302201007387 */ /* 0x0007e20000100a00 */
[----:B------:R-:W-:Y:S01]  /*337c0*/  VIADD R26, R25, UR5 ;  /* 0x00000005191a7c36 */ /* 0x000fe20008000000 */
[----:B------:R-:W4:Y:S01]  /*337d0*/  LDCU UR11, c[0x0][0x39c] ;  /* 0x00007380ff0b77ac */ /* 0x000f220008000800 */
[----:B------:R-:W5:Y:S01]  /*337e0*/  LDCU UR12, c[0x0][0x39c] ;  /* 0x00007380ff0c77ac */ /* 0x000f620008000800 */
[-C--:B-1----:R-:W-:Y:S01]  /*337f0*/  IADD3 R36, P2, PT, R27, R3.reuse, RZ ;  /* 0x000000031b247210 */ /* 0x082fe20007f5e0ff */
[----:B------:R-:W1:Y:S02]  /*33800*/  @!P1 SYNCS.CCTL.IV [UR9+0x14000] ;  /* 0x01400000ff0099b1 */ /* 0x000e640008000009 */
[----:B-1----:R-:W-:Y:S01]  /*33810*/  BAR.SYNC.DEFER_BLOCKING 0x0 ;  /* 0x0000000000007b1d */ /* 0x002fe20000010000 */
[----:B---3--:R-:W-:-:S02]  /*33820*/  IADD3 R34, P5, PT, R28, R3, RZ ;  /* 0x000000031c227210 */ /* 0x008fc40007fbe0ff */
[-C--:B------:R-:W-:Y:S01]  /*33830*/  LEA.HI.X.SX32 R37, R27, R2.reuse, 0x1, P2 ;  /* 0x000000021b257211 */ /* 0x080fe200010f0eff */
[----:B------:R-:W-:Y:S01]  /*33840*/  VIADD R27, R26, UR5 ;  /* 0x000000051a1b7c36 */ /* 0x000fe20008000000 */
[-C--:B------:R-:W-:Y:S01]  /*33850*/  LEA.HI.X.SX32 R35, R28, R2.reuse, 0x1, P5 ;  /* 0x000000021c237211 */ /* 0x080fe200028f0eff */
[----:B------:R-:W1:Y:S02]  /*33860*/  LDCU UR14, c[0x0][0x39c] ;  /* 0x00007380ff0e77ac */ /* 0x000e640008000800 */
[----:B------:R-:W-:Y:S01]  /*33870*/  STL.64 [R1+0x928], R36 ;  /* 0x0009282401007387 */ /* 0x000fe20000100a00 */
[----:B------:R-:W-:Y:S01]  /*33880*/  VIADD R28, R27, UR5 ;  /* 0x000000051b1c7c36 */ /* 0x000fe20008000000 */
[----:B------:R-:W3:Y:S02]  /*33890*/  LDCU UR15, c[0x0][0x39c] ;  /* 0x00007380ff0f77ac */ /* 0x000ee40008000800 */
[----:B------:R0:W-:Y:S01]  /*338a0*/  STL.64 [R1+0x920], R34 ;  /* 0x0009202201007387 */ /* 0x0001e20000100a00 */
[----:B------:R-:W1:Y:S01]  /*338b0*/  LDCU UR17, c[0x0][0x39c] ;  /* 0x00007380ff1177ac */ /* 0x000e620008000800 */
[----:B------:R-:W1:Y:S01]  /*338c0*/  LDCU UR18, c[0x0][0x39c] ;  /* 0x00007380ff1277ac */ /* 0x000e620008000800 */
[----:B------:R-:W1:Y:S01]  /*338d0*/  LDCU UR16, c[0x0][0x39c] ;  /* 0x00007380ff1077ac */ /* 0x000e620008000800 */
[-C--:B0-----:R-:W-:Y:S01]  /*338e0*/  IADD3 R34, P2, PT, R33, R3.reuse, RZ ;  /* 0x0000000321227210 */ /* 0x081fe20007f5e0ff */
[----:B------:R-:W0:Y:S01]  /*338f0*/  @!P1 SYNCS.CCTL.IV [UR9+0x14008] ;  /* 0x01400800ff0099b1 */ /* 0x000e220008000009 */
[----:B------:R-:W-:Y:S01]  /*33900*/  IADD3 R36, P1, PT, R29, R3, RZ ;  /* 0x000000031d247210 */ /* 0x000fe20007f3e0ff */
[----:B------:R-:W0:Y:S01]  /*33910*/  LDCU UR9, c[0x0][0x39c] ;  /* 0x00007380ff0977ac */ /* 0x000e220008000800 */
[----:B------:R-:W-:-:S03]  /*33920*/  LEA.HI.X.SX32 R35, R33, R2, 0x1, P2 ;  /* 0x0000000221237211 */ /* 0x000fc600010f0eff */
[----:B------:R-:W-:Y:S01]  /*33930*/  STL [R1+0xef4], R36 ;  /* 0x000ef42401007387 */ /* 0x000fe20000100800 */
[----:B------:R-:W0:Y:S03]  /*33940*/  LDCU UR21, c[0x0][0x39c] ;  /* 0x00007380ff1577ac */ /* 0x000e260008000800 */
[----:B------:R-:W-:Y:S01]  /*33950*/  STL [R1+0xef0], R32 ;  /* 0x000ef02001007387 */ /* 0x000fe20000100800 */
[----:B------:R-:W0:Y:S03]  /*33960*/  LDCU UR24, c[0x0][0x39c] ;  /* 0x00007380ff1877ac */ /* 0x000e260008000800 */
[----:B------:R-:W-:Y:S01]  /*33970*/  STL.64 [R1+0x918], R34 ;  /* 0x0009182201007387 */ /* 0x000fe20000100a00 */
[----:B------:R-:W0:Y:S03]  /*33980*/  LDCU UR25, c[0x0][0x39c] ;  /* 0x00007380ff1977ac */ /* 0x000e260008000800 */
[----:B------:R-:W-:Y:S01]  /*33990*/  STL.64 [R1+0xee8], R30 ;  /* 0x000ee81e01007387 */ /* 0x000fe20000100a00 */
[----:B------:R-:W0:Y:S03]  /*339a0*/  LDCU UR26, c[0x0][0x39c] ;  /* 0x00007380ff1a77ac */ /* 0x000e260008000800 */
[----:B------:R1:W-:Y:S01]  /*339b0*/  STL.64 [R1+0xee0], R28 ;  /* 0x000ee01c01007387 */ /* 0x0003e20000100a00 */
[----:B------:R-:W0:Y:S03]  /*339c0*/  LDCU UR27, c[0x0][0x39c] ;  /* 0x00007380ff1b77ac */ /* 0x000e260008000800 */
[----:B------:R-:W-:Y:S01]  /*339d0*/  STL.64 [R1+0xed8], R26 ;  /* 0x000ed81a01007387 */ /* 0x000fe20000100a00 */
[----:B------:R-:W0:Y:S03]  /*339e0*/  LDCU UR28, c[0x0][0x39c] ;  /* 0x00007380ff1c77ac */ /* 0x000e260008000800 */
[----:B------:R-:W-:Y:S01]  /*339f0*/  STL.64 [R1+0xed0], R24 ;  /* 0x000ed01801007387 */ /* 0x000fe20000100a00 */
[----:B------:R-:W0:Y:S01]  /*33a00*/  LDCU UR33, c[0x0][0x39c] ;  /* 0x00007380ff2177ac */ /* 0x000e220008000800 */
[----:B-1----:R-:W1:Y:S02]  /*33a10*/  LDTM.x64 R28, tmem[UR10] ;  /* 0x0000000a001c79ee */ /* 0x002e640008340000 */
        /* <DEDUP_REMOVED lines=20> */
[----:B-1----:R-:W-:Y:S01]  /*33b60*/  STL [R1+0x604], R29 ;  /* 0x0006041d01007387 */ /* 0x002fe20000100800 */
[----:B------:R-:W1:Y:S03]  /*33b70*/  LDCU UR77, c[0x0][0x39c] ;  /* 0x00007380ff4d77ac */ /* 0x000e660008000800 */
[----:B------:R-:W-:Y:S01]  /*33b80*/  STL.64 [R1+0x608], R30 ;  /* 0x0006081e01007387 */ /* 0x000fe20000100a00 */
[----:B------:R-:W0:Y:S03]  /*33b90*/  LDCU UR76, c[0x0][0x39c] ;  /* 0x00007380ff4c77ac */ /* 0x000e260008000800 */
[----:B------:R-:W-:Y:S01]  /*33ba0*/  STL.64 [R1+0x610], R32 ;  /* 0x0006102001007387 */ /* 0x000fe20000100a00 */
[----:B------:R-:W0:Y:S03]  /*33bb0*/  LDCU UR75, c[0x0][0x3b8] ;  /* 0x00007700ff4b77ac */ /* 0x000e260008000800 */
[----:B------:R1:W-:Y:S01]  /*33bc0*/  STL.64 [R1+0x618], R34 ;  /* 0x0006182201007387 */ /* 0x0003e20000100a00 */
[----:B------:R-:W0:Y:S03]  /*33bd0*/  LDCU UR48, c[0x0][0x3b8] ;  /* 0x00007700ff3077ac */ /* 0x000e260008000800 */
[----:B------:R0:W-:Y:S01]  /*33be0*/  STL.64 [R1+0x620], R36 ;  /* 0x0006202401007387 */ /* 0x0001e20000100a00 */
[----:B------:R-:W0:Y:S03]  /*33bf0*/  LDCU UR49, c[0x0][0x3b8] ;  /* 0x00007700ff3177ac */ /* 0x000e260008000800 */
[----:B------:R-:W-:Y:S01]  /*33c00*/  STL.64 [R1+0x628], R38 ;  /* 0x0006282601007387 */ /* 0x000fe20000100a00 */
[----:B------:R-:W0:Y:S03]  /*33c10*/  LDCU UR32, c[0x0][0x3b8] ;  /* 0x00007700ff2077ac */ /* 0x000e260008000800 */
[----:B------:R-:W-:Y:S01]  /*33c20*/  STL.64 [R1+0x630], R40 ;  /* 0x0006302801007387 */ /* 0x000fe20000100a00 */
[----:B-1----:R-:W-:Y:S01]  /*33c30*/  IMAD.MOV.U32 R34, RZ, RZ, R28 ;  /* 0x000000ffff227224 */ /* 0x002fe200078e001c */
[----:B------:R-:W1:Y:S02]  /*33c40*/  LDCU UR73, c[0x0][0x3b8] ;  /* 0x00007700ff4977ac */ /* 0x000e640008000800 */
        /* <DEDUP_REMOVED lines=43> */
[----:B------:R-:W1:Y:S03]  /*33f00*/  LDCU UR62, c[0x0][0x3b8] ;  /* 0x00007700ff3e77ac */ /* 0x000e660008000800 */
[----:B------:R-:W-:Y:S01]  /*33f10*/  STL.64 [R1+0x6e8], R86 ;  /* 0x0006e85601007387 */ /* 0x000fe20000100a00 */
[----:B------:R-:W1:Y:S03]  /*33f20*/  LDCU UR61, c[0x0][0x3b8] ;  /* 0x00007700ff3d77ac */ /* 0x000e660008000800 */
[----:B------:R-:W-:Y:S01]  /*33f30*/  STL.64 [R1+0x6f0], R88 ;  /* 0x0006f05801007387 */ /* 0x000fe20000100a00 */
[----:B------:R-:W1:Y:S03]  /*33f40*/  LDCU UR60, c[0x0][0x3b8] ;  /* 0x00007700ff3c77ac */ /* 0x000e660008000800 */
[----:B------:R-:W-:Y:S01]  /*33f50*/  STL.64 [R1+0x6f8], R90 ;  /* 0x0006f85a01007387 */ /* 0x000fe20000100a00 */
[----:B------:R-:W1:Y:S03]  /*33f60*/  LDCU UR59, c[0x0][0x3b8] ;  /* 0x00007700ff3b77ac */ /* 0x000e660008000800 */
[----:B0-----:R-:W2:Y:S01]  /*33f70*/  LDL.LU R36, [R1+0xef4] ;  /* 0x000ef40001247983 */ /* 0x001ea20000300800 */
[----:B------:R-:W0:Y:S03]  /*33f80*/  LDCU UR58, c[0x0][0x3b8] ;  /* 0x00007700ff3a77ac */ /* 0x000e260008000800 */
[----:B------:R-:W2:Y:S01]  /*33f90*/  LDL.LU R32, [R1+0xef0] ;  /* 0x000ef00001207983 */ /* 0x000ea20000300800 */
[----:B------:R-:W0:Y:S03]  /*33fa0*/  LDCU UR57, c[0x0][0x3b8] ;  /* 0x00007700ff3977ac */ /* 0x000e260008000800 */
[----:B------:R-:W2:Y:S01]  /*33fb0*/  LDL.LU.64 R30, [R1+0xee8] ;  /* 0x000ee800011e7983 */ /* 0x000ea20000300a00 */
[----:B------:R-:W0:Y:S03]  /*33fc0*/  LDCU UR56, c[0x0][0x3b8] ;  /* 0x00007700ff3877ac */ /* 0x000e260008000800 */
[----:B------:R-:W2:Y:S01]  /*33fd0*/  LDL.LU.64 R28, [R1+0xee0] ;  /* 0x000ee000011c7983 */ /* 0x000ea20000300a00 */
[----:B------:R-:W0:Y:S03]  /*33fe0*/  LDCU UR55, c[0x0][0x3b8] ;  /* 0x00007700ff3777ac */ /* 0x000e260008000800 */
[----:B------:R-:W3:Y:S01]  /*33ff0*/  LDL.LU.64 R26, [R1+0xed8] ;  /* 0x000ed800011a7983 */ /* 0x000ee20000300a00 */
[----:B------:R-:W0:Y:S03]  /*34000*/  LDCU UR54, c[0x0][0x3b8] ;  /* 0x00007700ff3677ac */ /* 0x000e260008000800 */
[----:B------:R-:W3:Y:S01]  /*34010*/  LDL.LU.64 R24, [R1+0xed0] ;  /* 0x000ed00001187983 */ /* 0x000ee20000300a00 */
[----:B------:R-:W0:Y:S03]  /*34020*/  LDCU UR53, c[0x0][0x3b8] ;  /* 0x00007700ff3577ac */ /* 0x000e260008000800 */
[----:B------:R-:W3:Y:S04]  /*34030*/  LDL.LU.64 R22, [R1+0xec8] ;  /* 0x000ec80001167983 */ /* 0x000ee80000300a00 */
        /* <DEDUP_REMOVED lines=8> */
[----:B------:R-:W4:Y:S04]  /*340c0*/  LDL.LU.64 R4, [R1+0xe80] ;  /* 0x000e800001047983 */ /* 0x000f280000300a00 */
[----:B------:R-:W5:Y:S01]  /*340d0*/  LDL.LU R33, [R1+0x604] ;  /* 0x0006040001217983 */ /* 0x000f620000300800 */
[----:B--2---:R-:W-:Y:S01]  /*340e0*/  LEA.HI.X.SX32 R37, R29, R2, 0x1, P1 ;  /* 0x000000021d257211 */ /* 0x004fe200008f0eff */
[----:B------:R-:W-:-:S04]  /*340f0*/  VIADD R29, R28, UR5 ;  /* 0x000000051c1d7c36 */ /* 0x000fc80008000000 */
[----:B------:R3:W-:Y:S02]  /*34100*/  STL.64 [R1+0x910], R36 ;  /* 0x0009102401007387 */ /* 0x0007e40000100a00 */
[-C--:B---3--:R-:W-:Y:S02]  /*34110*/  IADD3 R36, P5, PT, R6, R3.reuse, RZ ;  /* 0x0000000306247210 */ /* 0x088fe40007fbe0ff */
[CC--:B----4-:R-:W-:Y:S02]  /*34120*/  IADD3 R40, P1, PT, R4.reuse, R3.reuse, RZ ;  /* 0x0000000304287210 */ /* 0x0d0fe40007f3e0ff */
[----:B------:R-:W-:Y:S02]  /*34130*/  IADD3 R38, P2, PT, R5, R3, RZ ;  /* 0x0000000305267210 */ /* 0x000fe40007f5e0ff */
[-C--:B------:R-:W-:Y:S01]  /*34140*/  LEA.HI.X.SX32 R41, R4, R2.reuse, 0x1, P1 ;  /* 0x0000000204297211 */ /* 0x080fe200008f0eff */
[----:B------:R-:W-:Y:S01]  /*34150*/  VIADD R4, R29, UR5 ;  /* 0x000000051d047c36 */ /* 0x000fe20008000000 */
[----:B------:R-:W-:-:S02]  /*34160*/  LEA.HI.X.SX32 R39, R5, R2, 0x1, P2 ;  /* 0x0000000205277211 */ /* 0x000fc400010f0eff */
[----:B------:R-:W-:Y:S01]  /*34170*/  LEA.HI.X.SX32 R37, R6, R2, 0x1, P5 ;  /* 0x0000000206257211 */ /* 0x000fe200028f0eff */
[----:B------:R2:W-:Y:S01]  /*34180*/  STL.64 [R1+0x908], R40 ;  /* 0x0009082801007387 */ /* 0x0005e20000100a00 */
[----:B------:R-:W-:-:S03]  /*34190*/  VIADD R5, R4, UR5 ;  /* 0x0000000504057c36 */ /* 0x000fc60008000000 */
[----:B------:R3:W-:Y:S01]  /*341a0*/  STL.64 [R1+0x900], R38 ;  /* 0x0009002601007387 */ /* 0x0007e20000100a00 */
[----:B------:R-:W-:-:S03]  /*341b0*/  VIADD R6, R5, UR5 ;  /* 0x0000000505067c36 */ /* 0x000fc60008000000 */
[----:B------:R4:W-:Y:S01]  /*341c0*/  STL.64 [R1+0x8f8], R36 ;  /* 0x0008f82401007387 */ /* 0x0009e20000100a00 */
[CC--:B--2---:R-:W-:Y:S02]  /*341d0*/  IADD3 R40, P1, PT, R7.reuse, R3.reuse, RZ ;  /* 0x0000000307287210 */ /* 0x0c4fe40007f3e0ff */
[-C--:B---3--:R-:W-:Y:S02]  /*341e0*/  IADD3 R38, P2, PT, R8, R3.reuse, RZ ;  /* 0x0000000308267210 */ /* 0x088fe40007f5e0ff */
[-C--:B------:R-:W-:Y:S01]  /*341f0*/  LEA.HI.X.SX32 R41, R7, R2.reuse, 0x1, P1 ;  /* 0x0000000207297211 */ /* 0x080fe200008f0eff */
[----:B------:R-:W-:Y:S01]  /*34200*/  VIADD R7, R6, UR5 ;  /* 0x0000000506077c36 */ /* 0x000fe20008000000 */
[C---:B----4-:R-:W-:Y:S02]  /*34210*/  IADD3 R36, P5, PT, R9.reuse, R3, RZ ;  /* 0x0000000309247210 */ /* 0x050fe40007fbe0ff */
[-C--:B------:R-:W-:Y:S01]  /*34220*/  LEA.HI.X.SX32 R39, R8, R2.reuse, 0x1, P2 ;  /* 0x0000000208277211 */ /* 0x080fe200010f0eff */
[----:B------:R2:W-:Y:S01]  /*34230*/  STL.64 [R1+0x8f0], R40 ;  /* 0x0008f02801007387 */ /* 0x0005e20000100a00 */
[----:B------:R-:W-:Y:S01]  /*34240*/  LEA.HI.X.SX32 R37, R9, R2, 0x1, P5 ;  /* 0x0000000209257211 */ /* 0x000fe200028f0eff */
[----:B------:R-:W-:-:S02]  /*34250*/  VIADD R8, R7, UR5 ;  /* 0x0000000507087c36 */ /* 0x000fc40008000000 */
[----:B------:R3:W-:Y:S02]  /*34260*/  STL.64 [R1+0x8e8], R38 ;  /* 0x0008e82601007387 */ /* 0x0007e40000100a00 */
[----:B------:R-:W-:Y:S02]  /*34270*/  VIADD R9, R8, UR5 ;  /* 0x0000000508097c36 */ /* 0x000fe40008000000 */
[----:B------:R4:W-:Y:S01]  /*34280*/  STL.64 [R1+0x8e0], R36 ;  /* 0x0008e02401007387 */ /* 0x0009e20000100a00 */
[CC--:B--2---:R-:W-:Y:S02]  /*34290*/  IADD3 R40, P1, PT, R10.reuse, R3.reuse, RZ ;  /* 0x000000030a287210 */ /* 0x0c4fe40007f3e0ff */
[-C--:B---3--:R-:W-:Y:S02]  /*342a0*/  IADD3 R38, P2, PT, R11, R3.reuse, RZ ;  /* 0x000000030b267210 */ /* 0x088fe40007f5e0ff */
[----:B------:R-:W-:Y:S02]  /*342b0*/  LEA.HI.X.SX32 R41, R10, R2, 0x1, P1 ;  /* 0x000000020a297211 */ /* 0x000fe400008f0eff */
[----:B----4-:R-:W-:-:S02]  /*342c0*/  IADD3 R36, P5, PT, R12, R3, RZ ;  /* 0x000000030c247210 */ /* 0x010fc40007fbe0ff */
[-C--:B------:R-:W-:Y:S01]  /*342d0*/  LEA.HI.X.SX32 R39, R11, R2.reuse, 0x1, P2 ;  /* 0x000000020b277211 */ /* 0x080fe200010f0eff */
[----:B------:R-:W-:Y:S01]  /*342e0*/  STL.64 [R1+0x8d8], R40 ;  /* 0x0008d82801007387 */ /* 0x000fe20000100a00 */
[-C--:B------:R-:W-:Y:S02]  /*342f0*/  LEA.HI.X.SX32 R37, R12, R2.reuse, 0x1, P5 ;  /* 0x000000020c257211 */ /* 0x080fe400028f0eff */
[CC--:B------:R-:W-:Y:S01]  /*34300*/  IADD3 R10, P1, PT, R13.reuse, R3.reuse, RZ ;  /* 0x000000030d0a7210 */ /* 0x0c0fe20007f3e0ff */
[----:B------:R2:W-:Y:S03]  /*34310*/  STL.64 [R1+0x8d0], R38 ;  /* 0x0008d02601007387 */ /* 0x0005e60000100a00 */
[----:B------:R-:W-:Y:S01]  /*34320*/  LEA.HI.X.SX32 R11, R13, R2, 0x1, P1 ;  /* 0x000000020d0b7211 */ /* 0x000fe200008f0eff */
[----:B------:R3:W-:Y:S01]  /*34330*/  STL.64 [R1+0x8c8], R36 ;  /* 0x0008c82401007387 */ /* 0x0007e20000100a00 */
[----:B------:R-:W-:-:S03]  /*34340*/  IADD3 R12, P1, PT, R16, R3, RZ ;  /* 0x00000003100c7210 */ /* 0x000fc60007f3e0ff */
[----:B------:R4:W-:Y:S01]  /*34350*/  STL.64 [R1+0x8c0], R10 ;  /* 0x0008c00a01007387 */ /* 0x0009e20000100a00 */
[-C--:B------:R-:W-:Y:S02]  /*34360*/  LEA.HI.X.SX32 R13, R16, R2.reuse, 0x1, P1 ;  /* 0x00000002100d7211 */ /* 0x080fe400008f0eff */
[CC--:B--2---:R-:W-:Y:S02]  /*34370*/  IADD3 R38, P2, PT, R14.reuse, R3.reuse, RZ ;  /* 0x000000030e267210 */ /* 0x0c4fe40007f5e0ff */
[CC--:B---3--:R-:W-:Y:S02]  /*34380*/  IADD3 R36, P5, PT, R15.reuse, R3.reuse, RZ ;  /* 0x000000030f247210 */ /* 0x0c8fe40007fbe0ff */
[-C--:B------:R-:W-:Y:S02]  /*34390*/  LEA.HI.X.SX32 R39, R14, R2.reuse, 0x1, P2 ;  /* 0x000000020e277211 */ /* 0x080fe400010f0eff */
[-C--:B------:R-:W-:Y:S01]  /*343a0*/  LEA.HI.X.SX32 R37, R15, R2.reuse, 0x1, P5 ;  /* 0x000000020f257211 */ /* 0x080fe200028f0eff */
[----:B----4-:R-:W-:Y:S01]  /*343b0*/  VIADD R10, R9, UR5 ;  /* 0x00000005090a7c36 */ /* 0x010fe20008000000 */
[CC--:B------:R-:W-:Y:S01]  /*343c0*/  IADD3 R14, P1, PT, R19.reuse, R3.reuse, RZ ;  /* 0x00000003130e7210 */ /* 0x0c0fe20007f3e0ff */
[----:B------:R2:W-:Y:S02]  /*343d0*/  STL.64 [R1+0x8b8], R38 ;  /* 0x0008b82601007387 */ /* 0x0005e40000100a00 */
[----:B------:R-:W-:Y:S01]  /*343e0*/  VIADD R11, R10, UR5 ;  /* 0x000000050a0b7c36 */ /* 0x000fe20008000000 */
[----:B------:R-:W-:Y:S01]  /*343f0*/  LEA.HI.X.SX32 R15, R19, R2, 0x1, P1 ;  /* 0x00000002130f7211 */ /* 0x000fe200008f0eff */
[----:B------:R3:W-:Y:S04]  /*34400*/  STL.64 [R1+0x8b0], R36 ;  /* 0x0008b02401007387 */ /* 0x0007e80000100a00 */
[----:B------:R4:W-:Y:S01]  /*34410*/  STL.64 [R1+0x8a8], R12 ;  /* 0x0008a80c01007387 */ /* 0x0009e20000100a00 */
[----:B--2---:R-:W-:-:S02]  /*34420*/  IADD3 R38, P2, PT, R17, R3, RZ ;  /* 0x0000000311267210 */ /* 0x004fc40007f5e0ff */
[CC--:B---3--:R-:W-:Y:S02]  /*34430*/  IADD3 R36, P5, PT, R18.reuse, R3.reuse, RZ ;  /* 0x0000000312247210 */ /* 0x0c8fe40007fbe0ff */
[-C--:B------:R-:W-:Y:S02]  /*34440*/  LEA.HI.X.SX32 R39, R17, R2.reuse, 0x1, P2 ;  /* 0x0000000211277211 */ /* 0x080fe400010f0eff */
[-C--:B------:R-:W-:Y:S01]  /*34450*/  LEA.HI.X.SX32 R37, R18, R2.reuse, 0x1, P5 ;  /* 0x0000000212257211 */ /* 0x080fe200028f0eff */
[----:B----4-:R-:W-:Y:S01]  /*34460*/  VIADD R12, R11, UR5 ;  /* 0x000000050b0c7c36 */ /* 0x010fe20008000000 */
[CC--:B------:R-:W-:Y:S01]  /*34470*/  IADD3 R16, P5, PT, R21.reuse, R3.reuse, RZ ;  /* 0x0000000315107210 */ /* 0x0c0fe20007fbe0ff */
[----:B------:R-:W-:Y:S02]  /*34480*/  STL.64 [R1+0x8a0], R38 ;  /* 0x0008a02601007387 */ /* 0x000fe40000100a00 */
[----:B------:R-:W-:Y:S01]  /*34490*/  VIADD R13, R12, UR5 ;  /* 0x000000050c0d7c36 */ /* 0x000fe20008000000 */
[----:B------:R-:W-:Y:S01]  /*344a0*/  LEA.HI.X.SX32 R17, R21, R2, 0x1, P5 ;  /* 0x0000000215117211 */ /* 0x000fe200028f0eff */
[----:B------:R2:W-:Y:S01]  /*344b0*/  STL.64 [R1+0x898], R36 ;  /* 0x0008982401007387 */ /* 0x0005e20000100a00 */
[----:B------:R-:W-:-:S03]  /*344c0*/  IADD3 R18, P5, PT, R24, R3, RZ ;  /* 0x0000000318127210 */ /* 0x000fc60007fbe0ff */
[----:B------:R3:W-:Y:S01]  /*344d0*/  STL.64 [R1+0x890], R14 ;  /* 0x0008900e01007387 */ /* 0x0007e20000100a00 */
[----:B------:R-:W-:-:S03]  /*344e0*/  LEA.HI.X.SX32 R19, R24, R2, 0x1, P5 ;  /* 0x0000000218137211 */ /* 0x000fc600028f0eff */
[----:B------:R4:W-:Y:S01]  /*344f0*/  STL.64 [R1+0x880], R16 ;  /* 0x0008801001007387 */ /* 0x0009e20000100a00 */
[----:B--2---:R-:W-:-:S04]  /*34500*/  IADD3 R36, P2, PT, R20, R3, RZ ;  /* 0x0000000314247210 */ /* 0x004fc80007f5e0ff */
[-C--:B------:R-:W-:Y:S01]  /*34510*/  LEA.HI.X.SX32 R37, R20, R2.reuse, 0x1, P2 ;  /* 0x0000000214257211 */ /* 0x080fe200010f0eff */
[----:B---3--:R-:W-:Y:S01]  /*34520*/  VIADD R14, R13, UR5 ;  /* 0x000000050d0e7c36 */ /* 0x008fe20008000000 */
[CC--:B------:R-:W-:Y:S02]  /*34530*/  IADD3 R20, P5, PT, R25.reuse, R3.reuse, RZ ;  /* 0x0000000319147210 */ /* 0x0c0fe40007fbe0ff */
[----:B----4-:R-:W-:Y:S01]  /*34540*/  IADD3 R16, P1, PT, R22, R3, RZ ;  /* 0x0000000316107210 */ /* 0x010fe20007f3e0ff */
[----:B------:R2:W-:Y:S01]  /*34550*/  STL.64 [R1+0x888], R36 ;  /* 0x0008882401007387 */ /* 0x0005e20000100a00 */
[-C--:B------:R-:W-:Y:S01]  /*34560*/  LEA.HI.X.SX32 R21, R25, R2.reuse, 0x1, P5 ;  /* 0x0000000219157211 */ /* 0x080fe200028f0eff */
[----:B------:R-:W-:Y:S01]  /*34570*/  VIADD R15, R14, UR5 ;  /* 0x000000050e0f7c36 */ /* 0x000fe20008000000 */
[----:B------:R-:W-:-:S05]  /*34580*/  LEA.HI.X.SX32 R17, R22, R2, 0x1, P1 ;  /* 0x0000000216117211 */ /* 0x000fca00008f0eff */
[----:B------:R3:W-:Y:S01]  /*34590*/  STL.64 [R1+0x878], R16 ;  /* 0x0008781001007387 */ /* 0x0007e20000100a00 */
[----:B--2---:R-:W-:-:S03]  /*345a0*/  IADD3 R36, P2, PT, R23, R3, RZ ;  /* 0x0000000317247210 */ /* 0x004fc60007f5e0ff */
[----:B------:R2:W-:Y:S01]  /*345b0*/  STL.64 [R1+0x868], R18 ;  /* 0x0008681201007387 */ /* 0x0005e20000100a00 */
[-C--:B------:R-:W-:Y:S02]  /*345c0*/  LEA.HI.X.SX32 R37, R23, R2.reuse, 0x1, P2 ;  /* 0x0000000217257211 */ /* 0x080fe400010f0eff */
[CC--:B------:R-:W-:Y:S01]  /*345d0*/  IADD3 R22, P2, PT, R30.reuse, R3.reuse, RZ ;  /* 0x000000031e167210 */ /* 0x0c0fe20007f5e0ff */
[----:B---3--:R-:W-:Y:S02]  /*345e0*/  VIADD R16, R15, UR5 ;  /* 0x000000050f107c36 */ /* 0x008fe40008000000 */
[----:B------:R-:W-:Y:S01]  /*345f0*/  STL.64 [R1+0x870], R36 ;  /* 0x0008702401007387 */ /* 0x000fe20000100a00 */
[----:B------:R-:W-:Y:S02]  /*34600*/  LEA.HI.X.SX32 R23, R30, R2, 0x1, P2 ;  /* 0x000000021e177211 */ /* 0x000fe400010f0eff */
[-C--:B------:R-:W-:Y:S01]  /*34610*/  IADD3 R30, P2, PT, R27, R3.reuse, RZ ;  /* 0x000000031b1e7210 */ /* 0x080fe20007f5e0ff */
[----:B------:R-:W-:Y:S01]  /*34620*/  VIADD R17, R16, UR5 ;  /* 0x0000000510117c36 */ /* 0x000fe20008000000 */
[----:B--2---:R-:W-:-:S04]  /*34630*/  IADD3 R18, P1, PT, R31, R3, RZ ;  /* 0x000000031f127210 */ /* 0x004fc80007f3e0ff */
[-C--:B------:R-:W-:Y:S02]  /*34640*/  LEA.HI.X.SX32 R19, R31, R2.reuse, 0x1, P1 ;  /* 0x000000021f137211 */ /* 0x080fe400008f0eff */
[----:B------:R-:W-:-:S03]  /*34650*/  LEA.HI.X.SX32 R31, R27, R2, 0x1, P2 ;  /* 0x000000021b1f7211 */ /* 0x000fc600010f0eff */
[----:B------:R2:W-:Y:S04]  /*34660*/  STL.64 [R1+0x860], R18 ;  /* 0x0008601201007387 */ /* 0x0005e80000100a00 */
[----:B------:R3:W-:Y:S04]  /*34670*/  STL.64 [R1+0x850], R20 ;  /* 0x0008501401007387 */ /* 0x0007e80000100a00 */
[----:B------:R4:W-:Y:S01]  /*34680*/  STL.64 [R1+0x858], R22 ;  /* 0x0008581601007387 */ /* 0x0009e20000100a00 */
[----:B--2---:R-:W-:Y:S01]  /*34690*/  VIADD R18, R17, UR5 ;  /* 0x0000000511127c36 */ /* 0x004fe20008000000 */
[----:B---3--:R-:W-:-:S03]  /*346a0*/  IADD3 R20, P1, PT, R26, R3, RZ ;  /* 0x000000031a147210 */ /* 0x008fc60007f3e0ff */
[----:B------:R-:W-:Y:S01]  /*346b0*/  VIADD R19, R18, UR5 ;  /* 0x0000000512137c36 */ /* 0x000fe20008000000 */
[-C--:B----4-:R-:W-:Y:S02]  /*346c0*/  IADD3 R22, P5, PT, R28, R3.reuse, RZ ;  /* 0x000000031c167210 */ /* 0x090fe40007fbe0ff */
[-C--:B------:R-:W-:Y:S02]  /*346d0*/  LEA.HI.X.SX32 R21, R26, R2.reuse, 0x1, P1 ;  /* 0x000000021a157211 */ /* 0x080fe400008f0eff */
[-C--:B------:R-:W-:Y:S02]  /*346e0*/  LEA.HI.X.SX32 R23, R28, R2.reuse, 0x1, P5 ;  /* 0x000000021c177211 */ /* 0x080fe400028f0eff */
[CC--:B------:R-:W-:Y:S01]  /*346f0*/  IADD3 R26, P2, PT, R4.reuse, R3.reuse, RZ ;  /* 0x00000003041a7210 */ /* 0x0c0fe20007f5e0ff */
[----:B------:R2:W-:Y:S01]  /*34700*/  STL.64 [R1+0x848], R20 ;  /* 0x0008481401007387 */ /* 0x0005e20000100a00 */
[C---:B------:R-:W-:Y:S02]  /*34710*/  IADD3 R24, P5, PT, R5.reuse, R3, RZ ;  /* 0x0000000305187210 */ /* 0x040fe40007fbe0ff */
[-C--:B------:R-:W-:Y:S01]  /*34720*/  LEA.HI.X.SX32 R27, R4, R2.reuse, 0x1, P2 ;  /* 0x00000002041b7211 */ /* 0x080fe200010f0eff */
[----:B------:R3:W-:Y:S01]  /*34730*/  STL.64 [R1+0x838], R22 ;  /* 0x0008381601007387 */ /* 0x0007e20000100a00 */
[----:B------:R-:W-:-:S03]  /*34740*/  LEA.HI.X.SX32 R25, R5, R2, 0x1, P5 ;  /* 0x0000000205197211 */ /* 0x000fc600028f0eff */
[----:B------:R-:W-:Y:S01]  /*34750*/  STL.64 [R1+0x840], R30 ;  /* 0x0008401e01007387 */ /* 0x000fe20000100a00 */
[----:B--2---:R-:W-:Y:S01]  /*34760*/  VIADD R20, R19, UR5 ;  /* 0x0000000513147c36 */ /* 0x004fe20008000000 */
[----:B---3--:R-:W-:-:S03]  /*34770*/  IADD3 R22, P1, PT, R29, R3, RZ ;  /* 0x000000031d167210 */ /* 0x008fc60007f3e0ff */
[----:B------:R-:W-:Y:S01]  /*34780*/  VIADD R21, R20, UR5 ;  /* 0x0000000514157c36 */ /* 0x000fe20008000000 */
[----:B------:R-:W-:Y:S02]  /*34790*/  LEA.HI.X.SX32 R23, R29, R2, 0x1, P1 ;  /* 0x000000021d177211 */ /* 0x000fe400008f0eff */
[----:B------:R-:W-:-:S03]  /*347a0*/  IADD3 R28, P1, PT, R6, R3, RZ ;  /* 0x00000003061c7210 */ /* 0x000fc60007f3e0ff */
[----:B------:R2:W-:Y:S01]  /*347b0*/  STL.64 [R1+0x830], R22 ;  /* 0x0008301601007387 */ /* 0x0005e20000100a00 */
[----:B------:R-:W-:-:S03]  /*347c0*/  LEA.HI.X.SX32 R29, R6, R2, 0x1, P1 ;  /* 0x00000002061d7211 */ /* 0x000fc600008f0eff */
[----:B------:R3:W-:Y:S04]  /*347d0*/  STL.64 [R1+0x828], R26 ;  /* 0x0008281a01007387 */ /* 0x0007e80000100a00 */
[----:B------:R4:W-:Y:S04]  /*347e0*/  STL.64 [R1+0x820], R24 ;  /* 0x0008201801007387 */ /* 0x0009e80000100a00 */
[----:B------:R0:W-:Y:S01]  /*347f0*/  STL.64 [R1+0x818], R28 ;  /* 0x0008181c01007387 */ /* 0x0001e20000100a00 */
[----:B--2---:R-:W-:Y:S01]  /*34800*/  VIADD R22, R21, UR5 ;  /* 0x0000000515167c36 */ /* 0x004fe20008000000 */
[----:B---3--:R-:W-:-:S03]  /*34810*/  IADD3 R26, P2, PT, R7, R3, RZ ;  /* 0x00000003071a7210 */ /* 0x008fc60007f5e0ff */
[----:B------:R-:W-:Y:S01]  /*34820*/  VIADD R23, R22, UR5 ;  /* 0x0000000516177c36 */ /* 0x000fe20008000000 */
[----:B----4-:R-:W-:-:S03]  /*34830*/  IADD3 R24, P5, PT, R8, R3, RZ ;  /* 0x0000000308187210 */ /* 0x010fc60007fbe0ff */
[----:B------:R-:W-:Y:S01]  /*34840*/  VIADD R5, R23, UR5 ;  /* 0x0000000517057c36 */ /* 0x000fe20008000000 */
[-C--:B------:R-:W-:Y:S02]  /*34850*/  LEA.HI.X.SX32 R27, R7, R2.reuse, 0x1, P2 ;  /* 0x00000002071b7211 */ /* 0x080fe400010f0eff */
[----:B------:R-:W-:Y:S01]  /*34860*/  LEA.HI.X.SX32 R25, R8, R2, 0x1, P5 ;  /* 0x0000000208197211 */ /* 0x000fe200028f0eff */
[----:B------:R-:W-:Y:S01]  /*34870*/  VIADD R7, R5, UR5 ;  /* 0x0000000505077c36 */ /* 0x000fe20008000000 */
[----:B0-----:R-:W-:-:S03]  /*34880*/  IADD3 R28, P2, PT, R10, R3, RZ ;  /* 0x000000030a1c7210 */ /* 0x001fc60007f5e0ff */
[----:B------:R0:W-:Y:S01]  /*34890*/  STL.64 [R1+0x808], R24 ;  /* 0x0008081801007387 */ /* 0x0001e20000100a00 */
[----:B------:R-:W-:-:S03]  /*348a0*/  LEA.HI.X.SX32 R29, R10, R2, 0x1, P2 ;  /* 0x000000020a1d7211 */ /* 0x000fc600010f0eff */
[----:B------:R2:W-:Y:S01]  /*348b0*/  STL.64 [R1+0x810], R26 ;  /* 0x0008101a01007387 */ /* 0x0005e20000100a00 */
[-C--:B0-----:R-:W-:Y:S02]  /*348c0*/  IADD3 R24, P1, PT, R9, R3.reuse, RZ ;  /* 0x0000000309187210 */ /* 0x081fe40007f3e0ff */
[-C--:B--2---:R-:W-:Y:S02]  /*348d0*/  IADD3 R26, P5, PT, R11, R3.reuse, RZ ;  /* 0x000000030b1a7210 */ /* 0x084fe40007fbe0ff */
[-C--:B------:R-:W-:Y:S02]  /*348e0*/  LEA.HI.X.SX32 R25, R9, R2.reuse, 0x1, P1 ;  /* 0x0000000209197211 */ /* 0x080fe400008f0eff */
[-C--:B------:R-:W-:Y:S02]  /*348f0*/  LEA.HI.X.SX32 R27, R11, R2.reuse, 0x1, P5 ;  /* 0x000000020b1b7211 */ /* 0x080fe400028f0eff */
[CC--:B------:R-:W-:Y:S01]  /*34900*/  IADD3 R8, P5, PT, R14.reuse, R3.reuse, RZ ;  /* 0x000000030e087210 */ /* 0x0c0fe20007fbe0ff */
[----:B------:R0:W-:Y:S03]  /*34910*/  STL.64 [R1+0x800], R24 ;  /* 0x0008001801007387 */ /* 0x0001e60000100a00 */
[----:B------:R-:W-:Y:S01]  /*34920*/  LEA.HI.X.SX32 R9, R14, R2, 0x1, P5 ;  /* 0x000000020e097211 */ /* 0x000fe200028f0eff */
[----:B------:R2:W-:Y:S04]  /*34930*/  STL.64 [R1+0x7f8], R28 ;  /* 0x0007f81c01007387 */ /* 0x0005e80000100a00 */
[----:B------:R3:W-:Y:S01]  /*34940*/  STL.64 [R1+0x7f0], R26 ;  /* 0x0007f01a01007387 */ /* 0x0007e20000100a00 */
[----:B0-----:R-:W-:Y:S01]  /*34950*/  VIADD R25, R7, UR5 ;  /* 0x0000000507197c36 */ /* 0x001fe20008000000 */
[----:B--2---:R-:W-:-:S03]  /*34960*/  IADD3 R28, P1, PT, R12, R3, RZ ;  /* 0x000000030c1c7210 */ /* 0x004fc60007f3e0ff */
[----:B------:R-:W-:Y:S01]  /*34970*/  VIADD R11, R25, UR5 ;  /* 0x00000005190b7c36 */ /* 0x000fe20008000000 */
[----:B---3--:R-:W-:-:S03]  /*34980*/  IADD3 R26, P2, PT, R13, R3, RZ ;  /* 0x000000030d1a7210 */ /* 0x008fc60007f5e0ff */
[----:B------:R-:W-:Y:S01]  /*34990*/  VIADD R24, R11, UR5 ;  /* 0x000000050b187c36 */ /* 0x000fe20008000000 */
[-C--:B------:R-:W-:Y:S02]  /*349a0*/  LEA.HI.X.SX32 R29, R12, R2.reuse, 0x1, P1 ;  /* 0x000000020c1d7211 */ /* 0x080fe400008f0eff */
[-C--:B------:R-:W-:Y:S01]  /*349b0*/  LEA.HI.X.SX32 R27, R13, R2.reuse, 0x1, P2 ;  /* 0x000000020d1b7211 */ /* 0x080fe200010f0eff */
[----:B------:R-:W-:Y:S01]  /*349c0*/  VIADD R14, R24, UR5 ;  /* 0x00000005180e7c36 */ /* 0x000fe20008000000 */
[CC--:B------:R-:W-:Y:S01]  /*349d0*/  IADD3 R12, P5, PT, R17.reuse, R3.reuse, RZ ;  /* 0x00000003110c7210 */ /* 0x0c0fe20007fbe0ff */
[----:B------:R-:W-:Y:S03]  /*349e0*/  STL.64 [R1+0x7e8], R28 ;  /* 0x0007e81c01007387 */ /* 0x000fe60000100a00 */
[----:B------:R-:W-:Y:S01]  /*349f0*/  LEA.HI.X.SX32 R13, R17, R2, 0x1, P5 ;  /* 0x00000002110d7211 */ /* 0x000fe200028f0eff */
[----:B------:R0:W-:Y:S04]  /*34a00*/  STL.64 [R1+0x7d8], R8 ;  /* 0x0007d80801007387 */ /* 0x0001e80000100a00 */
[----:B------:R2:W-:Y:S01]  /*34a10*/  STL.64 [R1+0x7e0], R26 ;  /* 0x0007e01a01007387 */ /* 0x0005e20000100a00 */
[----:B0-----:R-:W-:-:S02]  /*34a20*/  IADD3 R8, P1, PT, R15, R3, RZ ;  /* 0x000000030f087210 */ /* 0x001fc40007f3e0ff */
[CC--:B--2---:R-:W-:Y:S02]  /*34a30*/  IADD3 R26, P2, PT, R16.reuse, R3.reuse, RZ ;  /* 0x00000003101a7210 */ /* 0x0c4fe40007f5e0ff */
        /* <DEDUP_REMOVED lines=10> */
[-C--:B---3--:R-:W-:Y:S02]  /*34ae0*/  IADD3 R26, P5, PT, R20, R3.reuse, RZ ;  /* 0x00000003141a7210 */ /* 0x088fe40007fbe0ff */
        /* <DEDUP_REMOVED lines=9> */
[----:B0-----:R-:W-:Y:S01]  /*34b80*/  VIADD R13, R10, UR5 ;  /* 0x000000050a0d7c36 */ /* 0x001fe20008000000 */
[----:B--2---:R-:W-:-:S03]  /*34b90*/  IADD3 R26, P1, PT, R21, R3, RZ ;  /* 0x00000003151a7210 */ /* 0x004fc60007f3e0ff */
[----:B------:R-:W-:Y:S01]  /*34ba0*/  VIADD R6, R13, UR5 ;  /* 0x000000050d067c36 */ /* 0x000fe20008000000 */
[----:B------:R-:W-:-:S03]  /*34bb0*/  LEA.HI.X.SX32 R27, R21, R2, 0x1, P1 ;  /* 0x00000002151b7211 */ /* 0x000fc600008f0eff */
[----:B------:R-:W-:Y:S01]  /*34bc0*/  VIADD R4, R6, UR5 ;  /* 0x0000000506047c36 */ /* 0x000fe20008000000 */
[CC--:B------:R-:W-:Y:S01]  /*34bd0*/  IADD3 R20, P1, PT, R5.reuse, R3.reuse, RZ ;  /* 0x0000000305147210 */ /* 0x0c0fe20007f3e0ff */
[----:B------:R-:W-:Y:S03]  /*34be0*/  STL.64 [R1+0x7a0], R26 ;  /* 0x0007a01a01007387 */ /* 0x000fe60000100a00 */
[----:B------:R-:W-:Y:S01]  /*34bf0*/  LEA.HI.X.SX32 R21, R5, R2, 0x1, P1 ;  /* 0x0000000205157211 */ /* 0x000fe200008f0eff */
[----:B------:R-:W-:Y:S01]  /*34c00*/  VIADD R12, R4, UR5 ;  /* 0x00000005040c7c36 */ /* 0x000fe20008000000 */
[----:B------:R0:W-:Y:S03]  /*34c10*/  STL.64 [R1+0x798], R18 ;  /* 0x0007981201007387 */ /* 0x0001e60000100a00 */
[----:B------:R-:W-:Y:S01]  /*34c20*/  VIADD R9, R12, UR5 ;  /* 0x000000050c097c36 */ /* 0x000fe20008000000 */
[----:B------:R2:W-:Y:S04]  /*34c30*/  STL.64 [R1+0x790], R16 ;  /* 0x0007901001007387 */ /* 0x0005e80000100a00 */
[----:B------:R3:W-:Y:S01]  /*34c40*/  STL.64 [R1+0x788], R20 ;  /* 0x0007881401007387 */ /* 0x0007e20000100a00 */
[----:B0-----:R-:W-:-:S02]  /*34c50*/  IADD3 R18, P2, PT, R7, R3, RZ ;  /* 0x0000000307127210 */ /* 0x001fc40007f5e0ff */
[-C--:B--2---:R-:W-:Y:S02]  /*34c60*/  IADD3 R16, P5, PT, R25, R3.reuse, RZ ;  /* 0x0000000319107210 */ /* 0x084fe40007fbe0ff */
[-C--:B------:R-:W-:Y:S01]  /*34c70*/  LEA.HI.X.SX32 R19, R7, R2.reuse, 0x1, P2 ;  /* 0x0000000207137211 */ /* 0x080fe200010f0eff */
[----:B------:R-:W-:Y:S01]  /*34c80*/  VIADD R7, R9, UR5 ;  /* 0x0000000509077c36 */ /* 0x000fe20008000000 */
[-C--:B------:R-:W-:Y:S02]  /*34c90*/  LEA.HI.X.SX32 R17, R25, R2.reuse, 0x1, P5 ;  /* 0x0000000219117211 */ /* 0x080fe400028f0eff */
[C---:B---3--:R-:W-:Y:S01]  /*34ca0*/  IADD3 R20, P1, PT, R11.reuse, R3, RZ ;  /* 0x000000030b147210 */ /* 0x048fe20007f3e0ff */
[----:B------:R0:W-:Y:S03]  /*34cb0*/  STL.64 [R1+0x780], R18 ;  /* 0x0007801201007387 */ /* 0x0001e60000100a00 */
[----:B------:R-:W-:Y:S01]  /*34cc0*/  LEA.HI.X.SX32 R21, R11, R2, 0x1, P1 ;  /* 0x000000020b157211 */ /* 0x000fe200008f0eff */
[----:B------:R2:W-:Y:S01]  /*34cd0*/  STL.64 [R1+0x778], R16 ;  /* 0x0007781001007387 */ /* 0x0005e20000100a00 */
[----:B------:R-:W-:-:S03]  /*34ce0*/  VIADD R11, R7, UR5 ;  /* 0x00000005070b7c36 */ /* 0x000fc60008000000 */
[----:B------:R3:W-:Y:S01]  /*34cf0*/  STL.64 [R1+0x770], R20 ;  /* 0x0007701401007387 */ /* 0x0007e20000100a00 */
[----:B------:R-:W-:Y:S01]  /*34d00*/  VIADD R5, R11, UR5 ;  /* 0x000000050b057c36 */ /* 0x000fe20008000000 */
[-C--:B0-----:R-:W-:Y:S02]  /*34d10*/  IADD3 R18, P2, PT, R24, R3.reuse, RZ ;  /* 0x0000000318127210 */ /* 0x081fe40007f5e0ff */
[-C--:B--2---:R-:W-:Y:S02]  /*34d20*/  IADD3 R16, P5, PT, R14, R3.reuse, RZ ;  /* 0x000000030e107210 */ /* 0x084fe40007fbe0ff */
[-C--:B------:R-:W-:Y:S02]  /*34d30*/  LEA.HI.X.SX32 R19, R24, R2.reuse, 0x1, P2 ;  /* 0x0000000218137211 */ /* 0x080fe400010f0eff */
[-C--:B------:R-:W-:Y:S02]  /*34d40*/  LEA.HI.X.SX32 R17, R14, R2.reuse, 0x1, P5 ;  /* 0x000000020e117211 */ /* 0x080fe400028f0eff */
[C---:B---3--:R-:W-:Y:S01]  /*34d50*/  IADD3 R20, P1, PT, R8.reuse, R3, RZ ;  /* 0x0000000308147210 */ /* 0x048fe20007f3e0ff */
[----:B------:R0:W-:Y:S03]  /*34d60*/  STL.64 [R1+0x768], R18 ;  /* 0x0007681201007387 */ /* 0x0001e60000100a00 */
[----:B------:R-:W-:Y:S01]  /*34d70*/  LEA.HI.X.SX32 R21, R8, R2, 0x1, P1 ;  /* 0x0000000208157211 */ /* 0x000fe200008f0eff */
[----:B------:R2:W-:Y:S01]  /*34d80*/  STL.64 [R1+0x760], R16 ;  /* 0x0007601001007387 */ /* 0x0005e20000100a00 */
[----:B------:R-:W-:-:S03]  /*34d90*/  VIADD R8, R5, UR5 ;  /* 0x0000000505087c36 */ /* 0x000fc60008000000 */
[----:B------:R-:W-:Y:S01]  /*34da0*/  STL.64 [R1+0x758], R20 ;  /* 0x0007581401007387 */ /* 0x000fe20000100a00 */
[CC--:B0-----:R-:W-:Y:S02]  /*34db0*/  IADD3 R18, P2, PT, R10.reuse, R3.reuse, RZ ;  /* 0x000000030a127210 */ /* 0x0c1fe40007f5e0ff */
[CC--:B--2---:R-:W-:Y:S02]  /*34dc0*/  IADD3 R16, P5, PT, R13.reuse, R3.reuse, RZ ;  /* 0x000000030d107210 */ /* 0x0c4fe40007fbe0ff */
[-C--:B------:R-:W-:Y:S01]  /*34dd0*/  LEA.HI.X.SX32 R19, R10, R2.reuse, 0x1, P2 ;  /* 0x000000020a137211 */ /* 0x080fe200010f0eff */
[----:B------:R-:W-:Y:S01]  /*34de0*/  VIADD R10, R8, UR5 ;  /* 0x00000005080a7c36 */ /* 0x000fe20008000000 */
[-C--:B------:R-:W-:Y:S02]  /*34df0*/  LEA.HI.X.SX32 R17, R13, R2.reuse, 0x1, P5 ;  /* 0x000000020d117211 */ /* 0x080fe400028f0eff */
[CC--:B------:R-:W-:Y:S01]  /*34e00*/  IADD3 R14, P5, PT, R12.reuse, R3.reuse, RZ ;  /* 0x000000030c0e7210 */ /* 0x0c0fe20007fbe0ff */
[----:B------:R0:W-:Y:S03]  /*34e10*/  STL.64 [R1+0x750], R18 ;  /* 0x0007501201007387 */ /* 0x0001e60000100a00 */
[----:B------:R-:W-:Y:S01]  /*34e20*/  LEA.HI.X.SX32 R15, R12, R2, 0x1, P5 ;  /* 0x000000020c0f7211 */ /* 0x000fe200028f0eff */
[----:B------:R2:W-:Y:S01]  /*34e30*/  STL.64 [R1+0x748], R16 ;  /* 0x0007481001007387 */ /* 0x0005e20000100a00 */
[----:B0-----:R-:W-:-:S02]  /*34e40*/  IADD3 R18, P1, PT, R6, R3, RZ ;  /* 0x0000000306127210 */ /* 0x001fc40007f3e0ff */
[----:B--2---:R-:W-:Y:S02]  /*34e50*/  IADD3 R16, P2, PT, R4, R3, RZ ;  /* 0x0000000304107210 */ /* 0x004fe40007f5e0ff */
[-C--:B------:R-:W-:Y:S01]  /*34e60*/  LEA.HI.X.SX32 R19, R6, R2.reuse, 0x1, P1 ;  /* 0x0000000206137211 */ /* 0x080fe200008f0eff */
[----:B------:R-:W-:Y:S01]  /*34e70*/  VIADD R6, R10, UR5 ;  /* 0x000000050a067c36 */ /* 0x000fe20008000000 */
[----:B------:R-:W-:-:S03]  /*34e80*/  LEA.HI.X.SX32 R17, R4, R2, 0x1, P2 ;  /* 0x0000000204117211 */ /* 0x000fc600010f0eff */
[----:B------:R0:W-:Y:S01]  /*34e90*/  STL.64 [R1+0x740], R18 ;  /* 0x0007401201007387 */ /* 0x0001e20000100a00 */
[----:B------:R-:W-:-:S03]  /*34ea0*/  VIADD R4, R6, UR5 ;  /* 0x0000000506047c36 */ /* 0x000fc60008000000 */
[----:B------:R2:W-:Y:S04]  /*34eb0*/  STL.64 [R1+0x738], R16 ;  /* 0x0007381001007387 */ /* 0x0005e80000100a00 */
[----:B------:R3:W-:Y:S01]  /*34ec0*/  STL.64 [R1+0x730], R14 ;  /* 0x0007300e01007387 */ /* 0x0007e20000100a00 */
[-C--:B0-----:R-:W-:Y:S02]  /*34ed0*/  IADD3 R18, P1, PT, R9, R3.reuse, RZ ;  /* 0x0000000309127210 */ /* 0x081fe40007f3e0ff */
[-C--:B--2---:R-:W-:Y:S02]  /*34ee0*/  IADD3 R16, P2, PT, R7, R3.reuse, RZ ;  /* 0x0000000307107210 */ /* 0x084fe40007f5e0ff */
[----:B------:R-:W-:Y:S01]  /*34ef0*/  LEA.HI.X.SX32 R19, R9, R2, 0x1, P1 ;  /* 0x0000000209137211 */ /* 0x000fe200008f0eff */
[----:B------:R-:W-:Y:S01]  /*34f00*/  VIADD R9, R4, UR5 ;  /* 0x0000000504097c36 */ /* 0x000fe20008000000 */
[----:B---3--:R-:W-:-:S02]  /*34f10*/  IADD3 R14, P5, PT, R11, R3, RZ ;  /* 0x000000030b0e7210 */ /* 0x008fc40007fbe0ff */
[-C--:B------:R-:W-:Y:S01]  /*34f20*/  LEA.HI.X.SX32 R17, R7, R2.reuse, 0x1, P2 ;  /* 0x0000000207117211 */ /* 0x080fe200010f0eff */
[----:B------:R-:W-:Y:S01]  /*34f30*/  STL.64 [R1+0x728], R18 ;  /* 0x0007281201007387 */ /* 0x000fe20000100a00 */
[-C--:B------:R-:W-:Y:S01]  /*34f40*/  LEA.HI.X.SX32 R15, R11, R2.reuse, 0x1, P5 ;  /* 0x000000020b0f7211 */ /* 0x080fe200028f0eff */
[C---:B------:R-:W-:Y:S01]  /*34f50*/  VIADD R7, R9.reuse, UR5 ;  /* 0x0000000509077c36 */ /* 0x040fe20008000000 */
[CC--:B------:R-:W-:Y:S01]  /*34f60*/  IADD3 R12, P5, PT, R10.reuse, R3.reuse, RZ ;  /* 0x000000030a0c7210 */ /* 0x0c0fe20007fbe0ff */
[----:B------:R0:W-:Y:S03]  /*34f70*/  STL.64 [R1+0x720], R16 ;  /* 0x0007201001007387 */ /* 0x0001e60000100a00 */
[----:B------:R-:W-:Y:S01]  /*34f80*/  LEA.HI.X.SX32 R13, R10, R2, 0x1, P5 ;  /* 0x000000020a0d7211 */ /* 0x000fe200028f0eff */
[----:B------:R2:W-:Y:S01]  /*34f90*/  STL.64 [R1+0x718], R14 ;  /* 0x0007180e01007387 */ /* 0x0005e20000100a00 */
[----:B------:R-:W-:-:S04]  /*34fa0*/  IADD3 R86, P5, PT, R9, R3, RZ ;  /* 0x0000000309567210 */ /* 0x000fc80007fbe0ff */
[-C--:B------:R-:W-:Y:S02]  /*34fb0*/  LEA.HI.X.SX32 R87, R9, R2.reuse, 0x1, P5 ;  /* 0x0000000209577211 */ /* 0x080fe400028f0eff */
[CC--:B0-----:R-:W-:Y:S02]  /*34fc0*/  IADD3 R16, P1, PT, R5.reuse, R3.reuse, RZ ;  /* 0x0000000305107210 */ /* 0x0c1fe40007f3e0ff */
[CC--:B--2---:R-:W-:Y:S02]  /*34fd0*/  IADD3 R14, P2, PT, R8.reuse, R3.reuse, RZ ;  /* 0x00000003080e7210 */ /* 0x0c4fe40007f5e0ff */
[-C--:B------:R-:W-:Y:S01]  /*34fe0*/  LEA.HI.X.SX32 R17, R5, R2.reuse, 0x1, P1 ;  /* 0x0000000205117211 */ /* 0x080fe200008f0eff */
[----:B------:R-:W-:Y:S01]  /*34ff0*/  VIADD R5, R7, UR5 ;  /* 0x0000000507057c36 */ /* 0x000fe20008000000 */
[-C--:B------:R-:W-:Y:S02]  /*35000*/  LEA.HI.X.SX32 R15, R8, R2.reuse, 0x1, P2 ;  /* 0x00000002080f7211 */ /* 0x080fe400010f0eff */
[-C--:B------:R-:W-:Y:S01]  /*35010*/  IADD3 R90, P1, PT, R6, R3.reuse, RZ ;  /* 0x00000003065a7210 */ /* 0x080fe20007f3e0ff */
[----:B------:R-:W-:Y:S01]  /*35020*/  VIADD R8, R5, UR5 ;  /* 0x0000000505087c36 */ /* 0x000fe20008000000 */
[-C--:B------:R-:W-:Y:S01]  /*35030*/  IADD3 R88, P2, PT, R4, R3.reuse, RZ ;  /* 0x0000000304587210 */ /* 0x080fe20007f5e0ff */
[----:B------:R-:W-:Y:S01]  /*35040*/  STL.64 [R1+0x710], R16 ;  /* 0x0007101001007387 */ /* 0x000fe20000100a00 */
[-C--:B------:R-:W-:Y:S01]  /*35050*/  LEA.HI.X.SX32 R91, R6, R2.reuse, 0x1, P1 ;  /* 0x00000002065b7211 */ /* 0x080fe200008f0eff */
[----:B------:R-:W-:Y:S01]  /*35060*/  VIADD R6, R8, UR5 ;  /* 0x0000000508067c36 */ /* 0x000fe20008000000 */
[-C--:B------:R-:W-:Y:S01]  /*35070*/  LEA.HI.X.SX32 R89, R4, R2.reuse, 0x1, P2 ;  /* 0x0000000204597211 */ /* 0x080fe200010f0eff */
[----:B------:R-:W-:Y:S01]  /*35080*/  STL.64 [R1+0x708], R14 ;  /* 0x0007080e01007387 */ /* 0x000fe20000100a00 */
[-C--:B------:R-:W-:Y:S01]  /*35090*/  IADD3 R84, P1, PT, R7, R3.reuse, RZ ;  /* 0x0000000307547210 */ /* 0x080fe20007f3e0ff */
[----:B------:R-:W-:Y:S01]  /*350a0*/  VIADD R4, R6, UR5 ;  /* 0x0000000506047c36 */ /* 0x000fe20008000000 */
[-C--:B------:R-:W-:Y:S01]  /*350b0*/  IADD3 R82, P2, PT, R5, R3.reuse, RZ ;  /* 0x0000000305527210 */ /* 0x080fe20007f5e0ff */
[----:B------:R-:W-:Y:S01]  /*350c0*/  STL.64 [R1+0x700], R12 ;  /* 0x0007000c01007387 */ /* 0x000fe20000100a00 */
[-C--:B------:R-:W-:Y:S01]  /*350d0*/  LEA.HI.X.SX32 R85, R7, R2.reuse, 0x1, P1 ;  /* 0x0000000207557211 */ /* 0x080fe200008f0eff */
[----:B------:R-:W-:Y:S01]  /*350e0*/  VIADD R7, R4, UR5 ;  /* 0x0000000504077c36 */ /* 0x000fe20008000000 */
[-C--:B------:R-:W-:Y:S01]  /*350f0*/  IADD3 R80, P5, PT, R8, R3.reuse, RZ ;  /* 0x0000000308507210 */ /* 0x080fe20007fbe0ff */
[----:B------:R-:W-:Y:S01]  /*35100*/  STL [R1+0xe58], R90 ;  /* 0x000e585a01007387 */ /* 0x000fe20000100800 */
[-C--:B------:R-:W-:Y:S01]  /*35110*/  LEA.HI.X.SX32 R83, R5, R2.reuse, 0x1, P2 ;  /* 0x0000000205537211 */ /* 0x080fe200010f0eff */
[----:B------:R-:W-:Y:S01]  /*35120*/  VIADD R5, R7, UR5 ;  /* 0x0000000507057c36 */ /* 0x000fe20008000000 */
[----:B------:R-:W-:Y:S01]  /*35130*/  IADD3 R78, P1, PT, R6, R3, RZ ;  /* 0x00000003064e7210 */ /* 0x000fe20007f3e0ff */
[----:B------:R-:W-:Y:S01]  /*35140*/  STL [R1+0xe54], R91 ;  /* 0x000e545b01007387 */ /* 0x000fe20000100800 */
[----:B------:R-:W-:-:S02]  /*35150*/  LEA.HI.X.SX32 R81, R8, R2, 0x1, P5 ;  /* 0x0000000208517211 */ /* 0x000fc400028f0eff */
[-C--:B------:R-:W-:Y:S01]  /*35160*/  IADD3 R76, P2, PT, R4, R3.reuse, RZ ;  /* 0x00000003044c7210 */ /* 0x080fe20007f5e0ff */
[----:B------:R-:W-:Y:S01]  /*35170*/  STL [R1+0xe50], R88 ;  /* 0x000e505801007387 */ /* 0x000fe20000100800 */
[-C--:B------:R-:W-:Y:S01]  /*35180*/  LEA.HI.X.SX32 R79, R6, R2.reuse, 0x1, P1 ;  /* 0x00000002064f7211 */ /* 0x080fe200008f0eff */
[----:B------:R-:W-:Y:S01]  /*35190*/  VIADD R6, R5, UR5 ;  /* 0x0000000505067c36 */ /* 0x000fe20008000000 */
        /* <DEDUP_REMOVED lines=11> */
[-C--:B------:R-:W-:Y:S01]  /*35250*/  LEA.HI.X.SX32 R71, R6, R2.reuse, 0x1, P2 ;  /* 0x0000000206477211 */ /* 0x080fe200010f0eff */
[----:B------:R-:W-:Y:S01]  /*35260*/  STL [R1+0xe48], R84 ;  /* 0x000e485401007387 */ /* 0x000fe20000100800 */
[-C--:B------:R-:W-:Y:S02]  /*35270*/  IADD3 R68, P1, PT, R4, R3.reuse, RZ ;  /* 0x0000000304447210 */ /* 0x080fe40007f3e0ff */
[----:B------:R-:W-:Y:S01]  /*35280*/  ISETP.LT.AND P2, PT, R32, UR19, !P0 ;  /* 0x0000001320007c0c */ /* 0x000fe2000c741270 */
[----:B------:R-:W-:Y:S01]  /*35290*/  STL [R1+0xe44], R85 ;  /* 0x000e445501007387 */ /* 0x000fe20000100800 */
[----:B------:R-:W-:Y:S01]  /*352a0*/  LEA.HI.X.SX32 R69, R4, R2, 0x1, P1 ;  /* 0x0000000204457211 */ /* 0x000fe200008f0eff */
[----:B------:R-:W0:Y:S01]  /*352b0*/  LDCU UR19, c[0x0][0x39c] ;  /* 0x00007380ff1377ac */ /* 0x000e220008000800 */
[----:B------:R-:W-:Y:S01]  /*352c0*/  IADD3 R92, P1, PT, R11, R3, RZ ;  /* 0x000000030b5c7210 */ /* 0x000fe20007f3e0ff */
[----:B------:R-:W-:Y:S01]  /*352d0*/  STL [R1+0xe68], R82 ;  /* 0x000e685201007387 */ /* 0x000fe20000100800 */
[C---:B------:R-:W-:Y:S01]  /*352e0*/  ISETP.LT.AND P5, PT, R0.reuse, UR13, !P0 ;  /* 0x0000000d00007c0c */ /* 0x040fe2000c7a1270 */
[----:B------:R-:W-:Y:S01]  /*352f0*/  VIADD R4, R0, 0x5 ;  /* 0x0000000500047836 */ /* 0x000fe20000000000 */
[----:B------:R-:W2:Y:S01]  /*35300*/  LDCU UR13, c[0x0][0x39c] ;  /* 0x00007380ff0d77ac */ /* 0x000ea20008000800 */
        /* <DEDUP_REMOVED lines=15> */
[----:B---3--:R-:W3:Y:S01]  /*35400*/  LDL.LU R3, [R1+0x940] ;  /* 0x0009400001037983 */ /* 0x008ee20000300800 */
[----:B-----5:R-:W-:-:S02]  /*35410*/  F2FP.SATFINITE.E5M2.F32.PACK_AB_MERGE_C R72, R33, R34, RZ ;  /* 0x000000222148723e */ /* 0x020fc400048060ff */
[----:B---3--:R-:W-:Y:S02]  /*35420*/  LEA.HI.X.SX32 R93, R3, R2, 0x1, P1 ;  /* 0x00000002035d7211 */ /* 0x008fe400008f0eff */
[----:B------:R-:W-:Y:S01]  /*35430*/  ISETP.LT.AND P1, PT, R4, UR20, !P0 ;  /* 0x0000001404007c0c */ /* 0x000fe2000c721270 */
[----:B------:R-:W3:Y:S01]  /*35440*/  LDCU UR20, c[0x0][0x3b8] ;  /* 0x00007700ff1477ac */ /* 0x000ee20008000800 */
[----:B------:R-:W-:Y:S01]  /*35450*/  PRMT R4, R72, 0x9910, RZ ;  /* 0x0000991048047816 */ /* 0x000fe200000000ff */
[----:B------:R-:W-:Y:S04]  /*35460*/  STL [R1+0xe20], R93 ;  /* 0x000e205d01007387 */ /* 0x000fe80000100800 */
[----:B------:R-:W-:Y:S04]  /*35470*/  STL [R1+0xe1c], R2 ;  /* 0x000e1c0201007387 */ /* 0x000fe80000100800 */
[----:B------:R4:W-:Y:S02]  /*35480*/  STL [R1+0xe7c], R4 ;  /* 0x000e7c0401007387 */ /* 0x0009e40000100800 */
[----:B----4-:R-:W4:Y:S02]  /*35490*/  LDTM.x64 R4, tmem[UR10+0x40] ;  /* 0x0000400a000479ee */ /* 0x010f240008340000 */
[----:B----4-:R-:W-:Y:S01]  /*354a0*/  STL.64 [R1+0x558], R26 ;  /* 0x0005581a01007387 */ /* 0x010fe20000100a00 */
[----:B------:R-:W-:-:S02]  /*354b0*/  IMAD.MOV.U32 R78, RZ, RZ, R4 ;  /* 0x000000ffff4e7224 */ /* 0x000fc400078e0004 */
[----:B------:R-:W-:Y:S01]  /*354c0*/  IMAD.MOV.U32 R79, RZ, RZ, R5 ;  /* 0x000000ffff4f7224 */ /* 0x000fe200078e0005 */
[----:B------:R-:W-:Y:S01]  /*354d0*/  STL.64 [R1+0x560], R28 ;  /* 0x0005601c01007387 */ /* 0x000fe20000100a00 */
[----:B------:R-:W-:Y:S02]  /*354e0*/  IMAD.MOV.U32 R82, RZ, RZ, R6 ;  /* 0x000000ffff527224 */ /* 0x000fe400078e0006 */
[----:B------:R-:W-:Y:S01]  /*354f0*/  IMAD.MOV.U32 R83, RZ, RZ, R7 ;  /* 0x000000ffff537224 */ /* 0x000fe200078e0007 */
[----:B------:R-:W-:Y:S01]  /*35500*/  STL.64 [R1+0x568], R30 ;  /* 0x0005681e01007387 */ /* 0x000fe20000100a00 */
[----:B------:R-:W-:Y:S02]  /*35510*/  IMAD.MOV.U32 R86, RZ, RZ, R8 ;  /* 0x000000ffff567224 */ /* 0x000fe400078e0008 */
[----:B------:R-:W-:Y:S01]  /*35520*/  IMAD.MOV.U32 R87, RZ, RZ, R9 ;  /* 0x000000ffff577224 */ /* 0x000fe200078e0009 */
[----:B------:R-:W-:Y:S01]  /*35530*/  STL.64 [R1+0x570], R32 ;  /* 0x0005702001007387 */ /* 0x000fe20000100a00 */
        /* <DEDUP_REMOVED lines=23> */
[----:B------:R-:W-:Y:S04]  /*356b0*/  STL.64 [R1+0x5b0], R48 ;  /* 0x0005b03001007387 */ /* 0x000fe80000100a00 */
        /* <DEDUP_REMOVED lines=8> */
[----:B------:R4:W-:Y:S02]  /*35740*/  STL.64 [R1+0x5f8], R66 ;  /* 0x0005f84201007387 */ /* 0x0009e40000100a00 */
[----:B----4-:R-:W4:Y:S02]  /*35750*/  LDTM.x64 R4, tmem[UR10+0x80] ;  /* 0x0000800a000479ee */ /* 0x010f240008340000 */
[----:B----4-:R4:W-:Y:S04]  /*35760*/  STL.64 [R1+0x400], R4 ;  /* 0x0004000401007387 */ /* 0x0109e80000100a00 */
        /* <DEDUP_REMOVED lines=30> */
[----:B------:R5:W-:Y:S04]  /*35950*/  STL.64 [R1+0x4f8], R66 ;  /* 0x0004f84201007387 */ /* 0x000be80000100a00 */
[----:B----4-:R-:W4:Y:S02]  /*35960*/  LDL.LU R4, [R1+0xe7c] ;  /* 0x000e7c0001047983 */ /* 0x010f240000300800 */
[----:B----4-:R-:W-:-:S02]  /*35970*/  IMAD.MOV.U32 R73, RZ, RZ, R4 ;  /* 0x000000ffff497224 */ /* 0x010fc400078e0004 */
[----:B-----5:R-:W4:Y:S02]  /*35980*/  LDTM.x64 R4, tmem[UR10+0xc0] ;  /* 0x0000c00a000479ee */ /* 0x020f240008340000 */
[----:B----4-:R-:W-:Y:S04]  /*35990*/  STL.64 [R1+0x300], R4 ;  /* 0x0003000401007387 */ /* 0x010fe80000100a00 */
        /* <DEDUP_REMOVED lines=98> */
[----:B----4-:R-:W-:Y:S04]  /*35fc0*/  STL.64 [R1], R4 ;  /* 0x0000000401007387 */ /* 0x010fe80000100a00 */
        /* <DEDUP_REMOVED lines=31> */
[----:B----4-:R-:W4:Y:S01]  /*361c0*/  LDTM.x64 R4, tmem[UR10+0x1c0] ;  /* 0x0001c00a000479ee */ /* 0x010f220008340000 */
[----:B------:R-:W-:Y:S01]  /*361d0*/  NOP ;  /* 0x0000000000007918 */ /* 0x000fe20000000000 */
[----:B------:R-:W5:Y:S01]  /*361e0*/  LDCU UR10, c[0x0][0x39c] ;  /* 0x00007380ff0a77ac */ /* 0x000f620008000800 */
[----:B----4-:R4:W-:Y:S02]  /*361f0*/  STL.64 [R1+0xdd0], R4 ;  /* 0x000dd00401007387 */ /* 0x0109e40000100a00 */
[----:B----4-:R-:W-:-:S02]  /*36200*/  IMAD.MOV.U32 R4, RZ, RZ, R72 ;  /* 0x000000ffff047224 */ /* 0x010fc400078e0048 */
[----:B------:R-:W4:Y:S04]  /*36210*/  LDL.LU R72, [R1+0xe78] ;  /* 0x000e780001487983 */ /* 0x000f280000300800 */
[----:B------:R-:W2:Y:S04]  /*36220*/  LDL.LU R5, [R1+0x60c] ;  /* 0x00060c0001057983 */ /* 0x000ea80000300800 */
[----:B------:R0:W-:Y:S04]  /*36230*/  STL.64 [R1+0xdc8], R6 ;  /* 0x000dc80601007387 */ /* 0x0001e80000100a00 */
[----:B0-----:R-:W2:Y:S01]  /*36240*/  LDL.LU R7, [R1+0x608] ;  /* 0x0006080001077983 */ /* 0x001ea20000300800 */
[----:B------:R-:W-:-:S03]  /*36250*/  IMAD.MOV.U32 R6, RZ, RZ, R4 ;  /* 0x000000ffff067224 */ /* 0x000fc600078e0004 */
[----:B------:R0:W-:Y:S04]  /*36260*/  STL.64 [R1+0xdc0], R8 ;  /* 0x000dc00801007387 */ /* 0x0001e80000100a00 */
[----:B0-----:R-:W2:Y:S04]  /*36270*/  LDL.LU R8, [R1+0x614] ;  /* 0x0006140001087983 */ /* 0x001ea80000300800 */
[----:B------:R0:W-:Y:S04]  /*36280*/  STL.64 [R1+0xdb8], R10 ;  /* 0x000db80a01007387 */ /* 0x0001e80000100a00 */
[----:B0-----:R-:W2:Y:S04]  /*36290*/  LDL.LU R11, [R1+0x610] ;  /* 0x00061000010b7983 */ /* 0x001ea80000300800 */
[----:B------:R0:W-:Y:S04]  /*362a0*/  STL.64 [R1+0xdb0], R12 ;  /* 0x000db00c01007387 */ /* 0x0001e80000100a00 */
[----:B0-----:R-:W2:Y:S04]  /*362b0*/  LDL.LU.64 R12, [R1+0x928] ;  /* 0x00092800010c7983 */ /* 0x001ea80000300a00 */
[----:B------:R0:W-:Y:S04]  /*362c0*/  STL.64 [R1+0xda8], R14 ;  /* 0x000da80e01007387 */ /* 0x0001e80000100a00 */
[----:B0-----:R-:W2:Y:S04]  /*362d0*/  LDL.LU.64 R14, [R1+0x930] ;  /* 0x00093000010e7983 */ /* 0x001ea80000300a00 */
[----:B------:R0:W-:Y:S04]  /*362e0*/  STL.64 [R1+0xda0], R16 ;  /* 0x000da01001007387 */ /* 0x0001e80000100a00 */
[----:B0-----:R-:W2:Y:S04]  /*362f0*/  LDL.LU.64 R16, [R1+0x938] ;  /* 0x0009380001107983 */ /* 0x001ea80000300a00 */
[----:B------:R0:W-:Y:S04]  /*36300*/  STL.64 [R1+0xd98], R18 ;  /* 0x000d981201007387 */ /* 0x0001e80000100a00 */
[----:B0-----:R-:W3:Y:S04]  /*36310*/  LDL.LU.64 R18, [R1+0x920] ;  /* 0x0009200001127983 */ /* 0x001ee80000300a00 */
        /* <DEDUP_REMOVED lines=13> */
[----:B------:R-:W-:Y:S01]  /*363f0*/  STL.64 [R1+0xd28], R46 ;  /* 0x000d282e01007387 */ /* 0x000fe20000100a00 */
[----:B------:R-:W-:-:S03]  /*36400*/  VIADD R4, R0, 0x6 ;  /* 0x0000000600047836 */ /* 0x000fc60000000000 */
        /* <DEDUP_REMOVED lines=10> */
[----:B--2---:R0:W-:Y:S01]  /*364b0*/  @P5 STG.E.U8 desc[UR22][R16.64], R6 ;  /* 0x0000000610005986 */ /* 0x0041e2000c101116 */
[----:B------:R-:W-:Y:S01]  /*364c0*/  ISETP.LT.AND P5, PT, R4, UR4, !P0 ;  /* 0x0000000404007c0c */ /* 0x000fe2000c7a1270 */
[----:B------:R-:W2:Y:S01]  /*364d0*/  LDCU UR4, c[0x0][0x39c] ;  /* 0x00007380ff0477ac */ /* 0x000ea20008000800 */
[----:B------:R-:W-:-:S05]  /*364e0*/  SHF.R.S32.HI R4, RZ, 0x8, R73 ;  /* 0x00000008ff047819 */ /* 0x000fca0000011449 */
[----:B------:R1:W-:Y:S04]  /*364f0*/  @P3 STG.E.U8 desc[UR22][R14.64], R4 ;  /* 0x000000040e003986 */ /* 0x0003e8000c101116 */
[----:B0-----:R-:W4:Y:S04]  /*36500*/  LDL.LU.64 R16, [R1+0x918] ;  /* 0x0009180001107983 */ /* 0x001f280000300a00 */
[----:B------:R-:W5:Y:S04]  /*36510*/  LDL.LU R73, [R1+0xe74] ;  /* 0x000e740001497983 */ /* 0x000f680000300800 */
[----:B------:R-:W5:Y:S04]  /*36520*/  LDL.LU R9, [R1+0x618] ;  /* 0x0006180001097983 */ /* 0x000f680000300800 */
[----:B------:R-:W5:Y:S04]  /*36530*/  LDL.LU R6, [R1+0x61c] ;  /* 0x00061c0001067983 */ /* 0x000f680000300800 */
[----:B-1----:R-:W5:Y:S01]  /*36540*/  LDL.LU.64 R14, [R1+0x910] ;  /* 0x00091000010e7983 */ /* 0x002f620000300a00 */
[----:B------:R-:W-:Y:S01]  /*36550*/  F2FP.SATFINITE.E5M2.F32.PACK_AB_MERGE_C R7, R5, R7, RZ ;  /* 0x000000070507723e */ /* 0x000fe200048060ff */
[----:B------:R-:W-:-:S03]  /*36560*/  VIADD R5, R0, 0x7 ;  /* 0x0000000700057836 */ /* 0x000fc60000000000 */
[----:B------:R-:W-:Y:S01]  /*36570*/  PRMT R4, R7, 0x9910, RZ ;  /* 0x0000991007047816 */ /* 0x000fe200000000ff */
[----:B------:R0:W-:Y:S01]  /*36580*/  @P4 STG.E.U8 desc[UR22][R12.64], R7 ;  /* 0x000000070c004986 */ /* 0x0001e2000c101116 */
[----:B------:R-:W-:Y:S01]  /*36590*/  ISETP.LT.AND P3, PT, R5, UR6, !P0 ;  /* 0x0000000605007c0c */ /* 0x000fe2000c761270 */
[----:B------:R-:W1:Y:S01]  /*365a0*/  LDCU UR6, c[0x0][0x39c] ;  /* 0x00007380ff0677ac */ /* 0x000e620008000800 */
[----:B------:R-:W-:Y:S01]  /*365b0*/  VIADD R5, R0, 0x8 ;  /* 0x0000000800057836 */ /* 0x000fe20000000000 */
[----:B------:R-:W-:Y:S02]  /*365c0*/  SHF.R.S32.HI R4, RZ, 0x8, R4 ;  /* 0x00000008ff047819 */ /* 0x000fe40000011404 */
[----:B------:R-:W-:Y:S01]  /*365d0*/  F2FP.SATFINITE.E5M2.F32.PACK_AB_MERGE_C R10, R8, R11, RZ ;  /* 0x0000000b080a723e */ /* 0x000fe200048060ff */
[----:B0-----:R-:W5:Y:S01]  /*365e0*/  LDL.LU.64 R12, [R1+0x908] ;  /* 0x00090800010c7983 */ /* 0x001f620000300a00 */
[----:B------:R-:W-:Y:S01]  /*365f0*/  ISETP.LT.AND P4, PT, R5, UR9, !P0 ;  /* 0x0000000905007c0c */ /* 0x000fe2000c781270 */
[----:B------:R-:W-:Y:S01]  /*36600*/  VIADD R8, R0, 0x9 ;  /* 0x0000000900087836 */ /* 0x000fe20000000000 */
[----:B------:R-:W0:Y:S01]  /*36610*/  LDCU UR9, c[0x0][0x39c] ;  /* 0x00007380ff0977ac */ /* 0x000e220008000800 */
[----:B------:R-:W5:Y:S04]  /*36620*/  LDL.LU R7, [R1+0x620] ;  /* 0x0006200001077983 */ /* 0x000f680000300800 */
[----:B------:R-:W5:Y:S04]  /*36630*/  LDL.LU R5, [R1+0x624] ;  /* 0x0006240001057983 */ /* 0x000f680000300800 */
[----:B---3--:R3:W-:Y:S01]  /*36640*/  @P6 STG.E.U8 desc[UR22][R18.64], R4 ;  /* 0x0000000412006986 */ /* 0x0087e2000c101116 */
[----:B--2---:R-:W-:Y:S01]  /*36650*/  ISETP.LT.AND P6, PT, R8, UR4, !P0 ;  /* 0x0000000408007c0c */ /* 0x004fe2000c7c1270 */
[----:B------:R-:W-:Y:S01]  /*36660*/  VIADD R8, R0, 0xa ;  /* 0x0000000a00087836 */ /* 0x000fe20000000000 */
[----:B------:R-:W2:Y:S01]  /*36670*/  LDCU UR4, c[0x0][0x39c] ;  /* 0x00007380ff0477ac */ /* 0x000ea20008000800 */
[----:B---3--:R-:W3:Y:S01]  /*36680*/  LDL.LU.64 R18, [R1+0x900] ;  /* 0x0009000001127983 */ /* 0x008ee20000300a00 */
[----:B------:R-:W-:-:S04]  /*36690*/  PRMT R4, R10, 0x9910, RZ ;  /* 0x000099100a047816 */ /* 0x000fc800000000ff */
[----:B------:R-:W-:Y:S01]  /*366a0*/  SHF.R.S32.HI R4, RZ, 0x8, R4 ;  /* 0x00000008ff047819 */ /* 0x000fe20000011404 */
[----:B----4-:R4:W-:Y:S01]  /*366b0*/  @P2 STG.E.U8 desc[UR22][R16.64], R10 ;  /* 0x0000000a10002986 */ /* 0x0109e2000c101116 */
[----:B-1----:R-:W-:Y:S01]  /*366c0*/  ISETP.LT.AND P2, PT, R8, UR6, !P0 ;  /* 0x0000000608007c0c */ /* 0x002fe2000c741270 */
[----:B------:R-:W1:Y:S02]  /*366d0*/  LDCU UR6, c[0x0][0x39c] ;  /* 0x00007380ff0677ac */ /* 0x000e640008000800 */
[----:B----4-:R-:W4:Y:S04]  /*366e0*/  LDL.LU.64 R16, [R1+0x8f8] ;  /* 0x0008f80001107983 */ /* 0x010f280000300a00 */
[----:B------:R-:W4:Y:S04]  /*366f0*/  LDL.LU R11, [R1+0x628] ;  /* 0x00062800010b7983 */ /* 0x000f280000300800 */
[----:B------:R-:W4:Y:S04]  /*36700*/  LDL.LU R8, [R1+0x62c] ;  /* 0x00062c0001087983 */ /* 0x000f280000300800 */
[----:B-----5:R5:W-:Y:S04]  /*36710*/  @P1 STG.E.U8 desc[UR22][R14.64], R4 ;  /* 0x000000040e001986 */ /* 0x020be8000c101116 */
[----:B-----5:R-:W5:Y:S01]  /*36720*/  LDL.LU.64 R14, [R1+0x8f0] ;  /* 0x0008f000010e7983 */ /* 0x020f620000300a00 */
[----:B------:R-:W-:Y:S01]  /*36730*/  F2FP.SATFINITE.E5M2.F32.PACK_AB_MERGE_C R9, R6, R9, RZ ;  /* 0x000000090609723e */ /* 0x000fe200048060ff */
[----:B------:R-:W-:-:S03]  /*36740*/  VIADD R6, R0, 0xb ;  /* 0x0000000b00067836 */ /* 0x000fc60000000000 */
[----:B------:R-:W-:Y:S01]  /*36750*/  PRMT R4, R9, 0x9910, RZ ;  /* 0x0000991009047816 */ /* 0x000fe200000000ff */
[----:B------:R1:W-:Y:S01]  /*36760*/  @P5 STG.E.U8 desc[UR22][R12.64], R9 ;  /* 0x000000090c005986 */ /* 0x0003e2000c101116 */
[----:B0-----:R-:W-:Y:S01]  /*36770*/  ISETP.LT.AND P1, PT, R6, UR9, !P0 ;  /* 0x0000000906007c0c */ /* 0x001fe2000c721270 */
[----:B------:R-:W0:Y:S01]  /*36780*/  LDCU UR9, c[0x0][0x39c] ;  /* 0x00007380ff0977ac */ /* 0x000e220008000800 */
[----:B------:R-:W-:Y:S01]  /*36790*/  VIADD R6, R0, 0xc ;  /* 0x0000000c00067836 */ /* 0x000fe20000000000 */
[----:B------:R-:W-:Y:S02]  /*367a0*/  SHF.R.S32.HI R4, RZ, 0x8, R4 ;  /* 0x00000008ff047819 */ /* 0x000fe40000011404 */
[----:B------:R-:W-:Y:S01]  /*367b0*/  F2FP.SATFINITE.E5M2.F32.PACK_AB_MERGE_C R7, R5, R7, RZ ;  /* 0x000000070507723e */ /* 0x000fe200048060ff */
[----:B-1----:R-:W5:Y:S01]  /*367c0*/  LDL.LU.64 R12, [R1+0x8e8] ;  /* 0x0008e800010c7983 */ /* 0x002f620000300a00 */
[----:B--2---:R-:W-:Y:S01]  /*367d0*/  ISETP.LT.AND P5, PT, R6, UR4, !P0 ;  /* 0x0000000406007c0c */ /* 0x004fe2000c7a1270 */
[C---:B------:R-:W-:Y:S01]  /*367e0*/  VIADD R5, R0.reuse, 0xd ;  /* 0x0000000d00057836 */ /* 0x040fe20000000000 */
[----:B------:R-:W1:Y:S01]  /*367f0*/  LDCU UR4, c[0x0][0x39c] ;  /* 0x00007380ff0477ac */ /* 0x000e620008000800 */
[----:B------:R-:W2:Y:S04]  /*36800*/  LDL.LU R9, [R1+0x630] ;  /* 0x0006300001097983 */ /* 0x000ea80000300800 */
[----:B------:R-:W2:Y:S04]  /*36810*/  LDL.LU R6, [R1+0x634] ;  /* 0x0006340001067983 */ /* 0x000ea80000300800 */
[----:B---3--:R3:W-:Y:S01]  /*36820*/  @P3 STG.E.U8 desc[UR22][R18.64], R4 ;  /* 0x0000000412003986 */ /* 0x0087e2000c101116 */
[----:B------:R-:W-:Y:S01]  /*36830*/  ISETP.LT.AND P3, PT, R5, UR6, !P0 ;  /* 0x0000000605007c0c */ /* 0x000fe2000c761270 */
[----:B------:R-:W-:Y:S01]  /*36840*/  VIADD R5, R0, 0xe ;  /* 0x0000000e00057836 */ /* 0x000fe20000000000 */
[----:B------:R-:W0:Y:S01]  /*36850*/  LDCU UR6, c[0x0][0x39c] ;  /* 0x00007380ff0677ac */ /* 0x000e220008000800 */
[----:B---3--:R-:W3:Y:S01]  /*36860*/  LDL.LU.64 R18, [R1+0x8e0] ;  /* 0x0008e00001127983 */ /* 0x008ee20000300a00 */
[----:B------:R-:W-:-:S04]  /*36870*/  PRMT R4, R7, 0x9910, RZ ;  /* 0x0000991007047816 */ /* 0x000fc800000000ff */
[----:B------:R-:W-:Y:S01]  /*36880*/  SHF.R.S32.HI R4, RZ, 0x8, R4 ;  /* 0x00000008ff047819 */ /* 0x000fe20000011404 */
[----:B----4-:R4:W-:Y:S01]  /*36890*/  @P4 STG.E.U8 desc[UR22][R16.64], R7 ;  /* 0x0000000710004986 */ /* 0x0109e2000c101116 */
[----:B0-----:R-:W-:Y:S01]  /*368a0*/  ISETP.LT.AND P4, PT, R5, UR9, !P0 ;  /* 0x0000000905007c0c */ /* 0x001fe2000c781270 */
[----:B------:R-:W0:Y:S02]  /*368b0*/  LDCU UR9, c[0x0][0x39c] ;  /* 0x00007380ff0977ac */ /* 0x000e240008000800 */
        /* <DEDUP_REMOVED lines=9> */
[----:B-1----:R-:W-:Y:S01]  /*36950*/  ISETP.LT.AND P6, PT, R8, UR4, !P0 ;  /* 0x0000000408007c0c */ /* 0x002fe2000c7c1270 */
[----:B------:R-:W1:Y:S01]  /*36960*/  LDCU UR4, c[0x0][0x39c] ;  /* 0x00007380ff0477ac */ /* 0x000e620008000800 */
[----:B------:R-:W-:Y:S01]  /*36970*/  VIADD R8, R0, 0x10 ;  /* 0x0000001000087836 */ /* 0x000fe20000000000 */
[----:B------:R-:W-:Y:S01]  /*36980*/  SHF.R.S32.HI R4, RZ, 0x8, R4 ;  /* 0x00000008ff047819 */ /* 0x000fe20000011404 */
[----:B0-----:R-:W5:Y:S03]  /*36990*/  LDL.LU.64 R12, [R1+0x8c8] ;  /* 0x0008c800010c7983 */ /* 0x001f660000300a00 */
[----:B------:R-:W-:Y:S01]  /*369a0*/  ISETP.LT.AND P2, PT, R8, UR6, !P0 ;  /* 0x0000000608007c0c */ /* 0x000fe2000c741270 */
[----:B------:R-:W0:Y:S01]  /*369b0*/  LDCU UR6, c[0x0][0x39c] ;  /* 0x00007380ff0677ac */ /* 0x000e220008000800 */
[----:B--2---:R-:W-:Y:S01]  /*369c0*/  F2FP.SATFINITE.E5M2.F32.PACK_AB_MERGE_C R9, R6, R9, RZ ;  /* 0x000000090609723e */ /* 0x004fe200048060ff */
[----:B------:R-:W2:Y:S01]  /*369d0*/  LDL.LU R11, [R1+0x640] ;  /* 0x00064000010b7983 */ /* 0x000ea20000300800 */
[----:B------:R-:W-:-:S03]  /*369e0*/  VIADD R6, R0, 0x11 ;  /* 0x0000001100067836 */ /* 0x000fc60000000000 */
        /* <DEDUP_REMOVED lines=23> */
[----:B------:R-:W-:Y:S01]  /*36b60*/  SHF.R.S32.HI R4, RZ, 0x8, R4 ;  /* 0x00000008ff047819 */ /* 0x000fe20000011404 */
[----:B-1----:R-:W5:Y:S03]  /*36b70*/  LDL.LU.64 R12, [R1+0x8a8] ;  /* 0x0008a800010c7983 */ /* 0x002f660000300a00 */
[----:B------:R-:W-:Y:S01]  /*36b80*/  ISETP.LT.AND P4, PT, R5, UR9, !P0 ;  /* 0x0000000905007c0c */ /* 0x000fe2000c781270 */
[----:B------:R-:W1:Y:S01]  /*36b90*/  LDCU UR9, c[0x0][0x39c] ;  /* 0x00007380ff0977ac */ /* 0x000e620008000800 */
        /* <DEDUP_REMOVED lines=290> */
[----:B------:R-:W-:-:S02]  /*37dc0*/  VIADD R6, R0, 0x3b ;  /* 0x0000003b00067836 */ /* 0x000fc40000000000 */
[----:B------:R-:W5:Y:S03]  /*37dd0*/  LDL.LU.64 R20, [R1+0x768] ;  /* 0x0007680001147983 */ /* 0x000f660000300a00 */
[----:B0-----:R-:W-:Y:S01]  /*37de0*/  ISETP.LT.AND P1, PT, R6, UR9, !P0 ;  /* 0x0000000906007c0c */ /* 0x001fe2000c721270 */
[----:B------:R-:W-:Y:S01]  /*37df0*/  VIADD R6, R0, 0x3c ;  /* 0x0000003c00067836 */ /* 0x000fe20000000000 */
[----:B------:R-:W-:Y:S01]  /*37e00*/  PRMT R4, R9, 0x9910, RZ ;  /* 0x0000991009047816 */ /* 0x000fe200000000ff */
[----:B------:R0:W-:Y:S01]  /*37e10*/  @P5 STG.E.U8 desc[UR22][R10.64], R9 ;  /* 0x000000090a005986 */ /* 0x0001e2000c101116 */
[----:B------:R-:W1:Y:S02]  /*37e20*/  LDCU UR9, c[0x0][0x39c] ;  /* 0x00007380ff0977ac */ /* 0x000e640008000800 */
[----:B------:R-:W-:Y:S02]  /*37e30*/  ISETP.LT.AND P5, PT, R6, UR4, !P0 ;  /* 0x0000000406007c0c */ /* 0x000fe4000c7a1270 */
[----:B------:R-:W-:Y:S01]  /*37e40*/  SHF.R.S32.HI R4, RZ, 0x8, R4 ;  /* 0x00000008ff047819 */ /* 0x000fe20000011404 */
[----:B------:R-:W1:Y:S01]  /*37e50*/  LDCU UR4, c[0x0][0x39c] ;  /* 0x00007380ff0477ac */ /* 0x000e620008000800 */
[----:B--2---:R-:W-:Y:S01]  /*37e60*/  F2FP.SATFINITE.E5M2.F32.PACK_AB_MERGE_C R5, R5, R7, RZ ;  /* 0x000000070505723e */ /* 0x004fe200048060ff */
[----:B0-----:R-:W2:Y:S04]  /*37e70*/  LDL.LU R9, [R1+0x6f0] ;  /* 0x0006f00001097983 */ /* 0x001ea80000300800 */
[----:B------:R-:W2:Y:S01]  /*37e80*/  LDL.LU R6, [R1+0x6f4] ;  /* 0x0006f40001067983 */ /* 0x000ea20000300800 */
[----:B------:R-:W-:-:S03]  /*37e90*/  VIADD R7, R0, 0x3d ;  /* 0x0000003d00077836 */ /* 0x000fc60000000000 */
[----:B------:R-:W2:Y:S04]  /*37ea0*/  LDL.LU.64 R10, [R1+0x760] ;  /* 0x00076000010a7983 */ /* 0x000ea80000300a00 */
[----:B---3--:R0:W-:Y:S01]  /*37eb0*/  @P3 STG.E.U8 desc[UR22][R18.64], R4 ;  /* 0x0000000412003986 */ /* 0x0081e2000c101116 */
[----:B-1----:R-:W-:Y:S01]  /*37ec0*/  ISETP.LT.AND P3, PT, R7, UR6, !P0 ;  /* 0x0000000607007c0c */ /* 0x002fe2000c761270 */
[----:B------:R-:W1:Y:S01]  /*37ed0*/  LDCU UR6, c[0x0][0x39c] ;  /* 0x00007380ff0677ac */ /* 0x000e620008000800 */
[----:B0-----:R-:W-:Y:S01]  /*37ee0*/  PRMT R4, R5, 0x9910, RZ ;  /* 0x0000991005047816 */ /* 0x001fe200000000ff */
[----:B------:R-:W3:Y:S03]  /*37ef0*/  LDL.LU.64 R18, [R1+0x758] ;  /* 0x0007580001127983 */ /* 0x000ee60000300a00 */
[----:B------:R-:W-:Y:S01]  /*37f00*/  SHF.R.S32.HI R4, RZ, 0x8, R4 ;  /* 0x00000008ff047819 */ /* 0x000fe20000011404 */
[----:B------:R-:W3:Y:S04]  /*37f10*/  LDL.LU R7, [R1+0x6f8] ;  /* 0x0006f80001077983 */ /* 0x000ee80000300800 */
[----:B----4-:R0:W-:Y:S04]  /*37f20*/  @P4 STG.E.U8 desc[UR22][R16.64], R5 ;  /* 0x0000000510004986 */ /* 0x0101e8000c101116 */
[----:B0-----:R-:W4:Y:S04]  /*37f30*/  LDL.LU R5, [R1+0x6fc] ;  /* 0x0006fc0001057983 */ /* 0x001f280000300800 */
[----:B------:R-:W4:Y:S04]  /*37f40*/  LDL.LU.64 R16, [R1+0x750] ;  /* 0x0007500001107983 */ /* 0x000f280000300a00 */
[----:B-----5:R0:W-:Y:S04]  /*37f50*/  @P6 STG.E.U8 desc[UR22][R14.64], R4 ;  /* 0x000000040e006986 */ /* 0x0201e8000c101116 */
[----:B0-----:R-:W5:Y:S01]  /*37f60*/  LDL.LU.64 R14, [R1+0x748] ;  /* 0x00074800010e7983 */ /* 0x001f620000300a00 */
[----:B------:R-:W-:-:S05]  /*37f70*/  VIADD R12, R0, 0x3e ;  /* 0x0000003e000c7836 */ /* 0x000fca0000000000 */
[----:B------:R-:W-:Y:S01]  /*37f80*/  ISETP.LT.AND P4, PT, R12, UR9, !P0 ;  /* 0x000000090c007c0c */ /* 0x000fe2000c781270 */
[----:B------:R-:W0:Y:S01]  /*37f90*/  LDCU UR9, c[0x0][0x39c] ;  /* 0x00007380ff0977ac */ /* 0x000e220008000800 */
[----:B------:R-:W-:Y:S01]  /*37fa0*/  F2FP.SATFINITE.E5M2.F32.PACK_AB_MERGE_C R12, R8, R13, RZ ;  /* 0x0000000d080c723e */ /* 0x000fe200048060ff */
[----:B------:R-:W-:-:S05]  /*37fb0*/  VIADD R8, R0, 0x3f ;  /* 0x0000003f00087836 */ /* 0x000fca0000000000 */
[----:B------:R-:W-:Y:S01]  /*37fc0*/  ISETP.LT.AND P6, PT, R8, UR4, !P0 ;  /* 0x0000000408007c0c */ /* 0x000fe2000c7c1270 */
[----:B------:R-:W0:Y:S01]  /*37fd0*/  LDCU UR4, c[0x0][0x39c] ;  /* 0x00007380ff0477ac */ /* 0x000e220008000800 */
[----:B------:R-:W-:Y:S01]  /*37fe0*/  VIADD R8, R0, 0x40 ;  /* 0x0000004000087836 */ /* 0x000fe20000000000 */
[----:B------:R-:W-:Y:S01]  /*37ff0*/  PRMT R4, R12, 0x9910, RZ ;  /* 0x000099100c047816 */ /* 0x000fe200000000ff */
[----:B------:R0:W-:Y:S03]  /*38000*/  @P2 STG.E.U8 desc[UR22][R20.64], R12 ;  /* 0x0000000c14002986 */ /* 0x0001e6000c101116 */
[----:B-1----:R-:W-:Y:S01]  /*38010*/  ISETP.LT.AND P2, PT, R8, UR6, !P0 ;  /* 0x0000000608007c0c */ /* 0x002fe2000c741270 */
[----:B------:R-:W1:Y:S01]  /*38020*/  LDCU UR6, c[0x0][0x39c] ;  /* 0x00007380ff0677ac */ /* 0x000e620008000800 */
[----:B------:R-:W-:Y:S02]  /*38030*/  SHF.R.S32.HI R4, RZ, 0x8, R4 ;  /* 0x00000008ff047819 */ /* 0x000fe40000011404 */
[----:B--2---:R-:W-:Y:S01]  /*38040*/  F2FP.SATFINITE.E5M2.F32.PACK_AB_MERGE_C R8, R6, R9, RZ ;  /* 0x000000090608723e */ /* 0x004fe200048060ff */
[----:B------:R-:W-:Y:S01]  /*38050*/  VIADD R6, R0, 0x41 ;  /* 0x0000004100067836 */ /* 0x000fe20000000000 */
[----:B0-----:R-:W2:Y:S04]  /*38060*/  LDL.LU.64 R12, [R1+0x740] ;  /* 0x00074000010c7983 */ /* 0x001ea80000300a00 */
[----:B------:R0:W-:Y:S01]  /*38070*/  @P1 STG.E.U8 desc[UR22][R10.64], R4 ;  /* 0x000000040a001986 */ /* 0x0001e2000c101116 */
[----:B------:R-:W-:Y:S01]  /*38080*/  ISETP.LT.AND P1, PT, R6, UR9, !P0 ;  /* 0x0000000906007c0c */ /* 0x000fe2000c721270 */
[----:B------:R-:W-:Y:S01]  /*38090*/  VIADD R6, R0, 0x42 ;  /* 0x0000004200067836 */ /* 0x000fe20000000000 */
[----:B------:R-:W1:Y:S01]  /*380a0*/  LDCU UR9, c[0x0][0x39c] ;  /* 0x00007380ff0977ac */ /* 0x000e620008000800 */
[----:B---3--:R3:W-:Y:S03]  /*380b0*/  @P5 STG.E.U8 desc[UR22][R18.64], R8 ;  /* 0x0000000812005986 */ /* 0x0087e6000c101116 */
[----:B------:R-:W-:Y:S01]  /*380c0*/  ISETP.LT.AND P5, PT, R6, UR4, !P0 ;  /* 0x0000000406007c0c */ /* 0x000fe2000c7a1270 */
[----:B------:R-:W1:Y:S01]  /*380d0*/  LDCU UR4, c[0x0][0x39c] ;  /* 0x00007380ff0477ac */ /* 0x000e620008000800 */
[----:B0-----:R-:W2:Y:S01]  /*380e0*/  LDL.LU.64 R10, [R1+0x738] ;  /* 0x00073800010a7983 */ /* 0x001ea20000300a00 */
[----:B------:R-:W-:-:S03]  /*380f0*/  PRMT R4, R8, 0x9910, RZ ;  /* 0x0000991008047816 */ /* 0x000fc600000000ff */
[----:B---3--:R-:W3:Y:S01]  /*38100*/  LDL.LU.64 R8, [R1+0x730] ;  /* 0x0007300001087983 */ /* 0x008ee20000300a00 */
[----:B------:R-:W-:-:S03]  /*38110*/  SHF.R.S32.HI R4, RZ, 0x8, R4 ;  /* 0x00000008ff047819 */ /* 0x000fc60000011404 */
[----:B------:R-:W3:Y:S01]  /*38120*/  LDL.LU.64 R18, [R1+0x728] ;  /* 0x0007280001127983 */ /* 0x000ee20000300a00 */
[----:B----4-:R-:W-:-:S03]  /*38130*/  F2FP.SATFINITE.E5M2.F32.PACK_AB_MERGE_C R6, R5, R7, RZ ;  /* 0x000000070506723e */ /* 0x010fc600048060ff */
[----:B------:R0:W-:Y:S02]  /*38140*/  @P3 STG.E.U8 desc[UR22][R16.64], R4 ;  /* 0x0000000410003986 */ /* 0x0001e4000c101116 */
[----:B0-----:R-:W-:Y:S02]  /*38150*/  PRMT R4, R6, 0x9910, RZ ;  /* 0x0000991006047816 */ /* 0x001fe400000000ff */
[----:B------:R-:W4:Y:S04]  /*38160*/  LDL.LU.64 R16, [R1+0x720] ;  /* 0x0007200001107983 */ /* 0x000f280000300a00 */
[----:B-----5:R0:W-:Y:S02]  /*38170*/  @P4 STG.E.U8 desc[UR22][R14.64], R6 ;  /* 0x000000060e004986 */ /* 0x0201e4000c101116 */
[----:B0-----:R-:W-:-:S02]  /*38180*/  F2FP.SATFINITE.E5M2.F32.PACK_AB_MERGE_C R6, R79, R78, RZ ;  /* 0x0000004e4f06723e */ /* 0x001fc400048060ff */
[----:B------:R-:W5:Y:S04]  /*38190*/  LDL.LU R78, [R1+0xe70] ;  /* 0x000e7000014e7983 */ /* 0x000f680000300800 */
[----:B------:R-:W5:Y:S04]  /*381a0*/  LDL.LU R79, [R1+0xe6c] ;  /* 0x000e6c00014f7983 */ /* 0x000f680000300800 */
[----:B------:R-:W5:Y:S01]  /*381b0*/  LDL.LU.64 R14, [R1+0x718] ;  /* 0x00071800010e7983 */ /* 0x000f620000300a00 */
[----:B------:R-:W-:Y:S01]  /*381c0*/  SHF.R.S32.HI R4, RZ, 0x8, R4 ;  /* 0x00000008ff047819 */ /* 0x000fe20000011404 */
[----:B------:R-:W-:-:S04]  /*381d0*/  VIADD R5, R0, 0x43 ;  /* 0x0000004300057836 */ /* 0x000fc80000000000 */
[----:B--2---:R0:W-:Y:S01]  /*381e0*/  @P6 STG.E.U8 desc[UR22][R12.64], R4 ;  /* 0x000000040c006986 */ /* 0x0041e2000c101116 */
[----:B-1----:R-:W-:Y:S01]  /*381f0*/  ISETP.LT.AND P3, PT, R5, UR6, !P0 ;  /* 0x0000000605007c0c */ /* 0x002fe2000c761270 */
[----:B------:R-:W-:Y:S01]  /*38200*/  VIADD R5, R0, 0x44 ;  /* 0x0000004400057836 */ /* 0x000fe20000000000 */
[----:B------:R-:W1:Y:S01]  /*38210*/  LDCU UR6, c[0x0][0x39c] ;  /* 0x00007380ff0677ac */ /* 0x000e620008000800 */
[----:B0-----:R-:W-:Y:S01]  /*38220*/  PRMT R4, R6, 0x9910, RZ ;  /* 0x0000991006047816 */ /* 0x001fe200000000ff */
[----:B------:R-:W2:Y:S03]  /*38230*/  LDL.LU.64 R12, [R1+0x710] ;  /* 0x00071000010c7983 */ /* 0x000ea60000300a00 */
[----:B------:R-:W-:Y:S01]  /*38240*/  SHF.R.S32.HI R4, RZ, 0x8, R4 ;  /* 0x00000008ff047819 */ /* 0x000fe20000011404 */
[----:B------:R0:W-:Y:S01]  /*38250*/  @P2 STG.E.U8 desc[UR22][R10.64], R6 ;  /* 0x000000060a002986 */ /* 0x0001e2000c101116 */
[----:B------:R-:W-:Y:S01]  /*38260*/  ISETP.LT.AND P4, PT, R5, UR9, !P0 ;  /* 0x0000000905007c0c */ /* 0x000fe2000c781270 */
[----:B------:R-:W1:Y:S02]  /*38270*/  LDCU UR9, c[0x0][0x39c] ;  /* 0x00007380ff0977ac */ /* 0x000e640008000800 */
[----:B---3--:R3:W-:Y:S01]  /*38280*/  @P1 STG.E.U8 desc[UR22][R8.64], R4 ;  /* 0x0000000408001986 */ /* 0x0087e2000c101116 */
[----:B0-----:R-:W-:-:S03]  /*38290*/  F2FP.SATFINITE.E5M2.F32.PACK_AB_MERGE_C R6, R83, R82, RZ ;  /* 0x000000525306723e */ /* 0x001fc600048060ff */
[----:B------:R-:W2:Y:S01]  /*382a0*/  LDL.LU R82, [R1+0xe68] ;  /* 0x000e680001527983 */ /* 0x000ea20000300800 */
[----:B---3--:R-:W-:-:S03]  /*382b0*/  PRMT R4, R6, 0x9910, RZ ;  /* 0x0000991006047816 */ /* 0x008fc600000000ff */
[----:B------:R-:W3:Y:S04]  /*382c0*/  LDL.LU R83, [R1+0xe64] ;  /* 0x000e640001537983 */ /* 0x000ee80000300800 */
[----:B------:R-:W3:Y:S01]  /*382d0*/  LDL.LU.64 R10, [R1+0x708] ;  /* 0x00070800010a7983 */ /* 0x000ee20000300a00 */
[----:B------:R-:W-:-:S03]  /*382e0*/  SHF.R.S32.HI R4, RZ, 0x8, R4 ;  /* 0x00000008ff047819 */ /* 0x000fc60000011404 */
[----:B------:R0:W-:Y:S04]  /*382f0*/  @P5 STG.E.U8 desc[UR22][R18.64], R6 ;  /* 0x0000000612005986 */ /* 0x0001e8000c101116 */
[----:B------:R-:W3:Y:S01]  /*38300*/  LDL.LU.64 R8, [R1+0x700] ;  /* 0x0007000001087983 */ /* 0x000ee20000300a00 */
[----:B0-----:R-:W-:-:S03]  /*38310*/  F2FP.SATFINITE.E5M2.F32.PACK_AB_MERGE_C R6, R87, R86, RZ ;  /* 0x000000565706723e */ /* 0x001fc600048060ff */
[----:B------:R-:W3:Y:S04]  /*38320*/  LDL.LU R86, [R1+0xe60] ;  /* 0x000e600001567983 */ /* 0x000ee80000300800 */
[----:B------:R-:W3:Y:S04]  /*38330*/  LDL.LU R87, [R1+0xe5c] ;  /* 0x000e5c0001577983 */ /* 0x000ee80000300800 */
[----:B----4-:R0:W-:Y:S02]  /*38340*/  @P3 STG.E.U8 desc[UR22][R16.64], R4 ;  /* 0x0000000410003986 */ /* 0x0101e4000c101116 */
[----:B0-----:R-:W-:-:S02]  /*38350*/  PRMT R4, R6, 0x9910, RZ ;  /* 0x0000991006047816 */ /* 0x001fc400000000ff */
[----:B-----5:R0:W-:Y:S02]  /*38360*/  @P4 STG.E.U8 desc[UR22][R14.64], R6 ;  /* 0x000000060e004986 */ /* 0x0201e4000c101116 */
[----:B0-----:R-:W-:Y:S02]  /*38370*/  F2FP.SATFINITE.E5M2.F32.PACK_AB_MERGE_C R6, R91, R90, RZ ;  /* 0x0000005a5b06723e */ /* 0x001fe400048060ff */
[----:B------:R-:W4:Y:S04]  /*38380*/  LDL.LU R90, [R1+0xe58] ;  /* 0x000e5800015a7983 */ /* 0x000f280000300800 */
[----:B------:R-:W4:Y:S01]  /*38390*/  LDL.LU R91, [R1+0xe54] ;  /* 0x000e5400015b7983 */ /* 0x000f220000300800 */
[----:B------:R-:W-:-:S05]  /*383a0*/  VIADD R5, R0, 0x45 ;  /* 0x0000004500057836 */ /* 0x000fca0000000000 */
[----:B------:R-:W-:Y:S01]  /*383b0*/  ISETP.LT.AND P6, PT, R5, UR4, !P0 ;  /* 0x0000000405007c0c */ /* 0x000fe2000c7c1270 */
[----:B------:R-:W0:Y:S01]  /*383c0*/  LDCU UR4, c[0x0][0x39c] ;  /* 0x00007380ff0477ac */ /* 0x000e220008000800 */
[----:B------:R-:W-:-:S05]  /*383d0*/  VIADD R5, R0, 0x46 ;  /* 0x0000004600057836 */ /* 0x000fca0000000000 */
[----:B-1----:R-:W-:Y:S01]  /*383e0*/  ISETP.LT.AND P2, PT, R5, UR6, !P0 ;  /* 0x0000000605007c0c */ /* 0x002fe2000c741270 */
[C---:B------:R-:W-:Y:S01]  /*383f0*/  VIADD R5, R0.reuse, 0x47 ;  /* 0x0000004700057836 */ /* 0x040fe20000000000 */
[----:B------:R-:W-:Y:S01]  /*38400*/  SHF.R.S32.HI R4, RZ, 0x8, R4 ;  /* 0x00000008ff047819 */ /* 0x000fe20000011404 */
[----:B------:R-:W1:Y:S03]  /*38410*/  LDCU UR6, c[0x0][0x39c] ;  /* 0x00007380ff0677ac */ /* 0x000e660008000800 */
[----:B------:R-:W-:Y:S01]  /*38420*/  ISETP.LT.AND P1, PT, R5, UR9, !P0 ;  /* 0x0000000905007c0c */ /* 0x000fe2000c721270 */
[----:B------:R-:W-:Y:S01]  /*38430*/  VIADD R5, R0, 0x48 ;  /* 0x0000004800057836 */ /* 0x000fe20000000000 */
[----:B--2---:R2:W-:Y:S01]  /*38440*/  @P6 STG.E.U8 desc[UR22][R12.64], R4 ;  /* 0x000000040c006986 */ /* 0x0045e2000c101116 */
[----:B------:R-:W5:Y:S03]  /*38450*/  LDCU UR9, c[0x0][0x39c] ;  /* 0x00007380ff0977ac */ /* 0x000f660008000800 */
[----:B0-----:R-:W-:Y:S01]  /*38460*/  ISETP.LT.AND P5, PT, R5, UR4, !P0 ;  /* 0x0000000405007c0c */ /* 0x001fe2000c7a1270 */
[----:B------:R-:W0:Y:S01]  /*38470*/  LDCU UR4, c[0x0][0x39c] ;  /* 0x00007380ff0477ac */ /* 0x000e220008000800 */
[----:B---3--:R3:W-:Y:S01]  /*38480*/  @P2 STG.E.U8 desc[UR22][R10.64], R6 ;  /* 0x000000060a002986 */ /* 0x0087e2000c101116 */
[----:B--2---:R-:W-:-:S02]  /*38490*/  PRMT R4, R6, 0x9910, RZ ;  /* 0x0000991006047816 */ /* 0x004fc400000000ff */
[----:B---3--:R-:W-:Y:S02]  /*384a0*/  F2FP.SATFINITE.E5M2.F32.PACK_AB_MERGE_C R6, R89, R88, RZ ;  /* 0x000000585906723e */ /* 0x008fe400048060ff */
[----:B------:R-:W2:Y:S01]  /*384b0*/  LDL.LU R88, [R1+0xe50] ;  /* 0x000e500001587983 */ /* 0x000ea20000300800 */
[----:B------:R-:W-:-:S03]  /*384c0*/  SHF.R.S32.HI R4, RZ, 0x8, R4 ;  /* 0x00000008ff047819 */ /* 0x000fc60000011404 */
[----:B------:R-:W2:Y:S04]  /*384d0*/  LDL.LU R89, [R1+0xe4c] ;  /* 0x000e4c0001597983 */ /* 0x000ea80000300800 */
[----:B------:R-:W-:Y:S01]  /*384e0*/  @P1 STG.E.U8 desc[UR22][R8.64], R4 ;  /* 0x0000000408001986 */ /* 0x000fe2000c101116 */
[----:B------:R-:W-:-:S03]  /*384f0*/  VIADD R5, R0, 0x49 ;  /* 0x0000004900057836 */ /* 0x000fc60000000000 */
[----:B----4-:R3:W-:Y:S02]  /*38500*/  @P5 STG.E.U8 desc[UR22][R90.64], R6 ;  /* 0x000000065a005986 */ /* 0x0107e4000c101116 */
[----:B---3--:R-:W-:Y:S02]  /*38510*/  F2FP.SATFINITE.E5M2.F32.PACK_AB_MERGE_C R91, R85, R84, RZ ;  /* 0x00000054555b723e */ /* 0x008fe400048060ff */
[----:B------:R-:W3:Y:S04]  /*38520*/  LDL.LU R84, [R1+0xe48] ;  /* 0x000e480001547983 */ /* 0x000ee80000300800 */
[----:B------:R-:W3:Y:S01]  /*38530*/  LDL.LU R85, [R1+0xe44] ;  /* 0x000e440001557983 */ /* 0x000ee20000300800 */
[----:B-1----:R-:W-:Y:S01]  /*38540*/  ISETP.LT.AND P3, PT, R5, UR6, !P0 ;  /* 0x0000000605007c0c */ /* 0x002fe2000c761270 */
[----:B------:R-:W1:Y:S01]  /*38550*/  LDCU UR6, c[0x0][0x39c] ;  /* 0x00007380ff0677ac */ /* 0x000e620008000800 */
[----:B------:R-:W-:-:S05]  /*38560*/  VIADD R5, R0, 0x4a ;  /* 0x0000004a00057836 */ /* 0x000fca0000000000 */
[----:B-----5:R-:W-:Y:S01]  /*38570*/  ISETP.LT.AND P4, PT, R5, UR9, !P0 ;  /* 0x0000000905007c0c */ /* 0x020fe2000c781270 */
[----:B------:R-:W4:Y:S01]  /*38580*/  LDCU UR9, c[0x0][0x39c] ;  /* 0x00007380ff0977ac */ /* 0x000f220008000800 */
[----:B------:R-:W-:-:S05]  /*38590*/  VIADD R5, R0, 0x4b ;  /* 0x0000004b00057836 */ /* 0x000fca0000000000 */
[----:B0-----:R-:W-:Y:S01]  /*385a0*/  ISETP.LT.AND P6, PT, R5, UR4, !P0 ;  /* 0x0000000405007c0c */ /* 0x001fe2000c7c1270 */
[----:B------:R-:W-:Y:S01]  /*385b0*/  VIADD R5, R0, 0x4c ;  /* 0x0000004c00057836 */ /* 0x000fe20000000000 */
[----:B------:R-:W-:Y:S01]  /*385c0*/  PRMT R4, R6, 0x9910, RZ ;  /* 0x0000991006047816 */ /* 0x000fe200000000ff */
[----:B------:R-:W0:Y:S03]  /*385d0*/  LDCU UR4, c[0x0][0x39c] ;  /* 0x00007380ff0477ac */ /* 0x000e260008000800 */
[----:B-1----:R-:W-:Y:S01]  /*385e0*/  ISETP.LT.AND P2, PT, R5, UR6, !P0 ;  /* 0x0000000605007c0c */ /* 0x002fe2000c741270 */
[C---:B------:R-:W-:Y:S01]  /*385f0*/  VIADD R5, R0.reuse, 0x4d ;  /* 0x0000004d00057836 */ /* 0x040fe20000000000 */
[----:B------:R-:W-:Y:S01]  /*38600*/  SHF.R.S32.HI R4, RZ, 0x8, R4 ;  /* 0x00000008ff047819 */ /* 0x000fe20000011404 */
[----:B------:R-:W1:Y:S03]  /*38610*/  LDCU UR6, c[0x0][0x39c] ;  /* 0x00007380ff0677ac */ /* 0x000e660008000800 */
[----:B----4-:R-:W-:Y:S01]  /*38620*/  ISETP.LT.AND P1, PT, R5, UR9, !P0 ;  /* 0x0000000905007c0c */ /* 0x010fe2000c721270 */
[----:B------:R-:W4:Y:S01]  /*38630*/  LDCU UR9, c[0x0][0x39c] ;  /* 0x00007380ff0977ac */ /* 0x000f220008000800 */
[----:B--2---:R2:W-:Y:S04]  /*38640*/  @P3 STG.E.U8 desc[UR22][R88.64], R4 ;  /* 0x0000000458003986 */ /* 0x0045e8000c101116 */
[----:B------:R5:W-:Y:S01]  /*38650*/  @P4 STG.E.U8 desc[UR22][R86.64], R91 ;  /* 0x0000005b56004986 */ /* 0x000be2000c101116 */
[----:B--2---:R-:W-:Y:S01]  /*38660*/  VIADD R88, R0, 0x50 ;  /* 0x0000005000587836 */ /* 0x004fe20000000000 */
[----:B------:R-:W-:-:S02]  /*38670*/  PRMT R89, R91, 0x9910, RZ ;  /* 0x000099105b597816 */ /* 0x000fc400000000ff */
[----:B-----5:R-:W-:Y:S02]  /*38680*/  F2FP.SATFINITE.E5M2.F32.PACK_AB_MERGE_C R87, R81, R80, RZ ;  /* 0x000000505157723e */ /* 0x020fe400048060ff */
[----:B------:R-:W2:Y:S01]  /*38690*/  LDL.LU R80, [R1+0xe40] ;  /* 0x000e400001507983 */ /* 0x000ea20000300800 */
[----:B----4-:R-:W-:Y:S01]  /*386a0*/  ISETP.LT.AND P4, PT, R88, UR9, !P0 ;  /* 0x0000000958007c0c */ /* 0x010fe2000c781270 */
[C---:B------:R-:W-:Y:S02]  /*386b0*/  VIADD R5, R0.reuse, 0x4e ;  /* 0x0000004e00057836 */ /* 0x040fe40000000000 */
[----:B------:R-:W2:Y:S01]  /*386c0*/  LDL.LU R81, [R1+0xe3c] ;  /* 0x000e3c0001517983 */ /* 0x000ea20000300800 */
[----:B------:R-:W-:Y:S01]  /*386d0*/  SHF.R.S32.HI R88, RZ, 0x8, R89 ;  /* 0x00000008ff587819 */ /* 0x000fe20000011459 */
[----:B------:R-:W-:Y:S01]  /*386e0*/  VIADD R90, R0, 0x4f ;  /* 0x0000004f005a7836 */ /* 0x000fe20000000000 */
[----:B------:R-:W4:Y:S03]  /*386f0*/  LDCU UR9, c[0x0][0x39c] ;  /* 0x00007380ff0977ac */ /* 0x000f260008000800 */
[----:B---3--:R-:W-:Y:S04]  /*38700*/  @P6 STG.E.U8 desc[UR22][R84.64], R88 ;  /* 0x0000005854006986 */ /* 0x008fe8000c101116 */
[----:B------:R3:W-:Y:S02]  /*38710*/  @P2 STG.E.U8 desc[UR22][R82.64], R87 ;  /* 0x0000005752002986 */ /* 0x0007e4000c101116 */
[----:B---3--:R-:W-:-:S02]  /*38720*/  F2FP.SATFINITE.E5M2.F32.PACK_AB_MERGE_C R83, R77, R76, RZ ;  /* 0x0000004c4d53723e */ /* 0x008fc400048060ff */
[----:B------:R-:W3:Y:S04]  /*38730*/  LDL.LU R76, [R1+0xe38] ;  /* 0x000e3800014c7983 */ /* 0x000ee80000300800 */
[----:B------:R-:W3:Y:S01]  /*38740*/  LDL.LU R77, [R1+0xe34] ;  /* 0x000e3400014d7983 */ /* 0x000ee20000300800 */
[----:B0-----:R-:W-:Y:S01]  /*38750*/  ISETP.LT.AND P5, PT, R5, UR4, !P0 ;  /* 0x0000000405007c0c */ /* 0x001fe2000c7a1270 */
[----:B------:R-:W0:Y:S01]  /*38760*/  LDCU UR4, c[0x0][0x39c] ;  /* 0x00007380ff0477ac */ /* 0x000e220008000800 */
[----:B-1----:R-:W-:Y:S01]  /*38770*/  ISETP.LT.AND P3, PT, R90, UR6, !P0 ;  /* 0x000000065a007c0c */ /* 0x002fe2000c761270 */
[----:B------:R-:W1:Y:S01]  /*38780*/  LDCU UR6, c[0x0][0x39c] ;  /* 0x00007380ff0677ac */ /* 0x000e620008000800 */
[C---:B------:R-:W-:Y:S02]  /*38790*/  VIADD R86, R0.reuse, 0x51 ;  /* 0x0000005100567836 */ /* 0x040fe40000000000 */
[----:B------:R-:W-:Y:S01]  /*387a0*/  VIADD R84, R0, 0x52 ;  /* 0x0000005200547836 */ /* 0x000fe20000000000 */
[----:B------:R-:W-:-:S02]  /*387b0*/  PRMT R85, R87, 0x9910, RZ ;  /* 0x0000991057557816 */ /* 0x000fc400000000ff */
[----:B0-----:R-:W-:Y:S01]  /*387c0*/  ISETP.LT.AND P6, PT, R86, UR4, !P0 ;  /* 0x0000000456007c0c */ /* 0x001fe2000c7c1270 */
[----:B------:R-:W0:Y:S01]  /*387d0*/  LDCU UR4, c[0x0][0x39c] ;  /* 0x00007380ff0477ac */ /* 0x000e220008000800 */
[----:B-1----:R-:W-:Y:S01]  /*387e0*/  ISETP.LT.AND P2, PT, R84, UR6, !P0 ;  /* 0x0000000654007c0c */ /* 0x002fe2000c741270 */
[----:B------:R-:W1:Y:S01]  /*387f0*/  LDCU UR6, c[0x0][0x39c] ;  /* 0x00007380ff0677ac */ /* 0x000e620008000800 */
[----:B------:R-:W-:-:S05]  /*38800*/  SHF.R.S32.HI R84, RZ, 0x8, R85 ;  /* 0x00000008ff547819 */ /* 0x000fca0000011455 */
[----:B--2---:R2:W-:Y:S04]  /*38810*/  @P1 STG.E.U8 desc[UR22][R80.64], R84 ;  /* 0x0000005450001986 */ /* 0x0045e8000c101116 */
[----:B------:R5:W-:Y:S01]  /*38820*/  @P5 STG.E.U8 desc[UR22][R78.64], R83 ;  /* 0x000000534e005986 */ /* 0x000be2000c101116 */
[----:B--2---:R-:W-:Y:S01]  /*38830*/  VIADD R80, R0, 0x54 ;  /* 0x0000005400507836 */ /* 0x004fe20000000000 */
[----:B------:R-:W-:Y:S02]  /*38840*/  PRMT R81, R83, 0x9910, RZ ;  /* 0x0000991053517816 */ /* 0x000fe400000000ff */
[----:B-----5:R-:W-:Y:S02]  /*38850*/  F2FP.SATFINITE.E5M2.F32.PACK_AB_MERGE_C R79, R75, R74, RZ ;  /* 0x0000004a4b4f723e */ /* 0x020fe400048060ff */
[----:B------:R-:W2:Y:S01]  /*38860*/  LDL.LU R74, [R1+0xe30] ;  /* 0x000e3000014a7983 */ /* 0x000ea20000300800 */
[----:B0-----:R-:W-:Y:S01]  /*38870*/  ISETP.LT.AND P5, PT, R80, UR4, !P0 ;  /* 0x0000000450007c0c */ /* 0x001fe2000c7a1270 */
[----:B------:R-:W-:-:S02]  /*38880*/  VIADD R78, R0, 0x55 ;  /* 0x00000055004e7836 */ /* 0x000fc40000000000 */
[----:B------:R-:W2:Y:S01]  /*38890*/  LDL.LU R75, [R1+0xe2c] ;  /* 0x000e2c00014b7983 */ /* 0x000ea20000300800 */
[----:B------:R-:W-:Y:S01]  /*388a0*/  SHF.R.S32.HI R80, RZ, 0x8, R81 ;  /* 0x00000008ff507819 */ /* 0x000fe20000011451 */
[----:B------:R-:W0:Y:S04]  /*388b0*/  LDCU UR4, c[0x0][0x39c] ;  /* 0x00007380ff0477ac */ /* 0x000e280008000800 */
[----:B---3--:R3:W-:Y:S02]  /*388c0*/  @P3 STG.E.U8 desc[UR22][R76.64], R80 ;  /* 0x000000504c003986 */ /* 0x0087e4000c101116 */
[----:B---3--:R-:W-:Y:S02]  /*388d0*/  F2FP.SATFINITE.E5M2.F32.PACK_AB_MERGE_C R77, R71, R70, RZ ;  /* 0x00000046474d723e */ /* 0x008fe400048060ff */
[----:B------:R-:W3:Y:S04]  /*388e0*/  LDL.LU R70, [R1+0xe28] ;  /* 0x000e280001467983 */ /* 0x000ee80000300800 */
[----:B------:R-:W3:Y:S01]  /*388f0*/  LDL.LU R71, [R1+0xe24] ;  /* 0x000e240001477983 */ /* 0x000ee20000300800 */
[----:B------:R-:W-:-:S02]  /*38900*/  PRMT R76, R79, 0x9910, RZ ;  /* 0x000099104f4c7816 */ /* 0x000fc400000000ff */
[----:B-1----:R-:W-:Y:S01]  /*38910*/  ISETP.LT.AND P3, PT, R78, UR6, !P0 ;  /* 0x000000064e007c0c */ /* 0x002fe2000c761270 */
[----:B------:R-:W-:Y:S01]  /*38920*/  VIADD R82, R0, 0x53 ;  /* 0x0000005300527836 */ /* 0x000fe20000000000 */
[----:B------:R-:W1:Y:S01]  /*38930*/  LDCU UR6, c[0x0][0x39c] ;  /* 0x00007380ff0677ac */ /* 0x000e620008000800 */
[----:B------:R-:W-:Y:S01]  /*38940*/  IMAD.MOV.U32 R78, RZ, RZ, R76 ;  /* 0x000000ffff4e7224 */ /* 0x000fe200078e004c */
[----:B--2---:R2:W-:Y:S04]  /*38950*/  @P4 STG.E.U8 desc[UR22][R74.64], R79 ;  /* 0x0000004f4a004986 */ /* 0x0045e8000c101116 */
[----:B--2---:R-:W-:-:S05]  /*38960*/  SHF.R.S32.HI R75, RZ, 0x8, R78 ;  /* 0x00000008ff4b7819 */ /* 0x004fca000001144e */
[----:B------:R2:W-:Y:S02]  /*38970*/  @P6 STG.E.U8 desc[UR22][R72.64], R75 ;  /* 0x0000004b48006986 */ /* 0x0005e4000c101116 */
[----:B--2---:R-:W-:Y:S02]  /*38980*/  VIADD R72, R0, 0x58 ;  /* 0x0000005800487836 */ /* 0x004fe40000000000 */
[----:B---3--:R2:W-:Y:S03]  /*38990*/  @P2 STG.E.U8 desc[UR22][R70.64], R77 ;  /* 0x0000004d46002986 */ /* 0x0085e6000c101116 */
[----:B0-----:R-:W-:Y:S02]  /*389a0*/  ISETP.LT.AND P2, PT, R72, UR4, !P0 ;  /* 0x0000000448007c0c */ /* 0x001fe4000c741270 */
[----:B----4-:R-:W-:Y:S01]  /*389b0*/  ISETP.LT.AND P1, PT, R82, UR9, !P0 ;  /* 0x0000000952007c0c */ /* 0x010fe2000c721270 */
[----:B------:R-:W0:Y:S01]  /*389c0*/  LDCU UR9, c[0x0][0x39c] ;  /* 0x00007380ff0977ac */ /* 0x000e220008000800 */
[----:B------:R-:W-:-:S02]  /*389d0*/  F2FP.SATFINITE.E5M2.F32.PACK_AB_MERGE_C R72, R2, R93, RZ ;  /* 0x0000005d0248723e */ /* 0x000fc400048060ff */
[----:B------:R-:W3:Y:S01]  /*389e0*/  LDL.LU R93, [R1+0xe20] ;  /* 0x000e2000015d7983 */ /* 0x000ee20000300800 */
[----:B------:R-:W-:Y:S01]  /*389f0*/  VIADD R76, R0, 0x56 ;  /* 0x00000056004c7836 */ /* 0x000fe20000000000 */
[----:B------:R-:W4:Y:S02]  /*38a00*/  LDCU UR4, c[0x0][0x39c] ;  /* 0x00007380ff0477ac */ /* 0x000f240008000800 */
[----:B------:R-:W5:Y:S01]  /*38a10*/  LDL.LU R2, [R1+0xe1c] ;  /* 0x000e1c0001027983 */ /* 0x000f620000300800 */
[----:B--2---:R-:W-:-:S03]  /*38a20*/  VIADD R71, R3, UR5 ;  /* 0x0000000503477c36 */ /* 0x004fc60008000000 */
[----:B------:R-:W2:Y:S04]  /*38a30*/  LDL.LU R3, [R1+0xe18] ;  /* 0x000e180001037983 */ /* 0x000ea80000300800 */
        /* <DEDUP_REMOVED lines=12> */
[----:B0-----:R-:W-:Y:S01]  /*38b00*/  ISETP.LT.AND P4, PT, R76, UR9, !P0 ;  /* 0x000000094c007c0c */ /* 0x001fe2000c781270 */
[----:B------:R-:W0:Y:S01]  /*38b10*/  LDCU UR9, c[0x0][0x39c] ;  /* 0x00007380ff0977ac */ /* 0x000e220008000800 */
[----:B------:R-:W-:Y:S01]  /*38b20*/  PRMT R76, R77, 0x9910, RZ ;  /* 0x000099104d4c7816 */ /* 0x000fe200000000ff */
[----:B------:R-:W-:Y:S01]  /*38b30*/  VIADD R74, R0, 0x57 ;  /* 0x00000057004a7836 */ /* 0x000fe20000000000 */
[----:B------:R-:W4:Y:S03]  /*38b40*/  LDL.LU R28, [R1+0x590] ;  /* 0x00059000011c7983 */ /* 0x000f260000300800 */
[----:B------:R-:W-:Y:S01]  /*38b50*/  IMAD.MOV.U32 R73, RZ, RZ, R76 ;  /* 0x000000ffff497224 */ /* 0x000fe200078e004c */
[----:B------:R-:W-:Y:S01]  /*38b60*/  ISETP.LT.AND P6, PT, R74, UR10, !P0 ;  /* 0x0000000a4a007c0c */ /* 0x000fe2000c7c1270 */
[----:B------:R-:W4:Y:S01]  /*38b70*/  LDL.LU R29, [R1+0x594] ;  /* 0x00059400011d7983 */ /* 0x000f220000300800 */
[----:B------:R-:W0:Y:S02]  /*38b80*/  LDCU UR10, c[0x0][0x39c] ;  /* 0x00007380ff0a77ac */ /* 0x000e240008000800 */
[----:B------:R-:W-:Y:S01]  /*38b90*/  SHF.R.S32.HI R70, RZ, 0x8, R73 ;  /* 0x00000008ff467819 */ /* 0x000fe20000011449 */
[----:B------:R-:W4:Y:S01]  /*38ba0*/  LDL.LU R26, [R1+0x598] ;  /* 0x00059800011a7983 */ /* 0x000f220000300800 */
[----:B------:R-:W-:-:S03]  /*38bb0*/  PRMT R73, R72, 0x9910, RZ ;  /* 0x0000991048497816 */ /* 0x000fc600000000ff */
[----:B------:R0:W-:Y:S04]  /*38bc0*/  @P1 STG.E.U8 desc[UR22][R68.64], R70 ;  /* 0x0000004644001986 */ /* 0x0001e8000c101116 */
[----:B------:R-:W4:Y:S04]  /*38bd0*/  LDL.LU R27, [R1+0x59c] ;  /* 0x00059c00011b7983 */ /* 0x000f280000300800 */
[----:B------:R-:W4:Y:S01]  /*38be0*/  LDL.LU R24, [R1+0x5a0] ;  /* 0x0005a00001187983 */ /* 0x000f220000300800 */
[----:B0-----:R-:W-:-:S03]  /*38bf0*/  VIADD R70, R0, 0x59 ;  /* 0x0000005900467836 */ /* 0x001fc60000000000 */
        /* <DEDUP_REMOVED lines=21> */
[----:B---3--:R0:W-:Y:S01]  /*38d50*/  @P5 STG.E.U8 desc[UR22][R92.64], R72 ;  /* 0x000000485c005986 */ /* 0x0081e2000c101116 */
[----:B--2---:R-:W-:-:S04]  /*38d60*/  IADD3 R68, P1, PT, R71, R3, RZ ;  /* 0x0000000347447210 */ /* 0x004fc80007f3e0ff */
[C---:B-----5:R-:W-:Y:S01]  /*38d70*/  LEA.HI.X.SX32 R69, R71.reuse, R2, 0x1, P1 ;  /* 0x0000000247457211 */ /* 0x060fe200008f0eff */
[----:B------:R-:W-:Y:S01]  /*38d80*/  VIADD R71, R71, UR5 ;  /* 0x0000000547477c36 */ /* 0x000fe20008000000 */
[----:B0-----:R-:W-:Y:S02]  /*38d90*/  SHF.R.S32.HI R72, RZ, 0x8, R73 ;  /* 0x00000008ff487819 */ /* 0x001fe40000011449 */
[----:B------:R-:W-:Y:S01]  /*38da0*/  ISETP.LT.AND P1, PT, R70, UR9, !P0 ;  /* 0x0000000946007c0c */ /* 0x000fe2000c721270 */
[----:B------:R-:W-:Y:S01]  /*38db0*/  VIADD R70, R0, 0x5a ;  /* 0x0000005a00467836 */ /* 0x000fe20000000000 */
[----:B------:R-:W0:Y:S01]  /*38dc0*/  LDCU UR9, c[0x0][0x39c] ;  /* 0x00007380ff0977ac */ /* 0x000e220008000800 */
[----:B------:R2:W-:Y:S03]  /*38dd0*/  @P3 STG.E.U8 desc[UR22][R68.64], R72 ;  /* 0x0000004844003986 */ /* 0x0005e6000c101116 */
[----:B-1----:R-:W-:Y:S01]  /*38de0*/  ISETP.LT.AND P5, PT, R70, UR6, !P0 ;  /* 0x0000000646007c0c */ /* 0x002fe2000c7a1270 */
[----:B------:R-:W-:Y:S01]  /*38df0*/  VIADD R70, R0, 0x5b ;  /* 0x0000005b00467836 */ /* 0x000fe20000000000 */
[----:B------:R-:W1:Y:S01]  /*38e00*/  LDCU UR6, c[0x0][0x39c] ;  /* 0x00007380ff0677ac */ /* 0x000e620008000800 */
[----:B--2---:R-:W-:-:S02]  /*38e10*/  IADD3 R68, P3, PT, R71, R3, RZ ;  /* 0x0000000347447210 */ /* 0x004fc40007f7e0ff */
[----:B----4-:R-:W-:Y:S02]  /*38e20*/  F2FP.SATFINITE.E5M2.F32.PACK_AB_MERGE_C R72, R41, R40, RZ ;  /* 0x000000282948723e */ /* 0x010fe400048060ff */
[C---:B------:R-:W-:Y:S01]  /*38e30*/  LEA.HI.X.SX32 R69, R71.reuse, R2, 0x1, P3 ;  /* 0x0000000247457211 */ /* 0x040fe200018f0eff */
[----:B------:R-:W-:Y:S01]  /*38e40*/  VIADD R71, R71, UR5 ;  /* 0x0000000547477c36 */ /* 0x000fe20008000000 */
[----:B------:R-:W-:Y:S01]  /*38e50*/  ISETP.LT.AND P3, PT, R70, UR4, !P0 ;  /* 0x0000000446007c0c */ /* 0x000fe2000c761270 */
[----:B------:R-:W2:Y:S01]  /*38e60*/  LDCU UR4, c[0x0][0x39c] ;  /* 0x00007380ff0477ac */ /* 0x000ea20008000800 */
[----:B------:R-:W-:Y:S01]  /*38e70*/  PRMT R75, R72, 0x9910, RZ ;  /* 0x00009910484b7816 */ /* 0x000fe200000000ff */
[----:B------:R3:W-:Y:S01]  /*38e80*/  @P4 STG.E.U8 desc[UR22][R68.64], R72 ;  /* 0x0000004844004986 */ /* 0x0007e2000c101116 */
[----:B------:R-:W-:Y:S02]  /*38e90*/  IADD3 R70, P4, PT, R71, R3, RZ ;  /* 0x0000000347467210 */ /* 0x000fe40007f9e0ff */
[----:B------:R-:W-:-:S02]  /*38ea0*/  SHF.R.S32.HI R75, RZ, 0x8, R75 ;  /* 0x00000008ff4b7819 */ /* 0x000fc4000001144b */
[----:B------:R-:W-:Y:S01]  /*38eb0*/  F2FP.SATFINITE.E5M2.F32.PACK_AB_MERGE_C R74, R39, R38, RZ ;  /* 0x00000026274a723e */ /* 0x000fe200048060ff */
[C---:B---3--:R-:W-:Y:S01]  /*38ec0*/  VIADD R72, R71.reuse, UR5 ;  /* 0x0000000547487c36 */ /* 0x048fe20008000000 */
[----:B------:R-:W-:-:S04]  /*38ed0*/  LEA.HI.X.SX32 R71, R71, R2, 0x1, P4 ;  /* 0x0000000247477211 */ /* 0x000fc800020f0eff */
[----:B------:R-:W-:Y:S01]  /*38ee0*/  IADD3 R68, P4, PT, R72, R3, RZ ;  /* 0x0000000348447210 */ /* 0x000fe20007f9e0ff */
[----:B------:R3:W-:Y:S01]  /*38ef0*/  @P6 STG.E.U8 desc[UR22][R70.64], R75 ;  /* 0x0000004b46006986 */ /* 0x0007e2000c101116 */
[----:B------:R-:W-:Y:S02]  /*38f00*/  VIADD R73, R0, 0x5c ;  /* 0x0000005c00497836 */ /* 0x000fe40000000000 */
[----:B------:R-:W-:Y:S02]  /*38f10*/  LEA.HI.X.SX32 R69, R72, R2, 0x1, P4 ;  /* 0x0000000248457211 */ /* 0x000fe400020f0eff */
[----:B---3--:R-:W-:Y:S01]  /*38f20*/  PRMT R70, R74, 0x9910, RZ ;  /* 0x000099104a467816 */ /* 0x008fe200000000ff */
[----:B------:R-:W-:Y:S02]  /*38f30*/  VIADD R71, R72, UR5 ;  /* 0x0000000548477c36 */ /* 0x000fe40008000000 */
[----:B------:R3:W-:Y:S01]  /*38f40*/  @P2 STG.E.U8 desc[UR22][R68.64], R74 ;  /* 0x0000004a44002986 */ /* 0x0007e2000c101116 */
[----:B-1----:R-:W-:Y:S01]  /*38f50*/  ISETP.LT.AND P4, PT, R73, UR6, !P0 ;  /* 0x0000000649007c0c */ /* 0x002fe2000c781270 */
[----:B------:R-:W1:Y:S01]  /*38f60*/  LDCU UR6, c[0x0][0x39c] ;  /* 0x00007380ff0677ac */ /* 0x000e620008000800 */
[----:B------:R-:W-:-:S02]  /*38f70*/  IMAD.MOV.U32 R72, RZ, RZ, R70 ;  /* 0x000000ffff487224 */ /* 0x000fc400078e0046 */
[----:B------:R-:W-:-:S03]  /*38f80*/  VIADD R70, R0, 0x5d ;  /* 0x0000005d00467836 */ /* 0x000fc60000000000 */
[----:B------:R-:W-:Y:S02]  /*38f90*/  SHF.R.S32.HI R72, RZ, 0x8, R72 ;  /* 0x00000008ff487819 */ /* 0x000fe40000011448 */
[----:B---3--:R-:W-:-:S04]  /*38fa0*/  IADD3 R68, P2, PT, R71, R3, RZ ;  /* 0x0000000347447210 */ /* 0x008fc80007f5e0ff */
[C---:B------:R-:W-:Y:S01]  /*38fb0*/  LEA.HI.X.SX32 R69, R71.reuse, R2, 0x1, P2 ;  /* 0x0000000247457211 */ /* 0x040fe200010f0eff */
[----:B------:R-:W-:Y:S01]  /*38fc0*/  VIADD R71, R71, UR5 ;  /* 0x0000000547477c36 */ /* 0x000fe20008000000 */
[----:B--2---:R-:W-:Y:S01]  /*38fd0*/  ISETP.LT.AND P2, PT, R70, UR4, !P0 ;  /* 0x0000000446007c0c */ /* 0x004fe2000c741270 */
[----:B------:R-:W2:Y:S02]  /*38fe0*/  LDCU UR4, c[0x0][0x39c] ;  /* 0x00007380ff0477ac */ /* 0x000ea40008000800 */
[----:B------:R3:W-:Y:S01]  /*38ff0*/  @P1 STG.E.U8 desc[UR22][R68.64], R72 ;  /* 0x0000004844001986 */ /* 0x0007e2000c101116 */
[----:B------:R-:W-:Y:S02]  /*39000*/  IADD3 R70, P1, PT, R71, R3, RZ ;  /* 0x0000000347467210 */ /* 0x000fe40007f3e0ff */
[----:B------:R-:W-:Y:S01]  /*39010*/  F2FP.SATFINITE.E5M2.F32.PACK_AB_MERGE_C R73, R37, R36, RZ ;  /* 0x000000242549723e */ /* 0x000fe200048060ff */
[C---:B---3--:R-:W-:Y:S02]  /*39020*/  VIADD R68, R0.reuse, 0x5e ;  /* 0x0000005e00447836 */ /* 0x048fe40000000000 */
[C---:B------:R-:W-:Y:S01]  /*39030*/  VIADD R72, R71.reuse, UR5 ;  /* 0x0000000547487c36 */ /* 0x040fe20008000000 */
[----:B------:R-:W-:Y:S01]  /*39040*/  LEA.HI.X.SX32 R71, R71, R2, 0x1, P1 ;  /* 0x0000000247477211 */ /* 0x000fe200008f0eff */
[----:B------:R-:W-:Y:S01]  /*39050*/  VIADD R69, R0, 0x5f ;  /* 0x0000005f00457836 */ /* 0x000fe20000000000 */
[----:B0-----:R-:W-:Y:S01]  /*39060*/  ISETP.LT.AND P1, PT, R68, UR9, !P0 ;  /* 0x0000000944007c0c */ /* 0x001fe2000c721270 */
[----:B------:R-:W0:Y:S01]  /*39070*/  LDCU UR9, c[0x0][0x39c] ;  /* 0x00007380ff0977ac */ /* 0x000e220008000800 */
[----:B------:R-:W-:-:S02]  /*39080*/  PRMT R74, R73, 0x9910, RZ ;  /* 0x00009910494a7816 */ /* 0x000fc400000000ff */
[CC--:B------:R-:W-:Y:S01]  /*39090*/  IADD3 R68, P6, PT, R72.reuse, R3.reuse, RZ ;  /* 0x0000000348447210 */ /* 0x0c0fe20007fde0ff */
[----:B------:R3:W-:Y:S01]  /*390a0*/  @P5 STG.E.U8 desc[UR22][R70.64], R73 ;  /* 0x0000004946005986 */ /* 0x0007e2000c101116 */
[----:B-1----:R-:W-:Y:S01]  /*390b0*/  ISETP.LT.AND P5, PT, R69, UR6, !P0 ;  /* 0x0000000645007c0c */ /* 0x002fe2000c7a1270 */
[----:B------:R-:W1:Y:S01]  /*390c0*/  LDCU UR6, c[0x0][0x39c] ;  /* 0x00007380ff0677ac */ /* 0x000e620008000800 */
[C---:B------:R-:W-:Y:S02]  /*390d0*/  LEA.HI.X.SX32 R69, R72.reuse, R2, 0x1, P6 ;  /* 0x0000000248457211 */ /* 0x040fe400030f0eff */
[----:B---3--:R-:W-:Y:S01]  /*390e0*/  SHF.R.S32.HI R73, RZ, 0x8, R74 ;  /* 0x00000008ff497819 */ /* 0x008fe2000001144a */
[----:B------:R-:W-:Y:S02]  /*390f0*/  VIADD R71, R72, UR5 ;  /* 0x0000000548477c36 */ /* 0x000fe40008000000 */
[----:B------:R-:W-:Y:S02]  /*39100*/  VIADD R70, R0, 0x60 ;  /* 0x0000006000467836 */ /* 0x000fe40000000000 */
[----:B------:R3:W-:Y:S03]  /*39110*/  @P3 STG.E.U8 desc[UR22][R68.64], R73 ;  /* 0x0000004944003986 */ /* 0x0007e6000c101116 */
[----:B--2---:R-:W-:Y:S01]  /*39120*/  ISETP.LT.AND P3, PT, R70, UR4, !P0 ;  /* 0x0000000446007c0c */ /* 0x004fe2000c761270 */
[----:B------:R-:W-:Y:S01]  /*39130*/  VIADD R72, R0, 0x61 ;  /* 0x0000006100487836 */ /* 0x000fe20000000000 */
[----:B------:R-:W-:Y:S01]  /*39140*/  F2FP.SATFINITE.E5M2.F32.PACK_AB_MERGE_C R70, R35, R34, RZ ;  /* 0x000000222346723e */ /* 0x000fe200048060ff */
[----:B------:R-:W2:Y:S01]  /*39150*/  LDCU UR4, c[0x0][0x39c] ;  /* 0x00007380ff0477ac */ /* 0x000ea20008000800 */
[----:B---3--:R-:W-:-:S04]  /*39160*/  IADD3 R68, P6, PT, R71, R3, RZ ;  /* 0x0000000347447210 */ /* 0x008fc80007fde0ff */
[C---:B------:R-:W-:Y:S01]  /*39170*/  LEA.HI.X.SX32 R69, R71.reuse, R2, 0x1, P6 ;  /* 0x0000000247457211 */ /* 0x040fe200030f0eff */
[----:B------:R-:W-:Y:S01]  /*39180*/  VIADD R71, R71, UR5 ;  /* 0x0000000547477c36 */ /* 0x000fe20008000000 */
[----:B------:R-:W-:-:S03]  /*39190*/  PRMT R74, R70, 0x9910, RZ ;  /* 0x00009910464a7816 */ /* 0x000fc600000000ff */
[----:B------:R3:W-:Y:S01]  /*391a0*/  @P4 STG.E.U8 desc[UR22][R68.64], R70 ;  /* 0x0000004644004986 */ /* 0x0007e2000c101116 */
[----:B0-----:R-:W-:Y:S01]  /*391b0*/  ISETP.LT.AND P6, PT, R72, UR9, !P0 ;  /* 0x0000000948007c0c */ /* 0x001fe2000c7c1270 */
[C---:B------:R-:W-:Y:S01]  /*391c0*/  VIADD R72, R71.reuse, UR5 ;  /* 0x0000000547487c36 */ /* 0x040fe20008000000 */
[----:B------:R-:W-:Y:S01]  /*391d0*/  SHF.R.S32.HI R74, RZ, 0x8, R74 ;  /* 0x00000008ff4a7819 */ /* 0x000fe2000001144a */
[----:B------:R-:W-:Y:S01]  /*391e0*/  VIADD R73, R0, 0x63 ;  /* 0x0000006300497836 */ /* 0x000fe20000000000 */
[----:B------:R-:W0:Y:S01]  /*391f0*/  LDCU UR9, c[0x0][0x39c] ;  /* 0x00007380ff0977ac */ /* 0x000e220008000800 */
[----:B---3--:R-:W-:-:S04]  /*39200*/  IADD3 R70, P4, PT, R71, R3, RZ ;  /* 0x0000000347467210 */ /* 0x008fc80007f9e0ff */
[----:B------:R-:W-:-:S05]  /*39210*/  LEA.HI.X.SX32 R71, R71, R2, 0x1, P4 ;  /* 0x0000000247477211 */ /* 0x000fca00020f0eff */
[----:B------:R3:W-:Y:S02]  /*39220*/  @P2 STG.E.U8 desc[UR22][R70.64], R74 ;  /* 0x0000004a46002986 */ /* 0x0007e4000c101116 */
[----:B---3--:R-:W-:Y:S02]  /*39230*/  F2FP.SATFINITE.E5M2.F32.PACK_AB_MERGE_C R74, R31, R30, RZ ;  /* 0x0000001e1f4a723e */ /* 0x008fe400048060ff */
[----:B------:R-:W3:Y:S04]  /*39240*/  LDL.LU R30, [R1+0x588] ;  /* 0x00058800011e7983 */ /* 0x000ee80000300800 */
[----:B------:R-:W3:Y:S01]  /*39250*/  LDL.LU R31, [R1+0x58c] ;  /* 0x00058c00011f7983 */ /* 0x000ee20000300800 */
[----:B------:R-:W-:Y:S01]  /*39260*/  VIADD R69, R0, 0x62 ;  /* 0x0000006200457836 */ /* 0x000fe20000000000 */
[----:B------:R-:W-:-:S02]  /*39270*/  IADD3 R68, P4, PT, R72, R3, RZ ;  /* 0x0000000348447210 */ /* 0x000fc40007f9e0ff */
[----:B------:R-:W-:Y:S01]  /*39280*/  F2FP.SATFINITE.E5M2.F32.PACK_AB_MERGE_C R70, R33, R32, RZ ;  /* 0x000000202146723e */ /* 0x000fe200048060ff */
[C---:B------:R-:W-:Y:S01]  /*39290*/  VIADD R71, R72.reuse, UR5 ;  /* 0x0000000548477c36 */ /* 0x040fe20008000000 */
[----:B-1----:R-:W-:Y:S01]  /*392a0*/  ISETP.LT.AND P2, PT, R69, UR6, !P0 ;  /* 0x0000000645007c0c */ /* 0x002fe2000c741270 */
[----:B------:R-:W1:Y:S01]  /*392b0*/  LDCU UR6, c[0x0][0x39c] ;  /* 0x00007380ff0677ac */ /* 0x000e620008000800 */
[----:B------:R-:W-:Y:S02]  /*392c0*/  LEA.HI.X.SX32 R69, R72, R2, 0x1, P4 ;  /* 0x0000000248457211 */ /* 0x000fe400020f0eff */
[----:B--2---:R-:W-:Y:S01]  /*392d0*/  ISETP.LT.AND P4, PT, R73, UR4, !P0 ;  /* 0x0000000449007c0c */ /* 0x004fe2000c781270 */
[----:B------:R-:W2:Y:S01]  /*392e0*/  LDCU UR4, c[0x0][0x39c] ;  /* 0x00007380ff0477ac */ /* 0x000ea20008000800 */
[----:B------:R-:W-:Y:S01]  /*392f0*/  PRMT R72, R70, 0x9910, RZ ;  /* 0x0000991046487816 */ /* 0x000fe200000000ff */
[----:B------:R4:W-:Y:S01]  /*39300*/  @P1 STG.E.U8 desc[UR22][R68.64], R70 ;  /* 0x0000004644001986 */ /* 0x0009e2000c101116 */
[----:B------:R-:W-:-:S03]  /*39310*/  VIADD R73, R0, 0x64 ;  /* 0x0000006400497836 */ /* 0x000fc60000000000 */
[----:B----4-:R-:W-:Y:S01]  /*39320*/  IMAD.MOV.U32 R69, RZ, RZ, R72 ;  /* 0x000000ffff457224 */ /* 0x010fe200078e0048 */
[C---:B------:R-:W-:Y:S01]  /*39330*/  IADD3 R70, P1, PT, R71.reuse, R3, RZ ;  /* 0x0000000347467210 */ /* 0x040fe20007f3e0ff */
[----:B------:R-:W-:-:S03]  /*39340*/  VIADD R72, R71, UR5 ;  /* 0x0000000547487c36 */ /* 0x000fc60008000000 */
[----:B------:R-:W-:Y:S02]  /*39350*/  LEA.HI.X.SX32 R71, R71, R2, 0x1, P1 ;  /* 0x0000000247477211 */ /* 0x000fe400008f0eff */
[----:B------:R-:W-:Y:S02]  /*39360*/  SHF.R.S32.HI R69, RZ, 0x8, R69 ;  /* 0x00000008ff457819 */ /* 0x000fe40000011445 */
[----:B------:R-:W-:-:S03]  /*39370*/  IADD3 R68, P1, PT, R72, R3, RZ ;  /* 0x0000000348447210 */ /* 0x000fc60007f3e0ff */
[----:B------:R4:W-:Y:S02]  /*39380*/  @P5 STG.E.U8 desc[UR22][R70.64], R69 ;  /* 0x0000004546005986 */ /* 0x0009e4000c101116 */
[C---:B----4-:R-:W-:Y:S01]  /*39390*/  LEA.HI.X.SX32 R69, R72.reuse, R2, 0x1, P1 ;  /* 0x0000000248457211 */ /* 0x050fe200008f0eff */
[----:B------:R-:W-:Y:S01]  /*393a0*/  VIADD R71, R72, UR5 ;  /* 0x0000000548477c36 */ /* 0x000fe20008000000 */
[----:B--2---:R-:W-:Y:S01]  /*393b0*/  ISETP.LT.AND P1, PT, R73, UR4, !P0 ;  /* 0x0000000449007c0c */ /* 0x004fe2000c721270 */
[----:B------:R-:W2:Y:S01]  /*393c0*/  LDCU UR4, c[0x0][0x39c] ;  /* 0x00007380ff0477ac */ /* 0x000ea20008000800 */
[----:B------:R-:W-:Y:S01]  /*393d0*/  PRMT R73, R74, 0x9910, RZ ;  /* 0x000099104a497816 */ /* 0x000fe200000000ff */
[----:B------:R4:W-:Y:S01]  /*393e0*/  @P3 STG.E.U8 desc[UR22][R68.64], R74 ;  /* 0x0000004a44003986 */ /* 0x0009e2000c101116 */
[C---:B------:R-:W-:Y:S01]  /*393f0*/  IADD3 R70, P3, PT, R71.reuse, R3, RZ ;  /* 0x0000000347467210 */ /* 0x040fe20007f7e0ff */
[----:B------:R-:W-:Y:S01]  /*39400*/  VIADD R72, R71, UR5 ;  /* 0x0000000547487c36 */ /* 0x000fe20008000000 */
[----:B------:R-:W-:-:S02]  /*39410*/  SHF.R.S32.HI R73, RZ, 0x8, R73 ;  /* 0x00000008ff497819 */ /* 0x000fc40000011449 */
[----:B------:R-:W-:Y:S01]  /*39420*/  LEA.HI.X.SX32 R71, R71, R2, 0x1, P3 ;  /* 0x0000000247477211 */ /* 0x000fe200018f0eff */
[C---:B----4-:R-:W-:Y:S02]  /*39430*/  VIADD R68, R0.reuse, 0x65 ;  /* 0x0000006500447836 */ /* 0x050fe40000000000 */
[----:B------:R-:W-:-:S03]  /*39440*/  VIADD R69, R0, 0x66 ;  /* 0x0000006600457836 */ /* 0x000fc60000000000 */
[----:B0-----:R-:W-:Y:S01]  /*39450*/  ISETP.LT.AND P3, PT, R68, UR9, !P0 ;  /* 0x0000000944007c0c */ /* 0x001fe2000c761270 */
[----:B------:R0:W-:Y:S01]  /*39460*/  @P6 STG.E.U8 desc[UR22][R70.64], R73 ;  /* 0x0000004946006986 */ /* 0x0001e2000c101116 */
[C---:B------:R-:W-:Y:S01]  /*39470*/  IADD3 R68, P5, PT, R72.reuse, R3, RZ ;  /* 0x0000000348447210 */ /* 0x040fe20007fbe0ff */
[----:B------:R-:W4:Y:S01]  /*39480*/  LDCU UR9, c[0x0][0x39c] ;  /* 0x00007380ff0977ac */ /* 0x000f220008000800 */
[----:B-1----:R-:W-:Y:S02]  /*39490*/  ISETP.LT.AND P6, PT, R69, UR6, !P0 ;  /* 0x0000000645007c0c */ /* 0x002fe4000c7c1270 */
[----:B------:R-:W-:Y:S01]  /*394a0*/  LEA.HI.X.SX32 R69, R72, R2, 0x1, P5 ;  /* 0x0000000248457211 */ /* 0x000fe200028f0eff */
[----:B------:R-:W1:Y:S01]  /*394b0*/  LDCU UR6, c[0x0][0x39c] ;  /* 0x00007380ff0677ac */ /* 0x000e620008000800 */
[----:B0-----:R-:W-:Y:S02]  /*394c0*/  VIADD R70, R0, 0x67 ;  /* 0x0000006700467836 */ /* 0x001fe40000000000 */
[----:B------:R-:W-:-:S03]  /*394d0*/  VIADD R71, R72, UR5 ;  /* 0x0000000548477c36 */ /* 0x000fc60008000000 */
[----:B--2---:R-:W-:Y:S01]  /*394e0*/  ISETP.LT.AND P5, PT, R70, UR4, !P0 ;  /* 0x0000000446007c0c */ /* 0x004fe2000c7a1270 */
[----:B------:R-:W-:Y:S01]  /*394f0*/  VIADD R72, R71, UR5 ;  /* 0x0000000547487c36 */ /* 0x000fe20008000000 */
[----:B------:R-:W0:Y:S01]  /*39500*/  LDCU UR4, c[0x0][0x39c] ;  /* 0x00007380ff0477ac */ /* 0x000e220008000800 */
[----:B------:R-:W-:Y:S02]  /*39510*/  F2FP.SATFINITE.E5M2.F32.PACK_AB_MERGE_C R74, R29, R28, RZ ;  /* 0x0000001c1d4a723e */ /* 0x000fe400048060ff */
[----:B---3--:R-:W-:-:S05]  /*39520*/  F2FP.SATFINITE.E5M2.F32.PACK_AB_MERGE_C R73, R31, R30, RZ ;  /* 0x0000001e1f49723e */ /* 0x008fca00048060ff */
[----:B------:R2:W-:Y:S01]  /*39530*/  @P2 STG.E.U8 desc[UR22][R68.64], R73 ;  /* 0x0000004944002986 */ /* 0x0005e2000c101116 */
[-C--:B------:R-:W-:Y:S02]  /*39540*/  IADD3 R70, P2, PT, R71, R3.reuse, RZ ;  /* 0x0000000347467210 */ /* 0x080fe40007f5e0ff */
[----:B------:R-:W-:Y:S02]  /*39550*/  PRMT R75, R73, 0x9910, RZ ;  /* 0x00009910494b7816 */ /* 0x000fe400000000ff */
[----:B------:R-:W-:Y:S02]  /*39560*/  LEA.HI.X.SX32 R71, R71, R2, 0x1, P2 ;  /* 0x0000000247477211 */ /* 0x000fe400010f0eff */
[----:B------:R-:W-:Y:S02]  /*39570*/  SHF.R.S32.HI R75, RZ, 0x8, R75 ;  /* 0x00000008ff4b7819 */ /* 0x000fe4000001144b */
[----:B--2---:R-:W-:-:S03]  /*39580*/  IADD3 R68, P2, PT, R72, R3, RZ ;  /* 0x0000000348447210 */ /* 0x004fc60007f5e0ff */
[----:B------:R2:W-:Y:S01]  /*39590*/  @P4 STG.E.U8 desc[UR22][R70.64], R75 ;  /* 0x0000004b46004986 */ /* 0x0005e2000c101116 */
[----:B------:R-:W-:-:S05]  /*395a0*/  LEA.HI.X.SX32 R69, R72, R2, 0x1, P2 ;  /* 0x0000000248457211 */ /* 0x000fca00010f0eff */
[----:B------:R3:W-:Y:S01]  /*395b0*/  @P1 STG.E.U8 desc[UR22][R68.64], R74 ;  /* 0x0000004a44001986 */ /* 0x0007e2000c101116 */
[----:B--2---:R-:W-:Y:S01]  /*395c0*/  VIADD R70, R72, UR5 ;  /* 0x0000000548467c36 */ /* 0x004fe20008000000 */
[----:B------:R-:W-:Y:S01]  /*395d0*/  PRMT R72, R74, 0x9910, RZ ;  /* 0x000099104a487816 */ /* 0x000fe200000000ff */
[C---:B------:R-:W-:Y:S02]  /*395e0*/  VIADD R71, R0.reuse, 0x6a ;  /* 0x0000006a00477836 */ /* 0x040fe40000000000 */
[----:B---3--:R-:W-:Y:S01]  /*395f0*/  VIADD R69, R0, 0x69 ;  /* 0x0000006900457836 */ /* 0x008fe20000000000 */
[----:B------:R-:W-:Y:S02]  /*39600*/  IADD3 R68, P1, PT, R70, R3, RZ ;  /* 0x0000000346447210 */ /* 0x000fe40007f3e0ff */
[----:B------:R-:W-:Y:S02]  /*39610*/  SHF.R.S32.HI R72, RZ, 0x8, R72 ;  /* 0x00000008ff487819 */ /* 0x000fe40000011448 */
[----:B-1----:R-:W-:Y:S01]  /*39620*/  ISETP.LT.AND P4, PT, R69, UR6, !P0 ;  /* 0x0000000645007c0c */ /* 0x002fe2000c781270 */
[----:B------:R-:W-:Y:S01]  /*39630*/  VIADD R73, R0, 0x68 ;  /* 0x0000006800497836 */ /* 0x000fe20000000000 */
[C---:B------:R-:W-:Y:S01]  /*39640*/  LEA.HI.X.SX32 R69, R70.reuse, R2, 0x1, P1 ;  /* 0x0000000246457211 */ /* 0x040fe200008f0eff */
[----:B------:R-:W1:Y:S01]  /*39650*/  LDCU UR6, c[0x0][0x39c] ;  /* 0x00007380ff0677ac */ /* 0x000e620008000800 */
[----:B0-----:R-:W-:Y:S01]  /*39660*/  ISETP.LT.AND P1, PT, R71, UR4, !P0 ;  /* 0x0000000447007c0c */ /* 0x001fe2000c721270 */
[----:B------:R-:W-:-:S02]  /*39670*/  VIADD R71, R70, UR5 ;  /* 0x0000000546477c36 */ /* 0x000fc40008000000 */
[----:B------:R0:W-:Y:S01]  /*39680*/  @P3 STG.E.U8 desc[UR22][R68.64], R72 ;  /* 0x0000004844003986 */ /* 0x0001e2000c101116 */
[----:B----4-:R-:W-:Y:S01]  /*39690*/  ISETP.LT.AND P2, PT, R73, UR9, !P0 ;  /* 0x0000000949007c0c */ /* 0x010fe2000c741270 */
[----:B------:R-:W2:Y:S01]  /*396a0*/  LDCU UR9, c[0x0][0x39c] ;  /* 0x00007380ff0977ac */ /* 0x000ea20008000800 */
[----:B------:R-:W-:Y:S02]  /*396b0*/  IADD3 R70, P3, PT, R71, R3, RZ ;  /* 0x0000000347467210 */ /* 0x000fe40007f7e0ff */
[----:B------:R-:W-:Y:S01]  /*396c0*/  F2FP.SATFINITE.E5M2.F32.PACK_AB_MERGE_C R74, R27, R26, RZ ;  /* 0x0000001a1b4a723e */ /* 0x000fe200048060ff */
[----:B------:R-:W3:Y:S01]  /*396d0*/  LDCU UR4, c[0x0][0x39c] ;  /* 0x00007380ff0477ac */ /* 0x000ee20008000800 */
[C---:B0-----:R-:W-:Y:S01]  /*396e0*/  VIADD R72, R71.reuse, UR5 ;  /* 0x0000000547487c36 */ /* 0x041fe20008000000 */
[----:B------:R-:W-:Y:S02]  /*396f0*/  LEA.HI.X.SX32 R71, R71, R2, 0x1, P3 ;  /* 0x0000000247477211 */ /* 0x000fe400018f0eff */
[----:B------:R-:W-:-:S02]  /*39700*/  PRMT R75, R74, 0x9910, RZ ;  /* 0x000099104a4b7816 */ /* 0x000fc400000000ff */
[C---:B------:R-:W-:Y:S01]  /*39710*/  IADD3 R68, P3, PT, R72.reuse, R3, RZ ;  /* 0x0000000348447210 */ /* 0x040fe20007f7e0ff */
[----:B------:R0:W-:Y:S03]  /*39720*/  @P6 STG.E.U8 desc[UR22][R70.64], R74 ;  /* 0x0000004a46006986 */ /* 0x0001e6000c101116 */
[----:B------:R-:W-:Y:S01]  /*39730*/  LEA.HI.X.SX32 R69, R72, R2, 0x1, P3 ;  /* 0x0000000248457211 */ /* 0x000fe200018f0eff */
[----:B------:R-:W-:Y:S01]  /*39740*/  VIADD R73, R0, 0x6b ;  /* 0x0000006b00497836 */ /* 0x000fe20000000000 */
[----:B0-----:R-:W-:Y:S01]  /*39750*/  SHF.R.S32.HI R74, RZ, 0x8, R75 ;  /* 0x00000008ff4a7819 */ /* 0x001fe2000001144b */
[----:B------:R-:W-:Y:S02]  /*39760*/  VIADD R71, R72, UR5 ;  /* 0x0000000548477c36 */ /* 0x000fe40008000000 */
[----:B------:R-:W-:Y:S02]  /*39770*/  VIADD R70, R0, 0x6c ;  /* 0x0000006c00467836 */ /* 0x000fe40000000000 */
[----:B------:R0:W-:Y:S01]  /*39780*/  @P5 STG.E.U8 desc[UR22][R68.64], R74 ;  /* 0x0000004a44005986 */ /* 0x0001e2000c101116 */
[----:B------:R-:W-:-:S02]  /*39790*/  F2FP.SATFINITE.E5M2.F32.PACK_AB_MERGE_C R72, R25, R24, RZ ;  /* 0x000000181948723e */ /* 0x000fc400048060ff */
[----:B--2---:R-:W-:Y:S01]  /*397a0*/  ISETP.LT.AND P3, PT, R73, UR9, !P0 ;  /* 0x0000000949007c0c */ /* 0x004fe2000c761270 */
[----:B------:R-:W2:Y:S01]  /*397b0*/  LDCU UR9, c[0x0][0x39c] ;  /* 0x00007380ff0977ac */ /* 0x000ea20008000800 */
[----:B-1----:R-:W-:Y:S01]  /*397c0*/  ISETP.LT.AND P5, PT, R70, UR6, !P0 ;  /* 0x0000000646007c0c */ /* 0x002fe2000c7a1270 */
[----:B------:R-:W-:Y:S01]  /*397d0*/  VIADD R70, R0, 0x6d ;  /* 0x0000006d00467836 */ /* 0x000fe20000000000 */
[----:B------:R-:W-:Y:S01]  /*397e0*/  PRMT R73, R72, 0x9910, RZ ;  /* 0x0000991048497816 */ /* 0x000fe200000000ff */
[----:B------:R-:W1:Y:S01]  /*397f0*/  LDCU UR6, c[0x0][0x39c] ;  /* 0x00007380ff0677ac */ /* 0x000e620008000800 */
[----:B0-----:R-:W-:-:S04]  /*39800*/  IADD3 R68, P6, PT, R71, R3, RZ ;  /* 0x0000000347447210 */ /* 0x001fc80007fde0ff */
[CC--:B------:R-:W-:Y:S01]  /*39810*/  LEA.HI.X.SX32 R69, R71.reuse, R2.reuse, 0x1, P6 ;  /* 0x0000000247457211 */ /* 0x0c0fe200030f0eff */
[----:B------:R-:W-:Y:S01]  /*39820*/  VIADD R71, R71, UR5 ;  /* 0x0000000547477c36 */ /* 0x000fe20008000000 */
[----:B---3--:R-:W-:Y:S01]  /*39830*/  ISETP.LT.AND P6, PT, R70, UR4, !P0 ;  /* 0x0000000446007c0c */ /* 0x008fe2000c7c1270 */
[----:B------:R-:W0:Y:S02]  /*39840*/  LDCU UR4, c[0x0][0x39c] ;  /* 0x00007380ff0477ac */ /* 0x000e240008000800 */
[----:B------:R3:W-:Y:S01]  /*39850*/  @P2 STG.E.U8 desc[UR22][R68.64], R72 ;  /* 0x0000004844002986 */ /* 0x0007e2000c101116 */
[C---:B------:R-:W-:Y:S01]  /*39860*/  IADD3 R70, P2, PT, R71.reuse, R3, RZ ;  /* 0x0000000347467210 */ /* 0x040fe20007f5e0ff */
[----:B---3--:R-:W-:Y:S02]  /*39870*/  IMAD.MOV.U32 R69, RZ, RZ, R73 ;  /* 0x000000ffff457224 */ /* 0x008fe400078e0049 */
[C---:B------:R-:W-:Y:S01]  /*39880*/  VIADD R72, R71.reuse, UR5 ;  /* 0x0000000547487c36 */ /* 0x040fe20008000000 */
[----:B------:R-:W-:-:S02]  /*39890*/  LEA.HI.X.SX32 R71, R71, R2, 0x1, P2 ;  /* 0x0000000247477211 */ /* 0x000fc400010f0eff */
[----:B------:R-:W-:Y:S02]  /*398a0*/  SHF.R.S32.HI R69, RZ, 0x8, R69 ;  /* 0x00000008ff457819 */ /* 0x000fe40000011445 */
[----:B------:R-:W-:Y:S01]  /*398b0*/  IADD3 R68, P2, PT, R72, R3, RZ ;  /* 0x0000000348447210 */ /* 0x000fe20007f5e0ff */
[----:B------:R-:W-:Y:S01]  /*398c0*/  VIADD R73, R0, 0x6e ;  /* 0x0000006e00497836 */ /* 0x000fe20000000000 */
[----:B------:R-:W-:Y:S01]  /*398d0*/  F2FP.SATFINITE.E5M2.F32.PACK_AB_MERGE_C R74, R23, R22, RZ ;  /* 0x00000016174a723e */ /* 0x000fe200048060ff */
[----:B------:R3:W-:Y:S03]  /*398e0*/  @P4 STG.E.U8 desc[UR22][R70.64], R69 ;  /* 0x0000004546004986 */ /* 0x0007e6000c101116 */
[----:B-1----:R-:W-:Y:S01]  /*398f0*/  ISETP.LT.AND P4, PT, R73, UR6, !P0 ;  /* 0x0000000649007c0c */ /* 0x002fe2000c781270 */
[----:B------:R-:W1:Y:S01]  /*39900*/  LDCU UR6, c[0x0][0x39c] ;  /* 0x00007380ff0677ac */ /* 0x000e620008000800 */
[----:B------:R-:W-:-:S02]  /*39910*/  PRMT R73, R74, 0x9910, RZ ;  /* 0x000099104a497816 */ /* 0x000fc400000000ff */
[C---:B---3--:R-:W-:Y:S01]  /*39920*/  LEA.HI.X.SX32 R69, R72.reuse, R2, 0x1, P2 ;  /* 0x0000000248457211 */ /* 0x048fe200010f0eff */
[----:B------:R-:W-:-:S04]  /*39930*/  VIADD R71, R72, UR5 ;  /* 0x0000000548477c36 */ /* 0x000fc80008000000 */
[----:B------:R3:W-:Y:S01]  /*39940*/  @P1 STG.E.U8 desc[UR22][R68.64], R74 ;  /* 0x0000004a44001986 */ /* 0x0007e2000c101116 */
[C---:B------:R-:W-:Y:S01]  /*39950*/  IADD3 R70, P1, PT, R71.reuse, R3, RZ ;  /* 0x0000000347467210 */ /* 0x040fe20007f3e0ff */
[C---:B------:R-:W-:Y:S01]  /*39960*/  VIADD R72, R71.reuse, UR5 ;  /* 0x0000000547487c36 */ /* 0x040fe20008000000 */
[----:B------:R-:W-:Y:S02]  /*39970*/  SHF.R.S32.HI R73, RZ, 0x8, R73 ;  /* 0x00000008ff497819 */ /* 0x000fe40000011449 */
[----:B------:R-:W-:Y:S01]  /*39980*/  LEA.HI.X.SX32 R71, R71, R2, 0x1, P1 ;  /* 0x0000000247477211 */ /* 0x000fe200008f0eff */
[C---:B---3--:R-:W-:Y:S02]  /*39990*/  VIADD R68, R0.reuse, 0x6f ;  /* 0x0000006f00447836 */ /* 0x048fe40000000000 */
[----:B------:R-:W-:-:S03]  /*399a0*/  VIADD R69, R0, 0x70 ;  /* 0x0000007000457836 */ /* 0x000fc60000000000 */
[----:B0-----:R-:W-:Y:S01]  /*399b0*/  ISETP.LT.AND P2, PT, R68, UR4, !P0 ;  /* 0x0000000444007c0c */ /* 0x001fe2000c741270 */
[----:B------:R0:W-:Y:S01]  /*399c0*/  @P3 STG.E.U8 desc[UR22][R70.64], R73 ;  /* 0x0000004946003986 */ /* 0x0001e2000c101116 */
[C---:B------:R-:W-:Y:S01]  /*399d0*/  IADD3 R68, P1, PT, R72.reuse, R3, RZ ;  /* 0x0000000348447210 */ /* 0x040fe20007f3e0ff */
[----:B------:R-:W3:Y:S01]  /*399e0*/  LDCU UR4, c[0x0][0x39c] ;  /* 0x00007380ff0477ac */ /* 0x000ee20008000800 */
[----:B------:R-:W-:Y:S02]  /*399f0*/  ISETP.LT.AND P3, PT, R69, UR7, !P0 ;  /* 0x0000000745007c0c */ /* 0x000fe4000c761270 */
[----:B------:R-:W-:Y:S01]  /*39a00*/  LEA.HI.X.SX32 R69, R72, R2, 0x1, P1 ;  /* 0x0000000248457211 */ /* 0x000fe200008f0eff */
[----:B------:R-:W4:Y:S01]  /*39a10*/  LDCU UR7, c[0x0][0x39c] ;  /* 0x00007380ff0777ac */ /* 0x000f220008000800 */
[----:B0-----:R-:W-:Y:S01]  /*39a20*/  VIADD R70, R0, 0x71 ;  /* 0x0000007100467836 */ /* 0x001fe20000000000 */
[----:B------:R-:W-:Y:S01]  /*39a30*/  F2FP.SATFINITE.E5M2.F32.PACK_AB_MERGE_C R73, R21, R20, RZ ;  /* 0x000000141549723e */ /* 0x000fe200048060ff */
[----:B------:R-:W-:-:S03]  /*39a40*/  VIADD R71, R72, UR5 ;  /* 0x0000000548477c36 */ /* 0x000fc60008000000 */
[----:B-1----:R-:W-:Y:S01]  /*39a50*/  ISETP.LT.AND P1, PT, R70, UR6, !P0 ;  /* 0x0000000646007c0c */ /* 0x002fe2000c721270 */
[----:B------:R0:W-:Y:S01]  /*39a60*/  @P5 STG.E.U8 desc[UR22][R68.64], R73 ;  /* 0x0000004944005986 */ /* 0x0001e2000c101116 */
[CC--:B------:R-:W-:Y:S01]  /*39a70*/  IADD3 R70, P5, PT, R71.reuse, R3.reuse, RZ ;  /* 0x0000000347467210 */ /* 0x0c0fe20007fbe0ff */
[----:B------:R-:W-:Y:S01]  /*39a80*/  VIADD R72, R71, UR5 ;  /* 0x0000000547487c36 */ /* 0x000fe20008000000 */
[----:B------:R-:W-:Y:S01]  /*39a90*/  PRMT R75, R73, 0x9910, RZ ;  /* 0x00009910494b7816 */ /* 0x000fe200000000ff */
[----:B------:R-:W1:Y:S01]  /*39aa0*/  LDCU UR6, c[0x0][0x39c] ;  /* 0x00007380ff0677ac */ /* 0x000e620008000800 */
[----:B------:R-:W-:Y:S02]  /*39ab0*/  LEA.HI.X.SX32 R71, R71, R2, 0x1, P5 ;  /* 0x0000000247477211 */ /* 0x000fe400028f0eff */
[----:B------:R-:W-:Y:S02]  /*39ac0*/  SHF.R.S32.HI R75, RZ, 0x8, R75 ;  /* 0x00000008ff4b7819 */ /* 0x000fe4000001144b */
[----:B0-----:R-:W-:-:S02]  /*39ad0*/  IADD3 R68, P5, PT, R72, R3, RZ ;  /* 0x0000000348447210 */ /* 0x001fc40007fbe0ff */
[----:B------:R-:W-:Y:S02]  /*39ae0*/  F2FP.SATFINITE.E5M2.F32.PACK_AB_MERGE_C R74, R19, R18, RZ ;  /* 0x00000012134a723e */ /* 0x000fe400048060ff */
[C---:B------:R-:W-:Y:S01]  /*39af0*/  LEA.HI.X.SX32 R69, R72.reuse, R2, 0x1, P5 ;  /* 0x0000000248457211 */ /* 0x040fe200028f0eff */
[----:B------:R0:W-:Y:S04]  /*39b00*/  @P6 STG.E.U8 desc[UR22][R70.64], R75 ;  /* 0x0000004b46006986 */ /* 0x0001e8000c101116 */
[----:B------:R5:W-:Y:S01]  /*39b10*/  @P4 STG.E.U8 desc[UR22][R68.64], R74 ;  /* 0x0000004a44004986 */ /* 0x000be2000c101116 */
[----:B0-----:R-:W-:Y:S01]  /*39b20*/  VIADD R70, R72, UR5 ;  /* 0x0000000548467c36 */ /* 0x001fe20008000000 */
[----:B------:R-:W-:Y:S01]  /*39b30*/  PRMT R72, R74, 0x9910, RZ ;  /* 0x000099104a487816 */ /* 0x000fe200000000ff */
[----:B------:R-:W-:-:S02]  /*39b40*/  VIADD R71, R0, 0x74 ;  /* 0x0000007400477836 */ /* 0x000fc40000000000 */
[----:B-----5:R-:W-:Y:S01]  /*39b50*/  VIADD R69, R0, 0x73 ;  /* 0x0000007300457836 */ /* 0x020fe20000000000 */
[----:B------:R-:W-:Y:S02]  /*39b60*/  IADD3 R68, P4, PT, R70, R3, RZ ;  /* 0x0000000346447210 */ /* 0x000fe40007f9e0ff */
[----:B------:R-:W-:Y:S02]  /*39b70*/  SHF.R.S32.HI R72, RZ, 0x8, R72 ;  /* 0x00000008ff487819 */ /* 0x000fe40000011448 */
[----:B-1----:R-:W-:Y:S01]  /*39b80*/  ISETP.LT.AND P6, PT, R69, UR6, !P0 ;  /* 0x0000000645007c0c */ /* 0x002fe2000c7c1270 */
[----:B------:R-:W-:Y:S01]  /*39b90*/  VIADD R73, R0, 0x72 ;  /* 0x0000007200497836 */ /* 0x000fe20000000000 */
[C---:B------:R-:W-:Y:S01]  /*39ba0*/  LEA.HI.X.SX32 R69, R70.reuse, R2, 0x1, P4 ;  /* 0x0000000246457211 */ /* 0x040fe200020f0eff */
[----:B------:R-:W0:Y:S01]  /*39bb0*/  LDCU UR6, c[0x0][0x39c] ;  /* 0x00007380ff0677ac */ /* 0x000e220008000800 */
[----:B----4-:R-:W-:Y:S01]  /*39bc0*/  ISETP.LT.AND P4, PT, R71, UR7, !P0 ;  /* 0x0000000747007c0c */ /* 0x010fe2000c781270 */
[----:B------:R-:W-:-:S02]  /*39bd0*/  VIADD R71, R70, UR5 ;  /* 0x0000000546477c36 */ /* 0x000fc40008000000 */
[----:B------:R1:W-:Y:S01]  /*39be0*/  @P2 STG.E.U8 desc[UR22][R68.64], R72 ;  /* 0x0000004844002986 */ /* 0x0003e2000c101116 */
[----:B---3--:R-:W-:Y:S01]  /*39bf0*/  ISETP.LT.AND P5, PT, R73, UR4, !P0 ;  /* 0x0000000449007c0c */ /* 0x008fe2000c7a1270 */
[----:B------:R-:W3:Y:S01]  /*39c00*/  LDCU UR4, c[0x0][0x39c] ;  /* 0x00007380ff0477ac */ /* 0x000ee20008000800 */
[----:B------:R-:W-:Y:S02]  /*39c10*/  IADD3 R70, P2, PT, R71, R3, RZ ;  /* 0x0000000347467210 */ /* 0x000fe40007f5e0ff */
[----:B------:R-:W-:Y:S01]  /*39c20*/  F2FP.SATFINITE.E5M2.F32.PACK_AB_MERGE_C R74, R17, R16, RZ ;  /* 0x00000010114a723e */ /* 0x000fe200048060ff */
[----:B------:R-:W4:Y:S01]  /*39c30*/  LDCU UR7, c[0x0][0x39c] ;  /* 0x00007380ff0777ac */ /* 0x000f220008000800 */
[C---:B-1----:R-:W-:Y:S01]  /*39c40*/  VIADD R72, R71.reuse, UR5 ;  /* 0x0000000547487c36 */ /* 0x042fe20008000000 */
[----:B------:R-:W-:Y:S02]  /*39c50*/  LEA.HI.X.SX32 R71, R71, R2, 0x1, P2 ;  /* 0x0000000247477211 */ /* 0x000fe400010f0eff */
[----:B------:R-:W-:-:S02]  /*39c60*/  PRMT R75, R74, 0x9910, RZ ;  /* 0x000099104a4b7816 */ /* 0x000fc400000000ff */
[CC--:B------:R-:W-:Y:S01]  /*39c70*/  IADD3 R68, P2, PT, R72.reuse, R3.reuse, RZ ;  /* 0x0000000348447210 */ /* 0x0c0fe20007f5e0ff */
[----:B------:R1:W-:Y:S03]  /*39c80*/  @P3 STG.E.U8 desc[UR22][R70.64], R74 ;  /* 0x0000004a46003986 */ /* 0x0003e6000c101116 */
[----:B------:R-:W-:Y:S01]  /*39c90*/  LEA.HI.X.SX32 R69, R72, R2, 0x1, P2 ;  /* 0x0000000248457211 */ /* 0x000fe200010f0eff */
[----:B------:R-:W-:Y:S01]  /*39ca0*/  VIADD R73, R0, 0x75 ;  /* 0x0000007500497836 */ /* 0x000fe20000000000 */
[----:B-1----:R-:W-:Y:S01]  /*39cb0*/  SHF.R.S32.HI R74, RZ, 0x8, R75 ;  /* 0x00000008ff4a7819 */ /* 0x002fe2000001144b */
[----:B------:R-:W-:Y:S02]  /*39cc0*/  VIADD R71, R72, UR5 ;  /* 0x0000000548477c36 */ /* 0x000fe40008000000 */
[----:B------:R-:W-:Y:S02]  /*39cd0*/  VIADD R70, R0, 0x76 ;  /* 0x0000007600467836 */ /* 0x000fe40000000000 */
[----:B------:R1:W-:Y:S01]  /*39ce0*/  @P1 STG.E.U8 desc[UR22][R68.64], R74 ;  /* 0x0000004a44001986 */ /* 0x0003e2000c101116 */
[----:B---3--:R-:W-:Y:S01]  /*39cf0*/  ISETP.LT.AND P2, PT, R73, UR4, !P0 ;  /* 0x0000000449007c0c */ /* 0x008fe2000c741270 */
[----:B------:R-:W3:Y:S01]  /*39d00*/  LDCU UR4, c[0x0][0x39c] ;  /* 0x00007380ff0477ac */ /* 0x000ee20008000800 */
[----:B0-----:R-:W-:Y:S01]  /*39d10*/  ISETP.LT.AND P3, PT, R70, UR6, !P0 ;  /* 0x0000000646007c0c */ /* 0x001fe2000c761270 */
[----:B------:R-:W-:Y:S01]  /*39d20*/  VIADD R70, R0, 0x77 ;  /* 0x0000007700467836 */ /* 0x000fe20000000000 */
[----:B------:R-:W-:Y:S01]  /*39d30*/  F2FP.SATFINITE.E5M2.F32.PACK_AB_MERGE_C R72, R15, R14, RZ ;  /* 0x0000000e0f48723e */ /* 0x000fe200048060ff */
[----:B------:R-:W0:Y:S01]  /*39d40*/  LDCU UR6, c[0x0][0x39c] ;  /* 0x00007380ff0677ac */ /* 0x000e220008000800 */
[----:B-1----:R-:W-:-:S04]  /*39d50*/  IADD3 R68, P1, PT, R71, R3, RZ ;  /* 0x0000000347447210 */ /* 0x002fc80007f3e0ff */
[C---:B------:R-:W-:Y:S01]  /*39d60*/  LEA.HI.X.SX32 R69, R71.reuse, R2, 0x1, P1 ;  /* 0x0000000247457211 */ /* 0x040fe200008f0eff */
[----:B------:R-:W-:Y:S01]  /*39d70*/  VIADD R71, R71, UR5 ;  /* 0x0000000547477c36 */ /* 0x000fe20008000000 */
[----:B----4-:R-:W-:Y:S02]  /*39d80*/  ISETP.LT.AND P1, PT, R70, UR7, !P0 ;  /* 0x0000000746007c0c */ /* 0x010fe4000c721270 */
[----:B------:R-:W-:Y:S01]  /*39d90*/  F2FP.SATFINITE.E5M2.F32.PACK_AB_MERGE_C R74, R13, R12, RZ ;  /* 0x0000000c0d4a723e */ /* 0x000fe200048060ff */
[----:B------:R1:W-:Y:S01]  /*39da0*/  @P5 STG.E.U8 desc[UR22][R68.64], R72 ;  /* 0x0000004844005986 */ /* 0x0003e2000c101116 */
[----:B------:R-:W-:Y:S01]  /*39db0*/  PRMT R75, R72, 0x9910, RZ ;  /* 0x00009910484b7816 */ /* 0x000fe200000000ff */
[----:B------:R-:W-:Y:S01]  /*39dc0*/  VIADD R73, R0, 0x78 ;  /* 0x0000007800497836 */ /* 0x000fe20000000000 */
[C---:B------:R-:W-:Y:S01]  /*39dd0*/  IADD3 R70, P5, PT, R71.reuse, R3, RZ ;  /* 0x0000000347467210 */ /* 0x040fe20007fbe0ff */
[----:B------:R-:W4:Y:S01]  /*39de0*/  LDCU UR7, c[0x0][0x39c] ;  /* 0x00007380ff0777ac */ /* 0x000f220008000800 */
[----:B------:R-:W-:Y:S01]  /*39df0*/  SHF.R.S32.HI R75, RZ, 0x8, R75 ;  /* 0x00000008ff4b7819 */ /* 0x000fe2000001144b */
[C---:B-1----:R-:W-:Y:S01]  /*39e00*/  VIADD R72, R71.reuse, UR5 ;  /* 0x0000000547487c36 */ /* 0x042fe20008000000 */
[----:B------:R-:W-:-:S04]  /*39e10*/  LEA.HI.X.SX32 R71, R71, R2, 0x1, P5 ;  /* 0x0000000247477211 */ /* 0x000fc800028f0eff */
[C---:B------:R-:W-:Y:S01]  /*39e20*/  IADD3 R68, P5, PT, R72.reuse, R3, RZ ;  /* 0x0000000348447210 */ /* 0x040fe20007fbe0ff */
[----:B------:R1:W-:Y:S03]  /*39e30*/  @P6 STG.E.U8 desc[UR22][R70.64], R75 ;  /* 0x0000004b46006986 */ /* 0x0003e6000c101116 */
[----:B------:R-:W-:Y:S02]  /*39e40*/  LEA.HI.X.SX32 R69, R72, R2, 0x1, P5 ;  /* 0x0000000248457211 */ /* 0x000fe400028f0eff */
[----:B---3--:R-:W-:Y:S01]  /*39e50*/  ISETP.LT.AND P5, PT, R73, UR4, !P0 ;  /* 0x0000000449007c0c */ /* 0x008fe2000c7a1270 */
[----:B------:R-:W3:Y:S01]  /*39e60*/  LDCU UR4, c[0x0][0x39c] ;  /* 0x00007380ff0477ac */ /* 0x000ee20008000800 */
[----:B-1----:R-:W-:Y:S01]  /*39e70*/  PRMT R70, R74, 0x9910, RZ ;  /* 0x000099104a467816 */ /* 0x002fe200000000ff */
[----:B------:R-:W-:Y:S01]  /*39e80*/  VIADD R71, R72, UR5 ;  /* 0x0000000548477c36 */ /* 0x000fe20008000000 */
[----:B------:R1:W-:Y:S03]  /*39e90*/  @P4 STG.E.U8 desc[UR22][R68.64], R74 ;  /* 0x0000004a44004986 */ /* 0x0003e6000c101116 */
[----:B------:R-:W-:-:S02]  /*39ea0*/  IMAD.MOV.U32 R72, RZ, RZ, R70 ;  /* 0x000000ffff487224 */ /* 0x000fc400078e0046 */
[----:B------:R-:W-:-:S03]  /*39eb0*/  VIADD R70, R0, 0x79 ;  /* 0x0000007900467836 */ /* 0x000fc60000000000 */
[----:B------:R-:W-:Y:S02]  /*39ec0*/  SHF.R.S32.HI R72, RZ, 0x8, R72 ;  /* 0x00000008ff487819 */ /* 0x000fe40000011448 */
[----:B-1----:R-:W-:-:S04]  /*39ed0*/  IADD3 R68, P4, PT, R71, R3, RZ ;  /* 0x0000000347447210 */ /* 0x002fc80007f9e0ff */
[C---:B------:R-:W-:Y:S01]  /*39ee0*/  LEA.HI.X.SX32 R69, R71.reuse, R2, 0x1, P4 ;  /* 0x0000000247457211 */ /* 0x040fe200020f0eff */
[----:B------:R-:W-:Y:S01]  /*39ef0*/  VIADD R71, R71, UR5 ;  /* 0x0000000547477c36 */ /* 0x000fe20008000000 */
[----:B0-----:R-:W-:Y:S01]  /*39f00*/  ISETP.LT.AND P4, PT, R70, UR6, !P0 ;  /* 0x0000000646007c0c */ /* 0x001fe2000c781270 */
[----:B------:R-:W0:Y:S02]  /*39f10*/  LDCU UR6, c[0x0][0x39c] ;  /* 0x00007380ff0677ac */ /* 0x000e240008000800 */
[----:B------:R1:W-:Y:S01]  /*39f20*/  @P2 STG.E.U8 desc[UR22][R68.64], R72 ;  /* 0x0000004844002986 */ /* 0x0003e2000c101116 */
[----:B------:R-:W-:Y:S02]  /*39f30*/  IADD3 R70, P2, PT, R71, R3, RZ ;  /* 0x0000000347467210 */ /* 0x000fe40007f5e0ff */
[----:B------:R-:W-:Y:S01]  /*39f40*/  F2FP.SATFINITE.E5M2.F32.PACK_AB_MERGE_C R73, R11, R10, RZ ;  /* 0x0000000a0b49723e */ /* 0x000fe200048060ff */
[C---:B-1----:R-:W-:Y:S02]  /*39f50*/  VIADD R68, R0.reuse, 0x7a ;  /* 0x0000007a00447836 */ /* 0x042fe40000000000 */
[C---:B------:R-:W-:Y:S01]  /*39f60*/  VIADD R72, R71.reuse, UR5 ;  /* 0x0000000547487c36 */ /* 0x040fe20008000000 */
[----:B------:R-:W-:Y:S01]  /*39f70*/  LEA.HI.X.SX32 R71, R71, R2, 0x1, P2 ;  /* 0x0000000247477211 */ /* 0x000fe200010f0eff */
[----:B------:R-:W-:Y:S01]  /*39f80*/  VIADD R69, R0, 0x7b ;  /* 0x0000007b00457836 */ /* 0x000fe20000000000 */
[----:B---3--:R-:W-:Y:S01]  /*39f90*/  ISETP.LT.AND P2, PT, R68, UR4, !P0 ;  /* 0x0000000444007c0c */ /* 0x008fe2000c741270 */
[----:B------:R-:W1:Y:S01]  /*39fa0*/  LDCU UR4, c[0x0][0x39c] ;  /* 0x00007380ff0477ac */ /* 0x000e620008000800 */
[----:B------:R-:W-:-:S02]  /*39fb0*/  PRMT R74, R73, 0x9910, RZ ;  /* 0x00009910494a7816 */ /* 0x000fc400000000ff */
[CC--:B------:R-:W-:Y:S01]  /*39fc0*/  IADD3 R68, P6, PT, R72.reuse, R3.reuse, RZ ;  /* 0x0000000348447210 */ /* 0x0c0fe20007fde0ff */
[----:B------:R3:W-:Y:S01]  /*39fd0*/  @P3 STG.E.U8 desc[UR22][R70.64], R73 ;  /* 0x0000004946003986 */ /* 0x0007e2000c101116 */
[----:B----4-:R-:W-:Y:S01]  /*39fe0*/  ISETP.LT.AND P3, PT, R69, UR7, !P0 ;  /* 0x0000000745007c0c */ /* 0x010fe2000c761270 */
[----:B------:R-:W4:Y:S01]  /*39ff0*/  LDCU UR7, c[0x0][0x39c] ;  /* 0x00007380ff0777ac */ /* 0x000f220008000800 */
[C---:B------:R-:W-:Y:S02]  /*3a000*/  LEA.HI.X.SX32 R69, R72.reuse, R2, 0x1, P6 ;  /* 0x0000000248457211 */ /* 0x040fe400030f0eff */
[----:B---3--:R-:W-:Y:S01]  /*3a010*/  SHF.R.S32.HI R73, RZ, 0x8, R74 ;  /* 0x00000008ff497819 */ /* 0x008fe2000001144a */
[----:B------:R-:W-:Y:S02]  /*3a020*/  VIADD R71, R72, UR5 ;  /* 0x0000000548477c36 */ /* 0x000fe40008000000 */
[----:B------:R-:W-:Y:S02]  /*3a030*/  VIADD R70, R0, 0x7c ;  /* 0x0000007c00467836 */ /* 0x000fe40000000000 */
[----:B------:R3:W-:Y:S03]  /*3a040*/  @P1 STG.E.U8 desc[UR22][R68.64], R73 ;  /* 0x0000004944001986 */ /* 0x0007e6000c101116 */
[----:B0-----:R-:W-:Y:S01]  /*3a050*/  ISETP.LT.AND P1, PT, R70, UR6, !P0 ;  /* 0x0000000646007c0c */ /* 0x001fe2000c721270 */
[----:B------:R-:W-:Y:S01]  /*3a060*/  VIADD R72, R0, 0x7d ;  /* 0x0000007d00487836 */ /* 0x000fe20000000000 */
[----:B------:R-:W-:Y:S01]  /*3a070*/  F2FP.SATFINITE.E5M2.F32.PACK_AB_MERGE_C R70, R9, R8, RZ ;  /* 0x000000080946723e */ /* 0x000fe200048060ff */
[----:B------:R-:W0:Y:S01]  /*3a080*/  LDCU UR6, c[0x0][0x39c] ;  /* 0x00007380ff0677ac */ /* 0x000e220008000800 */
[----:B---3--:R-:W-:-:S04]  /*3a090*/  IADD3 R68, P6, PT, R71, R3, RZ ;  /* 0x0000000347447210 */ /* 0x008fc80007fde0ff */
[C---:B------:R-:W-:Y:S01]  /*3a0a0*/  LEA.HI.X.SX32 R69, R71.reuse, R2, 0x1, P6 ;  /* 0x0000000247457211 */ /* 0x040fe200030f0eff */
[----:B------:R-:W-:Y:S01]  /*3a0b0*/  VIADD R71, R71, UR5 ;  /* 0x0000000547477c36 */ /* 0x000fe20008000000 */
[----:B------:R-:W-:-:S03]  /*3a0c0*/  PRMT R74, R70, 0x9910, RZ ;  /* 0x00009910464a7816 */ /* 0x000fc600000000ff */
[----:B------:R3:W-:Y:S01]  /*3a0d0*/  @P5 STG.E.U8 desc[UR22][R68.64], R70 ;  /* 0x0000004644005986 */ /* 0x0007e2000c101116 */
[----:B-1----:R-:W-:Y:S01]  /*3a0e0*/  ISETP.LT.AND P5, PT, R72, UR4, !P0 ;  /* 0x0000000448007c0c */ /* 0x002fe2000c7a1270 */
[C---:B------:R-:W-:Y:S01]  /*3a0f0*/  VIADD R72, R71.reuse, UR5 ;  /* 0x0000000547487c36 */ /* 0x040fe20008000000 */
[----:B------:R-:W-:Y:S01]  /*3a100*/  SHF.R.S32.HI R74, RZ, 0x8, R74 ;  /* 0x00000008ff4a7819 */ /* 0x000fe2000001144a */
[----:B------:R-:W1:Y:S01]  /*3a110*/  LDCU UR4, c[0x0][0x39c] ;  /* 0x00007380ff0477ac */ /* 0x000e620008000800 */
[----:B---3--:R-:W-:-:S04]  /*3a120*/  IADD3 R70, P6, PT, R71, R3, RZ ;  /* 0x0000000347467210 */ /* 0x008fc80007fde0ff */
[----:B------:R-:W-:-:S05]  /*3a130*/  LEA.HI.X.SX32 R71, R71, R2, 0x1, P6 ;  /* 0x0000000247477211 */ /* 0x000fca00030f0eff */
[----:B------:R3:W-:Y:S02]  /*3a140*/  @P4 STG.E.U8 desc[UR22][R70.64], R74 ;  /* 0x0000004a46004986 */ /* 0x0007e4000c101116 */
[----:B---3--:R-:W-:Y:S02]  /*3a150*/  F2FP.SATFINITE.E5M2.F32.PACK_AB_MERGE_C R74, R5, R4, RZ ;  /* 0x00000004054a723e */ /* 0x008fe400048060ff */
[----:B------:R-:W3:Y:S04]  /*3a160*/  LDL.LU R4, [R1+0x5f8] ;  /* 0x0005f80001047983 */ /* 0x000ee80000300800 */
[----:B------:R-:W3:Y:S04]  /*3a170*/  LDL.LU R5, [R1+0x5fc] ;  /* 0x0005fc0001057983 */ /* 0x000ee80000300800 */
[----:B------:R-:W5:Y:S04]  /*3a180*/  LDL.LU R40, [R1+0x400] ;  /* 0x0004000001287983 */ /* 0x000f680000300800 */
[----:B------:R-:W5:Y:S04]  /*3a190*/  LDL.LU R41, [R1+0x404] ;  /* 0x0004040001297983 */ /* 0x000f680000300800 */
        /* <DEDUP_REMOVED lines=14> */
[----:B------:R-:W-:Y:S01]  /*3a280*/  VIADD R69, R0, 0x7e ;  /* 0x0000007e00457836 */ /* 0x000fe20000000000 */
[----:B------:R-:W-:-:S02]  /*3a290*/  IADD3 R68, P6, PT, R72, R3, RZ ;  /* 0x0000000348447210 */ /* 0x000fc40007fde0ff */
[----:B------:R-:W-:Y:S01]  /*3a2a0*/  F2FP.SATFINITE.E5M2.F32.PACK_AB_MERGE_C R70, R7, R6, RZ ;  /* 0x000000060746723e */ /* 0x000fe200048060ff */
[----:B------:R-:W-:Y:S01]  /*3a2b0*/  VIADD R71, R72, UR5 ;  /* 0x0000000548477c36 */ /* 0x000fe20008000000 */
[----:B----4-:R-:W-:Y:S01]  /*3a2c0*/  ISETP.LT.AND P4, PT, R69, UR7, !P0 ;  /* 0x0000000745007c0c */ /* 0x010fe2000c781270 */
[----:B------:R-:W-:Y:S01]  /*3a2d0*/  VIADD R73, R0, 0x7f ;  /* 0x0000007f00497836 */ /* 0x000fe20000000000 */
[-C--:B------:R-:W-:Y:S01]  /*3a2e0*/  LEA.HI.X.SX32 R69, R72, R2.reuse, 0x1, P6 ;  /* 0x0000000248457211 */ /* 0x080fe200030f0eff */
[----:B------:R-:W4:Y:S01]  /*3a2f0*/  LDCU UR7, c[0x0][0x39c] ;  /* 0x00007380ff0777ac */ /* 0x000f220008000800 */
[----:B------:R-:W-:Y:S01]  /*3a300*/  PRMT R72, R70, 0x9910, RZ ;  /* 0x0000991046487816 */ /* 0x000fe200000000ff */
[----:B------:R-:W2:Y:S04]  /*3a310*/  LDL.LU R24, [R1+0x448] ;  /* 0x0004480001187983 */ /* 0x000ea80000300800 */
[----:B------:R1:W-:Y:S01]  /*3a320*/  @P2 STG.E.U8 desc[UR22][R68.64], R70 ;  /* 0x0000004644002986 */ /* 0x0003e2000c101116 */
[----:B0-----:R-:W-:Y:S01]  /*3a330*/  ISETP.LT.AND P6, PT, R73, UR6, !P0 ;  /* 0x0000000649007c0c */ /* 0x001fe2000c7c1270 */
[----:B------:R-:W0:Y:S01]  /*3a340*/  LDCU UR6, c[0x0][0x39c] ;  /* 0x00007380ff0677ac */ /* 0x000e220008000800 */
[----:B------:R-:W-:Y:S01]  /*3a350*/  VIADD R73, R0, 0x80 ;  /* 0x0000008000497836 */ /* 0x000fe20000000000 */
[----:B------:R-:W2:Y:S04]  /*3a360*/  LDL.LU R25, [R1+0x44c] ;  /* 0x00044c0001197983 */ /* 0x000ea80000300800 */
[----:B------:R-:W2:Y:S01]  /*3a370*/  LDL.LU R22, [R1+0x458] ;  /* 0x0004580001167983 */ /* 0x000ea20000300800 */
[----:B-1----:R-:W-:Y:S01]  /*3a380*/  IMAD.MOV.U32 R69, RZ, RZ, R72 ;  /* 0x000000ffff457224 */ /* 0x002fe200078e0048 */
[C---:B------:R-:W-:Y:S01]  /*3a390*/  IADD3 R70, P2, PT, R71.reuse, R3, RZ ;  /* 0x0000000347467210 */ /* 0x040fe20007f5e0ff */
[C---:B------:R-:W-:Y:S01]  /*3a3a0*/  VIADD R72, R71.reuse, UR5 ;  /* 0x0000000547487c36 */ /* 0x040fe20008000000 */
[----:B------:R-:W2:Y:S02]  /*3a3b0*/  LDL.LU R23, [R1+0x45c] ;  /* 0x00045c0001177983 */ /* 0x000ea40000300800 */
[----:B------:R-:W-:-:S02]  /*3a3c0*/  LEA.HI.X.SX32 R71, R71, R2, 0x1, P2 ;  /* 0x0000000247477211 */ /* 0x000fc400010f0eff */
[----:B------:R-:W-:Y:S01]  /*3a3d0*/  SHF.R.S32.HI R69, RZ, 0x8, R69 ;  /* 0x00000008ff457819 */ /* 0x000fe20000011445 */
[----:B------:R-:W2:Y:S01]  /*3a3e0*/  LDL.LU R20, [R1+0x468] ;  /* 0x0004680001147983 */ /* 0x000ea20000300800 */
[----:B------:R-:W-:-:S03]  /*3a3f0*/  IADD3 R68, P2, PT, R72, R3, RZ ;  /* 0x0000000348447210 */ /* 0x000fc60007f5e0ff */
[----:B------:R1:W-:Y:S04]  /*3a400*/  @P3 STG.E.U8 desc[UR22][R70.64], R69 ;  /* 0x0000004546003986 */ /* 0x0003e8000c101116 */
[----:B------:R-:W2:Y:S04]  /*3a410*/  LDL.LU R21, [R1+0x46c] ;  /* 0x00046c0001157983 */ /* 0x000ea80000300800 */
[----:B------:R-:W2:Y:S01]  /*3a420*/  LDL.LU R18, [R1+0x478] ;  /* 0x0004780001127983 */ /* 0x000ea20000300800 */
[CC--:B-1----:R-:W-:Y:S01]  /*3a430*/  LEA.HI.X.SX32 R69, R72.reuse, R2.reuse, 0x1, P2 ;  /* 0x0000000248457211 */ /* 0x0c2fe200010f0eff */
[----:B------:R-:W-:Y:S01]  /*3a440*/  VIADD R71, R72, UR5 ;  /* 0x0000000548477c36 */ /* 0x000fe20008000000 */
[----:B------:R-:W-:Y:S01]  /*3a450*/  ISETP.LT.AND P2, PT, R73, UR4, !P0 ;  /* 0x0000000449007c0c */ /* 0x000fe2000c741270 */
[----:B------:R-:W1:Y:S01]  /*3a460*/  LDCU UR4, c[0x0][0x39c] ;  /* 0x00007380ff0477ac */ /* 0x000e620008000800 */
[----:B------:R-:W-:Y:S01]  /*3a470*/  PRMT R73, R74, 0x9910, RZ ;  /* 0x000099104a497816 */ /* 0x000fe200000000ff */
[----:B------:R0:W-:Y:S01]  /*3a480*/  @P1 STG.E.U8 desc[UR22][R68.64], R74 ;  /* 0x0000004a44001986 */ /* 0x0001e2000c101116 */
[C---:B------:R-:W-:Y:S01]  /*3a490*/  IADD3 R70, P1, PT, R71.reuse, R3, RZ ;  /* 0x0000000347467210 */ /* 0x040fe20007f3e0ff */
[C---:B------:R-:W-:Y:S01]  /*3a4a0*/  VIADD R72, R71.reuse, UR5 ;  /* 0x0000000547487c36 */ /* 0x040fe20008000000 */
[----:B------:R-:W-:Y:S01]  /*3a4b0*/  SHF.R.S32.HI R73, RZ, 0x8, R73 ;  /* 0x00000008ff497819 */ /* 0x000fe20000011449 */
[----:B------:R-:W2:Y:S01]  /*3a4c0*/  LDL.LU R19, [R1+0x47c] ;  /* 0x00047c0001137983 */ /* 0x000ea20000300800 */
[----:B------:R-:W-:-:S03]  /*3a4d0*/  LEA.HI.X.SX32 R71, R71, R2, 0x1, P1 ;  /* 0x0000000247477211 */ /* 0x000fc600008f0eff */
[----:B------:R-:W2:Y:S01]  /*3a4e0*/  LDL.LU R16, [R1+0x488] ;  /* 0x0004880001107983 */ /* 0x000ea20000300800 */
[C---:B0-----:R-:W-:Y:S02]  /*3a4f0*/  VIADD R68, R0.reuse, 0x81 ;  /* 0x0000008100447836 */ /* 0x041fe40000000000 */
[----:B------:R-:W-:Y:S01]  /*3a500*/  VIADD R69, R0, 0x82 ;  /* 0x0000008200457836 */ /* 0x000fe20000000000 */
[----:B------:R0:W-:Y:S02]  /*3a510*/  @P5 STG.E.U8 desc[UR22][R70.64], R73 ;  /* 0x0000004946005986 */ /* 0x0001e4000c101116 */
[----:B------:R-:W-:Y:S01]  /*3a520*/  ISETP.LT.AND P1, PT, R68, UR6, !P0 ;  /* 0x0000000644007c0c */ /* 0x000fe2000c721270 */
[----:B------:R-:W3:Y:S01]  /*3a530*/  LDCU UR6, c[0x0][0x39c] ;  /* 0x00007380ff0677ac */ /* 0x000ee20008000800 */
[C---:B------:R-:W-:Y:S01]  /*3a540*/  IADD3 R68, P3, PT, R72.reuse, R3, RZ ;  /* 0x0000000348447210 */ /* 0x040fe20007f7e0ff */
[----:B------:R-:W2:Y:S01]  /*3a550*/  LDL.LU R17, [R1+0x48c] ;  /* 0x00048c0001117983 */ /* 0x000ea20000300800 */
[----:B----4-:R-:W-:Y:S01]  /*3a560*/  ISETP.LT.AND P5, PT, R69, UR7, !P0 ;  /* 0x0000000745007c0c */ /* 0x010fe2000c7a1270 */
[----:B------:R-:W4:Y:S01]  /*3a570*/  LDCU UR7, c[0x0][0x39c] ;  /* 0x00007380ff0777ac */ /* 0x000f220008000800 */
[----:B------:R-:W-:Y:S01]  /*3a580*/  LEA.HI.X.SX32 R69, R72, R2, 0x1, P3 ;  /* 0x0000000248457211 */ /* 0x000fe200018f0eff */
[----:B------:R-:W2:Y:S01]  /*3a590*/  LDL.LU R14, [R1+0x498] ;  /* 0x00049800010e7983 */ /* 0x000ea20000300800 */
[----:B0-----:R-:W-:-:S03]  /*3a5a0*/  VIADD R70, R0, 0x83 ;  /* 0x0000008300467836 */ /* 0x001fc60000000000 */
[----:B------:R-:W2:Y:S01]  /*3a5b0*/  LDL.LU R15, [R1+0x49c] ;  /* 0x00049c00010f7983 */ /* 0x000ea20000300800 */
[----:B------:R-:W-:Y:S01]  /*3a5c0*/  VIADD R71, R72, UR5 ;  /* 0x0000000548477c36 */ /* 0x000fe20008000000 */
[----:B-1----:R-:W-:-:S03]  /*3a5d0*/  ISETP.LT.AND P3, PT, R70, UR4, !P0 ;  /* 0x0000000446007c0c */ /* 0x002fc6000c761270 */
[----:B------:R-:W-:Y:S01]  /*3a5e0*/  VIADD R72, R71, UR5 ;  /* 0x0000000547487c36 */ /* 0x000fe20008000000 */
[----:B------:R-:W0:Y:S01]  /*3a5f0*/  LDCU UR4, c[0x0][0x39c] ;  /* 0x00007380ff0477ac */ /* 0x000e220008000800 */
[----:B------:R-:W2:Y:S04]  /*3a600*/  LDL.LU R12, [R1+0x4a0] ;  /* 0x0004a000010c7983 */ /* 0x000ea80000300800 */
[----:B------:R-:W2:Y:S04]  /*3a610*/  LDL.LU R13, [R1+0x4a4] ;  /* 0x0004a400010d7983 */ /* 0x000ea80000300800 */
[----:B------:R-:W2:Y:S04]  /*3a620*/  LDL.LU R10, [R1+0x4a8] ;  /* 0x0004a800010a7983 */ /* 0x000ea80000300800 */
[----:B------:R-:W2:Y:S04]  /*3a630*/  LDL.LU R11, [R1+0x4ac] ;  /* 0x0004ac00010b7983 */ /* 0x000ea80000300800 */
[----:B------:R-:W2:Y:S04]  /*3a640*/  LDL.LU R8, [R1+0x4b0] ;  /* 0x0004b00001087983 */ /* 0x000ea80000300800 */
[----:B------:R-:W2:Y:S01]  /*3a650*/  LDL.LU R9, [R1+0x4b4] ;  /* 0x0004b40001097983 */ /* 0x000ea20000300800 */
[----:B---3--:R-:W-:-:S03]  /*3a660*/  F2FP.SATFINITE.E5M2.F32.PACK_AB_MERGE_C R73, R5, R4, RZ ;  /* 0x000000040549723e */ /* 0x008fc600048060ff */
[----:B------:R-:W3:Y:S04]  /*3a670*/  LDL.LU R4, [R1+0x4b8] ;  /* 0x0004b80001047983 */ /* 0x000ee80000300800 */
[----:B------:R1:W-:Y:S01]  /*3a680*/  @P4 STG.E.U8 desc[UR22][R68.64], R73 ;  /* 0x0000004944004986 */ /* 0x0003e2000c101116 */
[-C--:B------:R-:W-:Y:S02]  /*3a690*/  IADD3 R70, P4, PT, R71, R3.reuse, RZ ;  /* 0x0000000347467210 */ /* 0x080fe40007f9e0ff */
[----:B------:R-:W-:Y:S01]  /*3a6a0*/  PRMT R75, R73, 0x9910, RZ ;  /* 0x00009910494b7816 */ /* 0x000fe200000000ff */
[----:B------:R-:W3:Y:S01]  /*3a6b0*/  LDL.LU R5, [R1+0x4bc] ;  /* 0x0004bc0001057983 */ /* 0x000ee20000300800 */
[----:B------:R-:W-:Y:S02]  /*3a6c0*/  LEA.HI.X.SX32 R71, R71, R2, 0x1, P4 ;  /* 0x0000000247477211 */ /* 0x000fe400020f0eff */
[----:B------:R-:W-:Y:S01]  /*3a6d0*/  SHF.R.S32.HI R75, RZ, 0x8, R75 ;  /* 0x00000008ff4b7819 */ /* 0x000fe2000001144b */
[----:B------:R-:W3:Y:S01]  /*3a6e0*/  LDL.LU R6, [R1+0x4c0] ;  /* 0x0004c00001067983 */ /* 0x000ee20000300800 */
[----:B-1----:R-:W-:-:S02]  /*3a6f0*/  IADD3 R68, P4, PT, R72, R3, RZ ;  /* 0x0000000348447210 */ /* 0x002fc40007f9e0ff */
[----:B-----5:R-:W-:Y:S01]  /*3a700*/  F2FP.SATFINITE.E5M2.F32.PACK_AB_MERGE_C R74, R41, R40, RZ ;  /* 0x00000028294a723e */ /* 0x020fe200048060ff */
[----:B------:R1:W-:Y:S01]  /*3a710*/  @P6 STG.E.U8 desc[UR22][R70.64], R75 ;  /* 0x0000004b46006986 */ /* 0x0003e2000c101116 */
[----:B------:R-:W-:Y:S01]  /*3a720*/  LEA.HI.X.SX32 R69, R72, R2, 0x1, P4 ;  /* 0x0000000248457211 */ /* 0x000fe200020f0eff */
[----:B------:R-:W-:Y:S02]  /*3a730*/  VIADD R73, R0, 0x84 ;  /* 0x0000008400497836 */ /* 0x000fe40000000000 */
[----:B------:R-:W5:Y:S04]  /*3a740*/  LDL.LU R7, [R1+0x4c4] ;  /* 0x0004c40001077983 */ /* 0x000f680000300800 */
[----:B------:R0:W-:Y:S01]  /*3a750*/  @P2 STG.E.U8 desc[UR22][R68.64], R74 ;  /* 0x0000004a44002986 */ /* 0x0001e2000c101116 */
[----:B-1----:R-:W-:Y:S01]  /*3a760*/  VIADD R70, R72, UR5 ;  /* 0x0000000548467c36 */ /* 0x002fe20008000000 */
[----:B------:R-:W-:Y:S01]  /*3a770*/  PRMT R72, R74, 0x9910, RZ ;  /* 0x000099104a487816 */ /* 0x000fe200000000ff */
[----:B------:R-:W-:-:S02]  /*3a780*/  VIADD R71, R0, 0x86 ;  /* 0x0000008600477836 */ /* 0x000fc40000000000 */
[----:B0-----:R-:W-:Y:S01]  /*3a790*/  VIADD R69, R0, 0x85 ;  /* 0x0000008500457836 */ /* 0x001fe20000000000 */
[CC--:B------:R-:W-:Y:S02]  /*3a7a0*/  IADD3 R68, P2, PT, R70.reuse, R3.reuse, RZ ;  /* 0x0000000346447210 */ /* 0x0c0fe40007f5e0ff */
[----:B------:R-:W-:Y:S02]  /*3a7b0*/  SHF.R.S32.HI R72, RZ, 0x8, R72 ;  /* 0x00000008ff487819 */ /* 0x000fe40000011448 */
[----:B------:R-:W-:Y:S01]  /*3a7c0*/  ISETP.LT.AND P6, PT, R69, UR6, !P0 ;  /* 0x0000000645007c0c */ /* 0x000fe2000c7c1270 */
[----:B------:R-:W0:Y:S01]  /*3a7d0*/  LDCU UR6, c[0x0][0x39c] ;  /* 0x00007380ff0677ac */ /* 0x000e220008000800 */
[C---:B------:R-:W-:Y:S02]  /*3a7e0*/  LEA.HI.X.SX32 R69, R70.reuse, R2, 0x1, P2 ;  /* 0x0000000246457211 */ /* 0x040fe400010f0eff */
[----:B----4-:R-:W-:Y:S01]  /*3a7f0*/  ISETP.LT.AND P2, PT, R71, UR7, !P0 ;  /* 0x0000000747007c0c */ /* 0x010fe2000c741270 */
[----:B------:R-:W-:Y:S01]  /*3a800*/  VIADD R71, R70, UR5 ;  /* 0x0000000546477c36 */ /* 0x000fe20008000000 */
[----:B------:R-:W-:Y:S01]  /*3a810*/  ISETP.LT.AND P4, PT, R73, UR4, !P0 ;  /* 0x0000000449007c0c */ /* 0x000fe2000c781270 */
[----:B------:R1:W-:Y:S01]  /*3a820*/  @P1 STG.E.U8 desc[UR22][R68.64], R72 ;  /* 0x0000004844001986 */ /* 0x0003e2000c101116 */
[----:B------:R-:W4:Y:S02]  /*3a830*/  LDCU UR4, c[0x0][0x39c] ;  /* 0x00007380ff0477ac */ /* 0x000f240008000800 */
[----:B------:R-:W-:-:S02]  /*3a840*/  IADD3 R70, P1, PT, R71, R3, RZ ;  /* 0x0000000347467210 */ /* 0x000fc40007f3e0ff */
[----:B--2---:R-:W-:Y:S01]  /*3a850*/  F2FP.SATFINITE.E5M2.F32.PACK_AB_MERGE_C R74, R39, R38, RZ ;  /* 0x00000026274a723e */ /* 0x004fe200048060ff */
[----:B------:R-:W2:Y:S01]  /*3a860*/  LDCU UR7, c[0x0][0x39c] ;  /* 0x00007380ff0777ac */ /* 0x000ea20008000800 */
[C---:B-1----:R-:W-:Y:S01]  /*3a870*/  VIADD R72, R71.reuse, UR5 ;  /* 0x0000000547487c36 */ /* 0x042fe20008000000 */
[-C--:B------:R-:W-:Y:S02]  /*3a880*/  LEA.HI.X.SX32 R71, R71, R2.reuse, 0x1, P1 ;  /* 0x0000000247477211 */ /* 0x080fe400008f0eff */
[----:B------:R-:W-:Y:S02]  /*3a890*/  PRMT R75, R74, 0x9910, RZ ;  /* 0x000099104a4b7816 */ /* 0x000fe400000000ff */
[C---:B------:R-:W-:Y:S01]  /*3a8a0*/  IADD3 R68, P1, PT, R72.reuse, R3, RZ ;  /* 0x0000000348447210 */ /* 0x040fe20007f3e0ff */
[----:B------:R1:W-:Y:S03]  /*3a8b0*/  @P5 STG.E.U8 desc[UR22][R70.64], R74 ;  /* 0x0000004a46005986 */ /* 0x0003e6000c101116 */
[----:B------:R-:W-:Y:S01]  /*3a8c0*/  LEA.HI.X.SX32 R69, R72, R2, 0x1, P1 ;  /* 0x0000000248457211 */ /* 0x000fe200008f0eff */
[----:B------:R-:W-:Y:S01]  /*3a8d0*/  VIADD R73, R0, 0x87 ;  /* 0x0000008700497836 */ /* 0x000fe20000000000 */
[----:B-1----:R-:W-:Y:S01]  /*3a8e0*/  SHF.R.S32.HI R74, RZ, 0x8, R75 ;  /* 0x00000008ff4a7819 */ /* 0x002fe2000001144b */
[----:B------:R-:W-:-:S02]  /*3a8f0*/  VIADD R71, R72, UR5 ;  /* 0x0000000548477c36 */ /* 0x000fc40008000000 */
[----:B------:R-:W-:Y:S02]  /*3a900*/  VIADD R70, R0, 0x88 ;  /* 0x0000008800467836 */ /* 0x000fe40000000000 */
[----:B------:R1:W-:Y:S01]  /*3a910*/  @P3 STG.E.U8 desc[UR22][R68.64], R74 ;  /* 0x0000004a44003986 */ /* 0x0003e2000c101116 */
[----:B----4-:R-:W-:Y:S01]  /*3a920*/  ISETP.LT.AND P1, PT, R73, UR4, !P0 ;  /* 0x0000000449007c0c */ /* 0x010fe2000c721270 */
[----:B------:R-:W4:Y:S01]  /*3a930*/  LDCU UR4, c[0x0][0x39c] ;  /* 0x00007380ff0477ac */ /* 0x000f220008000800 */
[----:B0-----:R-:W-:Y:S01]  /*3a940*/  ISETP.LT.AND P5, PT, R70, UR6, !P0 ;  /* 0x0000000646007c0c */ /* 0x001fe2000c7a1270 */
[----:B------:R-:W-:Y:S01]  /*3a950*/  VIADD R70, R0, 0x89 ;  /* 0x0000008900467836 */ /* 0x000fe20000000000 */
[----:B------:R-:W-:Y:S01]  /*3a960*/  F2FP.SATFINITE.E5M2.F32.PACK_AB_MERGE_C R72, R37, R36, RZ ;  /* 0x000000242548723e */ /* 0x000fe200048060ff */
[----:B------:R-:W0:Y:S01]  /*3a970*/  LDCU UR6, c[0x0][0x39c] ;  /* 0x00007380ff0677ac */ /* 0x000e220008000800 */
[----:B-1----:R-:W-:-:S04]  /*3a980*/  IADD3 R68, P3, PT, R71, R3, RZ ;  /* 0x0000000347447210 */ /* 0x002fc80007f7e0ff */
[C---:B------:R-:W-:Y:S01]  /*3a990*/  LEA.HI.X.SX32 R69, R71.reuse, R2, 0x1, P3 ;  /* 0x0000000247457211 */ /* 0x040fe200018f0eff */
[----:B------:R-:W-:Y:S01]  /*3a9a0*/  VIADD R71, R71, UR5 ;  /* 0x0000000547477c36 */ /* 0x000fe20008000000 */
[----:B--2---:R-:W-:Y:S02]  /*3a9b0*/  ISETP.LT.AND P3, PT, R70, UR7, !P0 ;  /* 0x0000000746007c0c */ /* 0x004fe4000c761270 */
[----:B------:R-:W-:Y:S01]  /*3a9c0*/  F2FP.SATFINITE.E5M2.F32.PACK_AB_MERGE_C R74, R35, R34, RZ ;  /* 0x00000022234a723e */ /* 0x000fe200048060ff */
[----:B------:R1:W-:Y:S01]  /*3a9d0*/  @P4 STG.E.U8 desc[UR22][R68.64], R72 ;  /* 0x0000004844004986 */ /* 0x0003e2000c101116 */
[----:B------:R-:W-:Y:S01]  /*3a9e0*/  PRMT R75, R72, 0x9910, RZ ;  /* 0x00009910484b7816 */ /* 0x000fe200000000ff */
[----:B------:R-:W-:Y:S01]  /*3a9f0*/  VIADD R73, R0, 0x8a ;  /* 0x0000008a00497836 */ /* 0x000fe20000000000 */
[C---:B------:R-:W-:Y:S01]  /*3aa00*/  IADD3 R70, P4, PT, R71.reuse, R3, RZ ;  /* 0x0000000347467210 */ /* 0x040fe20007f9e0ff */
[----:B------:R-:W2:Y:S01]  /*3aa10*/  LDCU UR7, c[0x0][0x39c] ;  /* 0x00007380ff0777ac */ /* 0x000ea20008000800 */
[----:B------:R-:W-:Y:S01]  /*3aa20*/  SHF.R.S32.HI R75, RZ, 0x8, R75 ;  /* 0x00000008ff4b7819 */ /* 0x000fe2000001144b */
[C---:B-1----:R-:W-:Y:S01]  /*3aa30*/  VIADD R72, R71.reuse, UR5 ;  /* 0x0000000547487c36 */ /* 0x042fe20008000000 */
[----:B------:R-:W-:-:S04]  /*3aa40*/  LEA.HI.X.SX32 R71, R71, R2, 0x1, P4 ;  /* 0x0000000247477211 */ /* 0x000fc800020f0eff */
[C---:B------:R-:W-:Y:S01]  /*3aa50*/  IADD3 R68, P4, PT, R72.reuse, R3, RZ ;  /* 0x0000000348447210 */ /* 0x040fe20007f9e0ff */
[----:B------:R1:W-:Y:S03]  /*3aa60*/  @P6 STG.E.U8 desc[UR22][R70.64], R75 ;  /* 0x0000004b46006986 */ /* 0x0003e6000c101116 */
[----:B------:R-:W-:Y:S02]  /*3aa70*/  LEA.HI.X.SX32 R69, R72, R2, 0x1, P4 ;  /* 0x0000000248457211 */ /* 0x000fe400020f0eff */
[----:B----4-:R-:W-:Y:S01]  /*3aa80*/  ISETP.LT.AND P4, PT, R73, UR4, !P0 ;  /* 0x0000000449007c0c */ /* 0x010fe2000c781270 */
[----:B------:R-:W4:Y:S01]  /*3aa90*/  LDCU UR4, c[0x0][0x39c] ;  /* 0x00007380ff0477ac */ /* 0x000f220008000800 */
        /* <DEDUP_REMOVED lines=18> */
[----:B----4-:R-:W-:Y:S01]  /*3abc0*/  ISETP.LT.AND P1, PT, R68, UR4, !P0 ;  /* 0x0000000444007c0c */ /* 0x010fe2000c721270 */
[----:B------:R-:W1:Y:S01]  /*3abd0*/  LDCU UR4, c[0x0][0x39c] ;  /* 0x00007380ff0477ac */ /* 0x000e620008000800 */
[----:B------:R-:W-:-:S02]  /*3abe0*/  PRMT R74, R73, 0x9910, RZ ;  /* 0x00009910494a7816 */ /* 0x000fc400000000ff */
[CC--:B------:R-:W-:Y:S01]  /*3abf0*/  IADD3 R68, P6, PT, R72.reuse, R3.reuse, RZ ;  /* 0x0000000348447210 */ /* 0x0c0fe20007fde0ff */
[----:B------:R4:W-:Y:S01]  /*3ac00*/  @P5 STG.E.U8 desc[UR22][R70.64], R73 ;  /* 0x0000004946005986 */ /* 0x0009e2000c101116 */
[----:B--2---:R-:W-:Y:S01]  /*3ac10*/  ISETP.LT.AND P5, PT, R69, UR7, !P0 ;  /* 0x0000000745007c0c */ /* 0x004fe2000c7a1270 */
[----:B------:R-:W2:Y:S01]  /*3ac20*/  LDCU UR7, c[0x0][0x39c] ;  /* 0x00007380ff0777ac */ /* 0x000ea20008000800 */
[C---:B------:R-:W-:Y:S02]  /*3ac30*/  LEA.HI.X.SX32 R69, R72.reuse, R2, 0x1, P6 ;  /* 0x0000000248457211 */ /* 0x040fe400030f0eff */
[----:B----4-:R-:W-:Y:S01]  /*3ac40*/  SHF.R.S32.HI R73, RZ, 0x8, R74 ;  /* 0x00000008ff497819 */ /* 0x010fe2000001144a */
[----:B------:R-:W-:Y:S02]  /*3ac50*/  VIADD R71, R72, UR5 ;  /* 0x0000000548477c36 */ /* 0x000fe40008000000 */
[----:B------:R-:W-:Y:S02]  /*3ac60*/  VIADD R70, R0, 0x8e ;  /* 0x0000008e00467836 */ /* 0x000fe40000000000 */
[----:B------:R4:W-:Y:S03]  /*3ac70*/  @P3 STG.E.U8 desc[UR22][R68.64], R73 ;  /* 0x0000004944003986 */ /* 0x0009e6000c101116 */
[----:B0-----:R-:W-:Y:S01]  /*3ac80*/  ISETP.LT.AND P3, PT, R70, UR6, !P0 ;  /* 0x0000000646007c0c */ /* 0x001fe2000c761270 */
[----:B------:R-:W-:Y:S01]  /*3ac90*/  VIADD R72, R0, 0x8f ;  /* 0x0000008f00487836 */ /* 0x000fe20000000000 */
[----:B------:R-:W-:Y:S01]  /*3aca0*/  F2FP.SATFINITE.E5M2.F32.PACK_AB_MERGE_C R70, R31, R30, RZ ;  /* 0x0000001e1f46723e */ /* 0x000fe200048060ff */
[----:B------:R-:W0:Y:S01]  /*3acb0*/  LDCU UR6, c[0x0][0x39c] ;  /* 0x00007380ff0677ac */ /* 0x000e220008000800 */
[----:B----4-:R-:W-:-:S04]  /*3acc0*/  IADD3 R68, P6, PT, R71, R3, RZ ;  /* 0x0000000347447210 */ /* 0x010fc80007fde0ff */
        /* <DEDUP_REMOVED lines=8> */
[----:B----4-:R-:W-:-:S04]  /*3ad50*/  IADD3 R70, P6, PT, R71, R3, RZ ;  /* 0x0000000347467210 */ /* 0x010fc80007fde0ff */
[----:B------:R-:W-:-:S05]  /*3ad60*/  LEA.HI.X.SX32 R71, R71, R2, 0x1, P6 ;  /* 0x0000000247477211 */ /* 0x000fca00030f0eff */
[----:B------:R4:W-:Y:S02]  /*3ad70*/  @P2 STG.E.U8 desc[UR22][R70.64], R74 ;  /* 0x0000004a46002986 */ /* 0x0009e4000c101116 */
[----:B----4-:R-:W-:Y:S02]  /*3ad80*/  F2FP.SATFINITE.E5M2.F32.PACK_AB_MERGE_C R74, R27, R26, RZ ;  /* 0x0000001a1b4a723e */ /* 0x010fe400048060ff */
[----:B------:R-:W4:Y:S04]  /*3ad90*/  LDL.LU R26, [R1+0x440] ;  /* 0x00044000011a7983 */ /* 0x000f280000300800 */
[----:B------:R-:W4:Y:S01]  /*3ada0*/  LDL.LU R27, [R1+0x444] ;  /* 0x00044400011b7983 */ /* 0x000f220000300800 */
[----:B------:R-:W-:Y:S01]  /*3adb0*/  VIADD R69, R0, 0x90 ;  /* 0x0000009000457836 */ /* 0x000fe20000000000 */
[----:B------:R-:W-:-:S02]  /*3adc0*/  IADD3 R68, P6, PT, R72, R3, RZ ;  /* 0x0000000348447210 */ /* 0x000fc40007fde0ff */
[----:B------:R-:W-:Y:S01]  /*3add0*/  F2FP.SATFINITE.E5M2.F32.PACK_AB_MERGE_C R70, R29, R28, RZ ;  /* 0x0000001c1d46723e */ /* 0x000fe200048060ff */
[----:B------:R-:W-:Y:S01]  /*3ade0*/  VIADD R71, R72, UR5 ;  /* 0x0000000548477c36 */ /* 0x000fe20008000000 */
[----:B--2---:R-:W-:Y:S01]  /*3adf0*/  ISETP.LT.AND P2, PT, R69, UR7, !P0 ;  /* 0x0000000745007c0c */ /* 0x004fe2000c741270 */
[----:B------:R-:W-:Y:S01]  /*3ae00*/  VIADD R73, R0, 0x91 ;  /* 0x0000009100497836 */ /* 0x000fe20000000000 */
[----:B------:R-:W-:Y:S01]  /*3ae10*/  LEA.HI.X.SX32 R69, R72, R2, 0x1, P6 ;  /* 0x0000000248457211 */ /* 0x000fe200030f0eff */
[----:B------:R-:W2:Y:S01]  /*3ae20*/  LDCU UR7, c[0x0][0x39c] ;  /* 0x00007380ff0777ac */ /* 0x000ea20008000800 */
[----:B------:R-:W-:-:S03]  /*3ae30*/  PRMT R72, R70, 0x9910, RZ ;  /* 0x0000991046487816 */ /* 0x000fc600000000ff */
[----:B------:R1:W-:Y:S01]  /*3ae40*/  @P1 STG.E.U8 desc[UR22][R68.64], R70 ;  /* 0x0000004644001986 */ /* 0x0003e2000c101116 */
[----:B0-----:R-:W-:Y:S01]  /*3ae50*/  ISETP.LT.AND P6, PT, R73, UR6, !P0 ;  /* 0x0000000649007c0c */ /* 0x001fe2000c7c1270 */
[----:B------:R-:W0:Y:S01]  /*3ae60*/  LDCU UR6, c[0x0][0x39c] ;  /* 0x00007380ff0677ac */ /* 0x000e220008000800 */
[----:B-1----:R-:W-:Y:S01]  /*3ae70*/  IMAD.MOV.U32 R69, RZ, RZ, R72 ;  /* 0x000000ffff457224 */ /* 0x002fe200078e0048 */
[C---:B------:R-:W-:Y:S01]  /*3ae80*/  IADD3 R70, P1, PT, R71.reuse, R3, RZ ;  /* 0x0000000347467210 */ /* 0x040fe20007f3e0ff */
[----:B------:R-:W-:-:S03]  /*3ae90*/  VIADD R72, R71, UR5 ;  /* 0x0000000547487c36 */ /* 0x000fc60008000000 */
[-C--:B------:R-:W-:Y:S02]  /*3aea0*/  LEA.HI.X.SX32 R71, R71, R2.reuse, 0x1, P1 ;  /* 0x0000000247477211 */ /* 0x080fe400008f0eff */
[----:B------:R-:W-:Y:S02]  /*3aeb0*/  SHF.R.S32.HI R69, RZ, 0x8, R69 ;  /* 0x00000008ff457819 */ /* 0x000fe40000011445 */
[----:B------:R-:W-:Y:S01]  /*3aec0*/  IADD3 R68, P1, PT, R72, R3, RZ ;  /* 0x0000000348447210 */ /* 0x000fe20007f3e0ff */
[----:B------:R-:W-:Y:S02]  /*3aed0*/  VIADD R73, R0, 0x92 ;  /* 0x0000009200497836 */ /* 0x000fe40000000000 */
[----:B------:R1:W-:Y:S02]  /*3aee0*/  @P5 STG.E.U8 desc[UR22][R70.64], R69 ;  /* 0x0000004546005986 */ /* 0x0003e4000c101116 */
[C---:B-1----:R-:W-:Y:S01]  /*3aef0*/  LEA.HI.X.SX32 R69, R72.reuse, R2, 0x1, P1 ;  /* 0x0000000248457211 */ /* 0x042fe200008f0eff */
[----:B------:R-:W-:Y:S01]  /*3af00*/  VIADD R71, R72, UR5 ;  /* 0x0000000548477c36 */ /* 0x000fe20008000000 */
[----:B------:R-:W-:-:S02]  /*3af10*/  PRMT R70, R74, 0x9910, RZ ;  /* 0x000099104a467816 */ /* 0x000fc400000000ff */
[----:B------:R-:W-:Y:S01]  /*3af20*/  ISETP.LT.AND P1, PT, R73, UR4, !P0 ;  /* 0x0000000449007c0c */ /* 0x000fe2000c721270 */
[----:B------:R-:W1:Y:S01]  /*3af30*/  LDCU UR4, c[0x0][0x39c] ;  /* 0x00007380ff0477ac */ /* 0x000e620008000800 */
[----:B------:R0:W-:Y:S01]  /*3af40*/  @P3 STG.E.U8 desc[UR22][R68.64], R74 ;  /* 0x0000004a44003986 */ /* 0x0001e2000c101116 */
[----:B------:R-:W-:Y:S02]  /*3af50*/  IMAD.MOV.U32 R72, RZ, RZ, R70 ;  /* 0x000000ffff487224 */ /* 0x000fe400078e0046 */
[----:B------:R-:W-:-:S03]  /*3af60*/  VIADD R70, R0, 0x93 ;  /* 0x0000009300467836 */ /* 0x000fc60000000000 */
[----:B------:R-:W-:Y:S02]  /*3af70*/  SHF.R.S32.HI R72, RZ, 0x8, R72 ;  /* 0x00000008ff487819 */ /* 0x000fe40000011448 */
[----:B0-----:R-:W-:Y:S02]  /*3af80*/  IADD3 R68, P3, PT, R71, R3, RZ ;  /* 0x0000000347447210 */ /* 0x001fe40007f7e0ff */
[----:B------:R-:W-:Y:S02]  /*3af90*/  F2FP.SATFINITE.E5M2.F32.PACK_AB_MERGE_C R74, R25, R24, RZ ;  /* 0x00000018194a723e */ /* 0x000fe400048060ff */
[----:B------:R-:W3:Y:S01]  /*3afa0*/  LDL.LU R24, [R1+0x450] ;  /* 0x0004500001187983 */ /* 0x000ee20000300800 */
[----:B------:R-:W-:-:S03]  /*3afb0*/  LEA.HI.X.SX32 R69, R71, R2, 0x1, P3 ;  /* 0x0000000247457211 */ /* 0x000fc600018f0eff */
[----:B------:R-:W3:Y:S01]  /*3afc0*/  LDL.LU R25, [R1+0x454] ;  /* 0x0004540001197983 */ /* 0x000ee20000300800 */
[----:B------:R-:W-:Y:S01]  /*3afd0*/  VIADD R71, R71, UR5 ;  /* 0x0000000547477c36 */ /* 0x000fe20008000000 */
[----:B------:R-:W-:Y:S02]  /*3afe0*/  ISETP.LT.AND P3, PT, R70, UR6, !P0 ;  /* 0x0000000646007c0c */ /* 0x000fe4000c761270 */
[----:B------:R0:W-:Y:S01]  /*3aff0*/  @P4 STG.E.U8 desc[UR22][R68.64], R72 ;  /* 0x0000004844004986 */ /* 0x0001e2000c101116 */
[C---:B------:R-:W-:Y:S01]  /*3b000*/  VIADD R70, R0.reuse, 0x95 ;  /* 0x0000009500467836 */ /* 0x040fe20000000000 */
[----:B------:R-:W1:Y:S01]  /*3b010*/  LDCU UR6, c[0x0][0x39c] ;  /* 0x00007380ff0677ac */ /* 0x000e620008000800 */
[----:B0-----:R-:W-:Y:S01]  /*3b020*/  VIADD R69, R0, 0x94 ;  /* 0x0000009400457836 */ /* 0x001fe20000000000 */
[----:B------:R-:W-:-:S04]  /*3b030*/  IADD3 R68, P5, PT, R71, R3, RZ ;  /* 0x0000000347447210 */ /* 0x000fc80007fbe0ff */
[----:B--2---:R-:W-:Y:S01]  /*3b040*/  ISETP.LT.AND P4, PT, R69, UR7, !P0 ;  /* 0x0000000745007c0c */ /* 0x004fe2000c781270 */
[----:B------:R-:W-:Y:S01]  /*3b050*/  VIADD R73, R0, 0x96 ;  /* 0x0000009600497836 */ /* 0x000fe20000000000 */
[C---:B------:R-:W-:Y:S01]  /*3b060*/  LEA.HI.X.SX32 R69, R71.reuse, R2, 0x1, P5 ;  /* 0x0000000247457211 */ /* 0x040fe200028f0eff */
[----:B------:R-:W0:Y:S01]  /*3b070*/  LDCU UR7, c[0x0][0x39c] ;  /* 0x00007380ff0777ac */ /* 0x000e220008000800 */
[----:B-1----:R-:W-:Y:S01]  /*3b080*/  ISETP.LT.AND P5, PT, R70, UR4, !P0 ;  /* 0x0000000446007c0c */ /* 0x002fe2000c7a1270 */
[----:B------:R-:W-:Y:S01]  /*3b090*/  VIADD R71, R71, UR5 ;  /* 0x0000000547477c36 */ /* 0x000fe20008000000 */
[----:B------:R-:W1:Y:S01]  /*3b0a0*/  LDCU UR4, c[0x0][0x39c] ;  /* 0x00007380ff0477ac */ /* 0x000e620008000800 */
[----:B----4-:R-:W-:-:S04]  /*3b0b0*/  F2FP.SATFINITE.E5M2.F32.PACK_AB_MERGE_C R70, R27, R26, RZ ;  /* 0x0000001a1b46723e */ /* 0x010fc800048060ff */
[----:B------:R-:W-:Y:S01]  /*3b0c0*/  PRMT R72, R70, 0x9910, RZ ;  /* 0x0000991046487816 */ /* 0x000fe200000000ff */
[----:B------:R2:W-:Y:S04]  /*3b0d0*/  @P2 STG.E.U8 desc[UR22][R68.64], R70 ;  /* 0x0000004644002986 */ /* 0x0005e8000c101116 */
[----:B--2---:R-:W-:Y:S01]  /*3b0e0*/  IMAD.MOV.U32 R69, RZ, RZ, R72 ;  /* 0x000000ffff457224 */ /* 0x004fe200078e0048 */
[C---:B------:R-:W-:Y:S01]  /*3b0f0*/  IADD3 R70, P2, PT, R71.reuse, R3, RZ ;  /* 0x0000000347467210 */ /* 0x040fe20007f5e0ff */
[----:B------:R-:W-:-:S03]  /*3b100*/  VIADD R72, R71, UR5 ;  /* 0x0000000547487c36 */ /* 0x000fc60008000000 */
[----:B------:R-:W-:Y:S02]  /*3b110*/  LEA.HI.X.SX32 R71, R71, R2, 0x1, P2 ;  /* 0x0000000247477211 */ /* 0x000fe400010f0eff */
[----:B------:R-:W-:Y:S02]  /*3b120*/  SHF.R.S32.HI R69, RZ, 0x8, R69 ;  /* 0x00000008ff457819 */ /* 0x000fe40000011445 */
[----:B------:R-:W-:-:S03]  /*3b130*/  IADD3 R68, P2, PT, R72, R3, RZ ;  /* 0x0000000348447210 */ /* 0x000fc60007f5e0ff */
[----:B------:R2:W-:Y:S02]  /*3b140*/  @P6 STG.E.U8 desc[UR22][R70.64], R69 ;  /* 0x0000004546006986 */ /* 0x0005e4000c101116 */
[----:B--2---:R-:W-:Y:S02]  /*3b150*/  LEA.HI.X.SX32 R69, R72, R2, 0x1, P2 ;  /* 0x0000000248457211 */ /* 0x004fe400010f0eff */
[----:B------:R-:W-:-:S03]  /*3b160*/  PRMT R70, R74, 0x9910, RZ ;  /* 0x000099104a467816 */ /* 0x000fc600000000ff */
[----:B------:R2:W-:Y:S02]  /*3b170*/  @P1 STG.E.U8 desc[UR22][R68.64], R74 ;  /* 0x0000004a44001986 */ /* 0x0005e4000c101116 */
[----:B--2---:R-:W-:Y:S02]  /*3b180*/  F2FP.SATFINITE.E5M2.F32.PACK_AB_MERGE_C R74, R23, R22, RZ ;  /* 0x00000016174a723e */ /* 0x004fe400048060ff */
[----:B------:R-:W2:Y:S04]  /*3b190*/  LDL.LU R22, [R1+0x460] ;  /* 0x0004600001167983 */ /* 0x000ea80000300800 */
[----:B------:R-:W2:Y:S01]  /*3b1a0*/  LDL.LU R23, [R1+0x464] ;  /* 0x0004640001177983 */ /* 0x000ea20000300800 */
[----:B------:R-:W-:Y:S02]  /*3b1b0*/  VIADD R71, R72, UR5 ;  /* 0x0000000548477c36 */ /* 0x000fe40008000000 */
[----:B------:R-:W-:-:S03]  /*3b1c0*/  IMAD.MOV.U32 R72, RZ, RZ, R70 ;  /* 0x000000ffff487224 */ /* 0x000fc600078e0046 */
[CC--:B------:R-:W-:Y:S02]  /*3b1d0*/  IADD3 R68, P1, PT, R71.reuse, R3.reuse, RZ ;  /* 0x0000000347447210 */ /* 0x0c0fe40007f3e0ff */
[----:B------:R-:W-:Y:S02]  /*3b1e0*/  SHF.R.S32.HI R72, RZ, 0x8, R72 ;  /* 0x00000008ff487819 */ /* 0x000fe40000011448 */
[C---:B------:R-:W-:Y:S01]  /*3b1f0*/  LEA.HI.X.SX32 R69, R71.reuse, R2, 0x1, P1 ;  /* 0x0000000247457211 */ /* 0x040fe200008f0eff */
[----:B------:R-:W-:Y:S02]  /*3b200*/  VIADD R70, R0, 0x97 ;  /* 0x0000009700467836 */ /* 0x000fe40000000000 */
[----:B------:R-:W-:Y:S02]  /*3b210*/  VIADD R71, R71, UR5 ;  /* 0x0000000547477c36 */ /* 0x000fe40008000000 */
[----:B------:R4:W-:Y:S01]  /*3b220*/  @P3 STG.E.U8 desc[UR22][R68.64], R72 ;  /* 0x0000004844003986 */ /* 0x0009e2000c101116 */
[----:B------:R-:W-:Y:S01]  /*3b230*/  ISETP.LT.AND P1, PT, R70, UR10, !P0 ;  /* 0x0000000a46007c0c */ /* 0x000fe2000c721270 */
[C---:B------:R-:W-:Y:S01]  /*3b240*/  VIADD R70, R0.reuse, 0x99 ;  /* 0x0000009900467836 */ /* 0x040fe20000000000 */
[----:B------:R-:W-:Y:S01]  /*3b250*/  ISETP.LT.AND P2, PT, R73, UR9, !P0 ;  /* 0x0000000949007c0c */ /* 0x000fe2000c741270 */
[C---:B----4-:R-:W-:Y:S01]  /*3b260*/  VIADD R69, R0.reuse, 0x98 ;  /* 0x0000009800457836 */ /* 0x050fe20000000000 */
[----:B------:R-:W-:Y:S01]  /*3b270*/  IADD3 R68, P6, PT, R71, R3, RZ ;  /* 0x0000000347447210 */ /* 0x000fe20007fde0ff */
[----:B------:R-:W-:Y:S01]  /*3b280*/  VIADD R73, R0, 0x9a ;  /* 0x0000009a00497836 */ /* 0x000fe20000000000 */
[----:B------:R-:W-:Y:S01]  /*3b290*/  F2FP.SATFINITE.E5M2.F32.PACK_AB_MERGE_C R75, R17, R16, RZ ;  /* 0x00000010114b723e */ /* 0x000fe200048060ff */
[----:B------:R-:W4:Y:S01]  /*3b2a0*/  LDCU UR10, c[0x0][0x39c] ;  /* 0x00007380ff0a77ac */ /* 0x000f220008000800 */
[----:B------:R-:W-:-:S02]  /*3b2b0*/  ISETP.LT.AND P3, PT, R69, UR6, !P0 ;  /* 0x0000000645007c0c */ /* 0x000fc4000c761270 */
[----:B------:R-:W-:Y:S01]  /*3b2c0*/  LEA.HI.X.SX32 R69, R71, R2, 0x1, P6 ;  /* 0x0000000247457211 */ /* 0x000fe200030f0eff */
[----:B------:R-:W0:Y:S01]  /*3b2d0*/  LDCU UR9, c[0x0][0x39c] ;  /* 0x00007380ff0977ac */ /* 0x000e220008000800 */
[----:B------:R-:W-:Y:S02]  /*3b2e0*/  ISETP.LT.AND P6, PT, R70, UR11, !P0 ;  /* 0x0000000b46007c0c */ /* 0x000fe4000c7c1270 */
[----:B---3--:R-:W-:Y:S01]  /*3b2f0*/  F2FP.SATFINITE.E5M2.F32.PACK_AB_MERGE_C R70, R25, R24, RZ ;  /* 0x000000181946723e */ /* 0x008fe200048060ff */
[----:B------:R-:W-:Y:S01]  /*3b300*/  VIADD R71, R71, UR5 ;  /* 0x0000000547477c36 */ /* 0x000fe20008000000 */
[----:B------:R-:W3:Y:S02]  /*3b310*/  LDCU UR6, c[0x0][0x39c] ;  /* 0x00007380ff0677ac */ /* 0x000ee40008000800 */
[----:B------:R-:W-:Y:S01]  /*3b320*/  PRMT R72, R70, 0x9910, RZ ;  /* 0x0000991046487816 */ /* 0x000fe200000000ff */
[----:B------:R0:W-:Y:S01]  /*3b330*/  @P4 STG.E.U8 desc[UR22][R68.64], R70 ;  /* 0x0000004644004986 */ /* 0x0001e2000c101116 */
[----:B------:R-:W-:Y:S01]  /*3b340*/  F2FP.SATFINITE.E5M2.F32.PACK_AB_MERGE_C R77, R15, R14, RZ ;  /* 0x0000000e0f4d723e */ /* 0x000fe200048060ff */
[C---:B------:R-:W-:Y:S01]  /*3b350*/  VIADD R78, R0.reuse, 0xac ;  /* 0x000000ac004e7836 */ /* 0x040fe20000000000 */
[----:B------:R-:W-:Y:S01]  /*3b360*/  F2FP.SATFINITE.E5M2.F32.PACK_AB_MERGE_C R81, R13, R12, RZ ;  /* 0x0000000c0d51723e */ /* 0x000fe200048060ff */
[C---:B------:R-:W-:Y:S01]  /*3b370*/  VIADD R82, R0.reuse, 0xae ;  /* 0x000000ae00527836 */ /* 0x040fe20000000000 */
[----:B------:R-:W-:Y:S01]  /*3b380*/  F2FP.SATFINITE.E5M2.F32.PACK_AB_MERGE_C R90, R9, R8, RZ ;  /* 0x00000008095a723e */ /* 0x000fe200048060ff */
[----:B------:R-:W-:Y:S01]  /*3b390*/  VIADD R88, R0, 0xb0 ;  /* 0x000000b000587836 */ /* 0x000fe20000000000 */
[----:B------:R-:W-:Y:S01]  /*3b3a0*/  F2FP.SATFINITE.E5M2.F32.PACK_AB_MERGE_C R4, R5, R4, RZ ;  /* 0x000000040504723e */ /* 0x000fe200048060ff */
[----:B------:R-:W1:Y:S01]  /*3b3b0*/  LDCU UR11, c[0x0][0x39c] ;  /* 0x00007380ff0b77ac */ /* 0x000e620008000800 */
[----:B0-----:R-:W-:Y:S01]  /*3b3c0*/  IMAD.MOV.U32 R69, RZ, RZ, R72 ;  /* 0x000000ffff457224 */ /* 0x001fe200078e0048 */
[C---:B------:R-:W-:Y:S01]  /*3b3d0*/  IADD3 R70, P4, PT, R71.reuse, R3, RZ ;  /* 0x0000000347467210 */ /* 0x040fe20007f9e0ff */
[----:B------:R-:W-:-:S03]  /*3b3e0*/  VIADD R72, R71, UR5 ;  /* 0x0000000547487c36 */ /* 0x000fc60008000000 */
[----:B------:R-:W-:Y:S02]  /*3b3f0*/  LEA.HI.X.SX32 R71, R71, R2, 0x1, P4 ;  /* 0x0000000247477211 */ /* 0x000fe400020f0eff */
[----:B------:R-:W-:Y:S02]  /*3b400*/  SHF.R.S32.HI R69, RZ, 0x8, R69 ;  /* 0x00000008ff457819 */ /* 0x000fe40000011445 */
[----:B------:R-:W-:-:S03]  /*3b410*/  IADD3 R68, P4, PT, R72, R3, RZ ;  /* 0x0000000348447210 */ /* 0x000fc60007f9e0ff */
[----:B------:R0:W-:Y:S02]  /*3b420*/  @P5 STG.E.U8 desc[UR22][R70.64], R69 ;  /* 0x0000004546005986 */ /* 0x0001e4000c101116 */
[C---:B0-----:R-:W-:Y:S01]  /*3b430*/  LEA.HI.X.SX32 R69, R72.reuse, R2, 0x1, P4 ;  /* 0x0000000248457211 */ /* 0x041fe200020f0eff */
[----:B------:R-:W-:Y:S01]  /*3b440*/  VIADD R71, R72, UR5 ;  /* 0x0000000548477c36 */ /* 0x000fe20008000000 */
[----:B------:R-:W-:-:S03]  /*3b450*/  PRMT R70, R74, 0x9910, RZ ;  /* 0x000099104a467816 */ /* 0x000fc600000000ff */
[----:B------:R0:W-:Y:S02]  /*3b460*/  @P2 STG.E.U8 desc[UR22][R68.64], R74 ;  /* 0x0000004a44002986 */ /* 0x0001e4000c101116 */
        /* <DEDUP_REMOVED lines=9> */
[----:B-1----:R-:W-:Y:S02]  /*3b500*/  ISETP.LT.AND P2, PT, R70, UR4, !P0 ;  /* 0x0000000446007c0c */ /* 0x002fe4000c741270 */
[----:B------:R0:W-:Y:S01]  /*3b510*/  @P1 STG.E.U8 desc[UR22][R68.64], R72 ;  /* 0x0000004844001986 */ /* 0x0001e2000c101116 */
[C---:B------:R-:W-:Y:S01]  /*3b520*/  VIADD R70, R0.reuse, 0x9d ;  /* 0x0000009d00467836 */ /* 0x040fe20000000000 */
[----:B------:R-:W-:Y:S01]  /*3b530*/  ISETP.LT.AND P4, PT, R73, UR7, !P0 ;  /* 0x0000000749007c0c */ /* 0x000fe2000c781270 */
[----:B------:R-:W1:Y:S01]  /*3b540*/  LDCU UR4, c[0x0][0x39c] ;  /* 0x00007380ff0477ac */ /* 0x000e620008000800 */
[C---:B0-----:R-:W-:Y:S01]  /*3b550*/  VIADD R69, R0.reuse, 0x9c ;  /* 0x0000009c00457836 */ /* 0x041fe20000000000 */
[----:B------:R-:W-:Y:S01]  /*3b560*/  IADD3 R68, P5, PT, R71, R3, RZ ;  /* 0x0000000347447210 */ /* 0x000fe20007fbe0ff */
[----:B------:R-:W-:Y:S01]  /*3b570*/  VIADD R73, R0, 0x9e ;  /* 0x0000009e00497836 */ /* 0x000fe20000000000 */
[----:B------:R-:W0:Y:S02]  /*3b580*/  LDCU UR7, c[0x0][0x39c] ;  /* 0x00007380ff0777ac */ /* 0x000e240008000800 */
[----:B------:R-:W-:-:S02]  /*3b590*/  ISETP.LT.AND P1, PT, R69, UR12, !P0 ;  /* 0x0000000c45007c0c */ /* 0x000fc4000c721270 */
[C---:B------:R-:W-:Y:S01]  /*3b5a0*/  LEA.HI.X.SX32 R69, R71.reuse, R2, 0x1, P5 ;  /* 0x0000000247457211 */ /* 0x040fe200028f0eff */
[----:B------:R-:W0:Y:S01]  /*3b5b0*/  LDCU UR12, c[0x0][0x39c] ;  /* 0x00007380ff0c77ac */ /* 0x000e220008000800 */
[----:B------:R-:W-:Y:S01]  /*3b5c0*/  ISETP.LT.AND P5, PT, R70, UR13, !P0 ;  /* 0x0000000d46007c0c */ /* 0x000fe2000c7a1270 */
[----:B------:R-:W-:Y:S01]  /*3b5d0*/  VIADD R71, R71, UR5 ;  /* 0x0000000547477c36 */ /* 0x000fe20008000000 */
[----:B------:R-:W-:Y:S01]  /*3b5e0*/  PRMT R79, R77, 0x9910, RZ ;  /* 0x000099104d4f7816 */ /* 0x000fe200000000ff */
[----:B------:R-:W0:Y:S01]  /*3b5f0*/  LDCU UR13, c[0x0][0x3b8] ;  /* 0x00007700ff0d77ac */ /* 0x000e220008000800 */
[----:B--2---:R-:W-:-:S04]  /*3b600*/  F2FP.SATFINITE.E5M2.F32.PACK_AB_MERGE_C R70, R23, R22, RZ ;  /* 0x000000161746723e */ /* 0x004fc800048060ff */
        /* <DEDUP_REMOVED lines=14> */
[----:B------:R-:W2:Y:S04]  /*3b6f0*/  LDL.LU R19, [R1+0x484] ;  /* 0x0004840001137983 */ /* 0x000ea80000300800 */
[----:B------:R-:W2:Y:S04]  /*3b700*/  LDL.LU R16, [R1+0x490] ;  /* 0x0004900001107983 */ /* 0x000ea80000300800 */
[----:B------:R-:W2:Y:S01]  /*3b710*/  LDL.LU R17, [R1+0x494] ;  /* 0x0004940001117983 */ /* 0x000ea20000300800 */
[----:B------:R-:W-:-:S02]  /*3b720*/  VIADD R71, R72, UR5 ;  /* 0x0000000548477c36 */ /* 0x000fc40008000000 */
        /* <DEDUP_REMOVED lines=10> */
[C---:B0-----:R-:W-:Y:S01]  /*3b7d0*/  VIADD R69, R0.reuse, 0xa0 ;  /* 0x000000a000457836 */ /* 0x041fe20000000000 */
[----:B------:R-:W-:Y:S01]  /*3b7e0*/  IADD3 R68, P6, PT, R71, R3, RZ ;  /* 0x0000000347447210 */ /* 0x000fe20007fde0ff */
[----:B------:R-:W-:Y:S01]  /*3b7f0*/  VIADD R73, R0, 0xa2 ;  /* 0x000000a200497836 */ /* 0x000fe20000000000 */
[----:B------:R-:W-:Y:S01]  /*3b800*/  PRMT R84, R81, 0x9910, RZ ;  /* 0x0000991051547816 */ /* 0x000fe200000000ff */
[----:B------:R-:W0:Y:S01]  /*3b810*/  LDCU UR14, c[0x0][0x39c] ;  /* 0x00007380ff0e77ac */ /* 0x000e220008000800 */
[----:B------:R-:W-:-:S02]  /*3b820*/  ISETP.LT.AND P2, PT, R69, UR15, !P0 ;  /* 0x0000000f45007c0c */ /* 0x000fc4000c741270 */
[----:B------:R-:W-:Y:S01]  /*3b830*/  LEA.HI.X.SX32 R69, R71, R2, 0x1, P6 ;  /* 0x0000000247457211 */ /* 0x000fe200030f0eff */
[----:B------:R-:W0:Y:S01]  /*3b840*/  LDCU UR15, c[0x0][0x39c] ;  /* 0x00007380ff0f77ac */ /* 0x000e220008000800 */
[----:B----4-:R-:W-:Y:S02]  /*3b850*/  ISETP.LT.AND P6, PT, R70, UR10, !P0 ;  /* 0x0000000a46007c0c */ /* 0x010fe4000c7c1270 */
[----:B---3--:R-:W-:Y:S01]  /*3b860*/  F2FP.SATFINITE.E5M2.F32.PACK_AB_MERGE_C R70, R21, R20, RZ ;  /* 0x000000141546723e */ /* 0x008fe200048060ff */
[----:B------:R-:W-:Y:S01]  /*3b870*/  VIADD R71, R71, UR5 ;  /* 0x0000000547477c36 */ /* 0x000fe20008000000 */
[----:B------:R-:W-:Y:S01]  /*3b880*/  SHF.R.S32.HI R84, RZ, 0x8, R84 ;  /* 0x00000008ff547819 */ /* 0x000fe20000011454 */
[----:B------:R-:W3:Y:S01]  /*3b890*/  LDCU UR9, c[0x0][0x39c] ;  /* 0x00007380ff0977ac */ /* 0x000ee20008000800 */
[----:B------:R-:W-:Y:S01]  /*3b8a0*/  PRMT R72, R70, 0x9910, RZ ;  /* 0x0000991046487816 */ /* 0x000fe200000000ff */
[----:B------:R4:W-:Y:S01]  /*3b8b0*/  @P1 STG.E.U8 desc[UR22][R68.64], R70 ;  /* 0x0000004644001986 */ /* 0x0009e2000c101116 */
[----:B------:R-:W-:Y:S01]  /*3b8c0*/  PRMT R93, R90, 0x9910, RZ ;  /* 0x000099105a5d7816 */ /* 0x000fe200000000ff */
[----:B------:R-:W0:Y:S02]  /*3b8d0*/  LDCU UR10, c[0x0][0x3b8] ;  /* 0x00007700ff0a77ac */ /* 0x000e240008000800 */
        /* <DEDUP_REMOVED lines=9> */
[----:B------:R-:W-:-:S03]  /*3b970*/  PRMT R70, R74, 0x9910, RZ ;  /* 0x000099104a467816 */ /* 0x000fc600000000ff */
[----:B------:R4:W-:Y:S02]  /*3b980*/  @P3 STG.E.U8 desc[UR22][R68.64], R74 ;  /* 0x0000004a44003986 */ /* 0x0009e4000c101116 */
[----:B------:R-:W-:Y:S02]  /*3b990*/  IMAD.MOV.U32 R72, RZ, RZ, R70 ;  /* 0x000000ffff487224 */ /* 0x000fe400078e0046 */
[----:B------:R-:W-:-:S03]  /*3b9a0*/  VIADD R70, R0, 0xa3 ;  /* 0x000000a300467836 */ /* 0x000fc60000000000 */
[----:B------:R-:W-:Y:S02]  /*3b9b0*/  SHF.R.S32.HI R72, RZ, 0x8, R72 ;  /* 0x00000008ff487819 */ /* 0x000fe40000011448 */
[----:B----4-:R-:W-:-:S04]  /*3b9c0*/  IADD3 R68, P3, PT, R71, R3, RZ ;  /* 0x0000000347447210 */ /* 0x010fc80007f7e0ff */
[C---:B------:R-:W-:Y:S01]  /*3b9d0*/  LEA.HI.X.SX32 R69, R71.reuse, R2, 0x1, P3 ;  /* 0x0000000247457211 */ /* 0x040fe200018f0eff */
[----:B------:R-:W-:Y:S01]  /*3b9e0*/  VIADD R71, R71, UR5 ;  /* 0x0000000547477c36 */ /* 0x000fe20008000000 */
[----:B------:R-:W-:-:S03]  /*3b9f0*/  ISETP.LT.AND P3, PT, R70, UR6, !P0 ;  /* 0x0000000646007c0c */ /* 0x000fc6000c761270 */
[----:B------:R4:W-:Y:S01]  /*3ba00*/  @P4 STG.E.U8 desc[UR22][R68.64], R72 ;  /* 0x0000004844004986 */ /* 0x0009e2000c101116 */
[C---:B------:R-:W-:Y:S01]  /*3ba10*/  VIADD R70, R0.reuse, 0xa5 ;  /* 0x000000a500467836 */ /* 0x040fe20000000000 */
[----:B------:R-:W-:Y:S01]  /*3ba20*/  ISETP.LT.AND P1, PT, R73, UR16, !P0 ;  /* 0x0000001049007c0c */ /* 0x000fe2000c721270 */
[----:B------:R-:W0:Y:S01]  /*3ba30*/  LDCU UR6, c[0x0][0x3b8] ;  /* 0x00007700ff0677ac */ /* 0x000e220008000800 */
[C---:B----4-:R-:W-:Y:S01]  /*3ba40*/  VIADD R69, R0.reuse, 0xa4 ;  /* 0x000000a400457836 */ /* 0x050fe20000000000 */
[----:B------:R-:W-:Y:S01]  /*3ba50*/  IADD3 R68, P5, PT, R71, R3, RZ ;  /* 0x0000000347447210 */ /* 0x000fe20007fbe0ff */
[----:B------:R-:W-:Y:S01]  /*3ba60*/  VIADD R73, R0, 0xa6 ;  /* 0x000000a600497836 */ /* 0x000fe20000000000 */
[----:B------:R-:W-:Y:S01]  /*3ba70*/  SHF.R.S32.HI R93, RZ, 0x8, R93 ;  /* 0x00000008ff5d7819 */ /* 0x000fe2000001145d */
[----:B------:R-:W4:Y:S01]  /*3ba80*/  LDCU UR16, c[0x0][0x39c] ;  /* 0x00007380ff1077ac */ /* 0x000f220008000800 */
[----:B------:R-:W-:Y:S02]  /*3ba90*/  ISETP.LT.AND P4, PT, R69, UR17, !P0 ;  /* 0x0000001145007c0c */ /* 0x000fe4000c781270 */
[C---:B------:R-:W-:Y:S01]  /*3baa0*/  LEA.HI.X.SX32 R69, R71.reuse, R2, 0x1, P5 ;  /* 0x0000000247457211 */ /* 0x040fe200028f0eff */
[----:B------:R-:W0:Y:S01]  /*3bab0*/  LDCU UR17, c[0x0][0x3b8] ;  /* 0x00007700ff1177ac */ /* 0x000e220008000800 */
[----:B------:R-:W-:Y:S01]  /*3bac0*/  ISETP.LT.AND P5, PT, R70, UR18, !P0 ;  /* 0x0000001246007c0c */ /* 0x000fe2000c7a1270 */
[----:B------:R-:W-:Y:S01]  /*3bad0*/  VIADD R71, R71, UR5 ;  /* 0x0000000547477c36 */ /* 0x000fe20008000000 */
[----:B-----5:R-:W-:Y:S01]  /*3bae0*/  F2FP.SATFINITE.E5M2.F32.PACK_AB_MERGE_C R6, R7, R6, RZ ;  /* 0x000000060706723e */ /* 0x020fe200048060ff */
[----:B------:R-:W5:Y:S02]  /*3baf0*/  LDCU UR18, c[0x0][0x3b8] ;  /* 0x00007700ff1277ac */ /* 0x000f640008000800 */
[----:B------:R-:W-:Y:S01]  /*3bb00*/  VIADD R72, R71, UR5 ;  /* 0x0000000547487c36 */ /* 0x000fe20008000000 */
[----:B--2---:R-:W-:-:S04]  /*3bb10*/  F2FP.SATFINITE.E5M2.F32.PACK_AB_MERGE_C R70, R19, R18, RZ ;  /* 0x000000121346723e */ /* 0x004fc800048060ff */
[----:B------:R-:W-:Y:S01]  /*3bb20*/  PRMT R74, R70, 0x9910, RZ ;  /* 0x00009910464a7816 */ /* 0x000fe200000000ff */
[----:B------:R2:W-:Y:S03]  /*3bb30*/  @P2 STG.E.U8 desc[UR22][R68.64], R70 ;  /* 0x0000004644002986 */ /* 0x0005e6000c101116 */
[----:B------:R-:W-:Y:S02]  /*3bb40*/  SHF.R.S32.HI R74, RZ, 0x8, R74 ;  /* 0x00000008ff4a7819 */ /* 0x000fe4000001144a */
[----:B--2---:R-:W-:-:S04]  /*3bb50*/  IADD3 R70, P2, PT, R71, R3, RZ ;  /* 0x0000000347467210 */ /* 0x004fc80007f5e0ff */
[----:B------:R-:W-:Y:S02]  /*3bb60*/  LEA.HI.X.SX32 R71, R71, R2, 0x1, P2 ;  /* 0x0000000247477211 */ /* 0x000fe400010f0eff */
[----:B------:R-:W-:-:S04]  /*3bb70*/  IADD3 R68, P2, PT, R72, R3, RZ ;  /* 0x0000000348447210 */ /* 0x000fc80007f5e0ff */
[C---:B------:R-:W-:Y:S01]  /*3bb80*/  LEA.HI.X.SX32 R69, R72.reuse, R2, 0x1, P2 ;  /* 0x0000000248457211 */ /* 0x040fe200010f0eff */
[----:B------:R2:W-:Y:S04]  /*3bb90*/  @P6 STG.E.U8 desc[UR22][R70.64], R74 ;  /* 0x0000004a46006986 */ /* 0x0005e8000c101116 */
[----:B------:R0:W-:Y:S01]  /*3bba0*/  @P1 STG.E.U8 desc[UR22][R68.64], R75 ;  /* 0x0000004b44001986 */ /* 0x0001e2000c101116 */
[----:B--2---:R-:W-:Y:S01]  /*3bbb0*/  VIADD R70, R72, UR5 ;  /* 0x0000000548467c36 */ /* 0x004fe20008000000 */
[----:B------:R-:W-:Y:S01]  /*3bbc0*/  PRMT R72, R75, 0x9910, RZ ;  /* 0x000099104b487816 */ /* 0x000fe200000000ff */
[----:B0-----:R-:W-:-:S03]  /*3bbd0*/  VIADD R69, R0, 0xa7 ;  /* 0x000000a700457836 */ /* 0x001fc60000000000 */
[----:B------:R-:W-:Y:S01]  /*3bbe0*/  IADD3 R68, P6, PT, R70, R3, RZ ;  /* 0x0000000346447210 */ /* 0x000fe20007fde0ff */
[----:B------:R-:W-:Y:S01]  /*3bbf0*/  VIADD R71, R0, 0xa8 ;  /* 0x000000a800477836 */ /* 0x000fe20000000000 */
[----:B------:R-:W-:Y:S02]  /*3bc00*/  SHF.R.S32.HI R72, RZ, 0x8, R72 ;  /* 0x00000008ff487819 */ /* 0x000fe40000011448 */
[----:B------:R-:W-:Y:S01]  /*3bc10*/  ISETP.LT.AND P1, PT, R69, UR7, !P0 ;  /* 0x0000000745007c0c */ /* 0x000fe2000c721270 */
[----:B------:R-:W0:Y:S01]  /*3bc20*/  LDCU UR7, c[0x0][0x3b8] ;  /* 0x00007700ff0777ac */ /* 0x000e220008000800 */
[C---:B------:R-:W-:Y:S01]  /*3bc30*/  LEA.HI.X.SX32 R69, R70.reuse, R2, 0x1, P6 ;  /* 0x0000000246457211 */ /* 0x040fe200030f0eff */
[----:B------:R-:W-:-:S04]  /*3bc40*/  VIADD R70, R70, UR5 ;  /* 0x0000000546467c36 */ /* 0x000fc80008000000 */
[----:B------:R2:W-:Y:S01]  /*3bc50*/  @P3 STG.E.U8 desc[UR22][R68.64], R72 ;  /* 0x0000004844003986 */ /* 0x0005e2000c101116 */
[----:B------:R-:W-:Y:S01]  /*3bc60*/  ISETP.LT.AND P3, PT, R71, UR21, !P0 ;  /* 0x0000001547007c0c */ /* 0x000fe2000c761270 */
[----:B------:R-:W-:Y:S01]  /*3bc70*/  VIADD R71, R0, 0xa9 ;  /* 0x000000a900477836 */ /* 0x000fe20000000000 */
[----:B------:R-:W-:Y:S02]  /*3bc80*/  ISETP.LT.AND P2, PT, R73, UR19, !P0 ;  /* 0x0000001349007c0c */ /* 0x000fe4000c741270 */
[-C--:B--2---:R-:W-:Y:S02]  /*3bc90*/  IADD3 R68, P6, PT, R70, R3.reuse, RZ ;  /* 0x0000000346447210 */ /* 0x084fe40007fde0ff */
[----:B------:R-:W-:Y:S01]  /*3bca0*/  F2FP.SATFINITE.E5M2.F32.PACK_AB_MERGE_C R72, R17, R16, RZ ;  /* 0x000000101148723e */ /* 0x000fe200048060ff */
[----:B------:R-:W-:Y:S01]  /*3bcb0*/  VIADD R73, R0, 0xaa ;  /* 0x000000aa00497836 */ /* 0x000fe20000000000 */
[C---:B------:R-:W-:Y:S01]  /*3bcc0*/  LEA.HI.X.SX32 R69, R70.reuse, R2, 0x1, P6 ;  /* 0x0000000246457211 */ /* 0x040fe200030f0eff */
[----:B------:R-:W2:Y:S01]  /*3bcd0*/  LDCU UR19, c[0x0][0x3b8] ;  /* 0x00007700ff1377ac */ /* 0x000ea20008000800 */
[----:B------:R-:W-:Y:S01]  /*3bce0*/  ISETP.LT.AND P6, PT, R71, UR24, !P0 ;  /* 0x0000001847007c0c */ /* 0x000fe2000c7c1270 */
[----:B------:R-:W-:Y:S01]  /*3bcf0*/  VIADD R71, R70, UR5 ;  /* 0x0000000546477c36 */ /* 0x000fe20008000000 */
[----:B------:R-:W-:Y:S01]  /*3bd00*/  PRMT R75, R72, 0x9910, RZ ;  /* 0x00009910484b7816 */ /* 0x000fe200000000ff */
[----:B------:R0:W-:Y:S01]  /*3bd10*/  @P4 STG.E.U8 desc[UR22][R68.64], R72 ;  /* 0x0000004844004986 */ /* 0x0001e2000c101116 */
[----:B------:R-:W1:Y:S01]  /*3bd20*/  LDCU UR24, c[0x0][0x3b8] ;  /* 0x00007700ff1877ac */ /* 0x000e620008000800 */
[C---:B------:R-:W-:Y:S01]  /*3bd30*/  VIADD R70, R71.reuse, UR5 ;  /* 0x0000000547467c36 */ /* 0x040fe20008000000 */
[----:B------:R-:W-:Y:S01]  /*3bd40*/  SHF.R.S32.HI R75, RZ, 0x8, R75 ;  /* 0x00000008ff4b7819 */ /* 0x000fe2000001144b */
[----:B------:R-:W1:Y:S01]  /*3bd50*/  LDCU UR21, c[0x0][0x3b8] ;  /* 0x00007700ff1577ac */ /* 0x000e620008000800 */
[----:B0-----:R-:W-:-:S04]  /*3bd60*/  IADD3 R68, P4, PT, R71, R3, RZ ;  /* 0x0000000347447210 */ /* 0x001fc80007f9e0ff */
[----:B------:R-:W-:-:S05]  /*3bd70*/  LEA.HI.X.SX32 R69, R71, R2, 0x1, P4 ;  /* 0x0000000247457211 */ /* 0x000fca00020f0eff */
[----:B------:R0:W-:Y:S01]  /*3bd80*/  @P5 STG.E.U8 desc[UR22][R68.64], R75 ;  /* 0x0000004b44005986 */ /* 0x0001e2000c101116 */
[C---:B------:R-:W-:Y:S01]  /*3bd90*/  VIADD R72, R70.reuse, UR5 ;  /* 0x0000000546487c36 */ /* 0x040fe20008000000 */
[----:B0-----:R-:W-:-:S04]  /*3bda0*/  IADD3 R68, P5, PT, R70, R3, RZ ;  /* 0x0000000346447210 */ /* 0x001fc80007fbe0ff */
[----:B------:R-:W-:-:S05]  /*3bdb0*/  LEA.HI.X.SX32 R69, R70, R2, 0x1, P5 ;  /* 0x0000000246457211 */ /* 0x000fca00028f0eff */
[----:B------:R0:W-:Y:S01]  /*3bdc0*/  @P2 STG.E.U8 desc[UR22][R68.64], R77 ;  /* 0x0000004d44002986 */ /* 0x0001e2000c101116 */
[C---:B------:R-:W-:Y:S01]  /*3bdd0*/  VIADD R71, R72.reuse, UR5 ;  /* 0x0000000548477c36 */ /* 0x040fe20008000000 */
[----:B0-----:R-:W-:-:S04]  /*3bde0*/  IADD3 R68, P2, PT, R72, R3, RZ ;  /* 0x0000000348447210 */ /* 0x001fc80007f5e0ff */
[----:B------:R-:W-:Y:S02]  /*3bdf0*/  LEA.HI.X.SX32 R69, R72, R2, 0x1, P2 ;  /* 0x0000000248457211 */ /* 0x000fe400010f0eff */
[----:B------:R-:W-:-:S05]  /*3be00*/  SHF.R.S32.HI R72, RZ, 0x8, R79 ;  /* 0x00000008ff487819 */ /* 0x000fca000001144f */
[----:B------:R0:W-:Y:S01]  /*3be10*/  @P1 STG.E.U8 desc[UR22][R68.64], R72 ;  /* 0x0000004844001986 */ /* 0x0001e2000c101116 */
[C---:B------:R-:W-:Y:S01]  /*3be20*/  VIADD R74, R71.reuse, UR5 ;  /* 0x00000005474a7c36 */ /* 0x040fe20008000000 */
[----:B0-----:R-:W-:-:S04]  /*3be30*/  IADD3 R68, P1, PT, R71, R3, RZ ;  /* 0x0000000347447210 */ /* 0x001fc80007f3e0ff */
[----:B------:R-:W-:-:S05]  /*3be40*/  LEA.HI.X.SX32 R69, R71, R2, 0x1, P1 ;  /* 0x0000000247457211 */ /* 0x000fca00008f0eff */
[----:B------:R0:W-:Y:S01]  /*3be50*/  @P3 STG.E.U8 desc[UR22][R68.64], R81 ;  /* 0x0000005144003986 */ /* 0x0001e2000c101116 */
[----:B------:R-:W-:Y:S01]  /*3be60*/  ISETP.LT.AND P4, PT, R73, UR25, !P0 ;  /* 0x0000001949007c0c */ /* 0x000fe2000c781270 */
[----:B------:R-:W-:Y:S02]  /*3be70*/  VIADD R73, R74, UR5 ;  /* 0x000000054a497c36 */ /* 0x000fe40008000000 */
[----:B------:R-:W-:Y:S01]  /*3be80*/  VIADD R75, R0, 0xab ;  /* 0x000000ab004b7836 */ /* 0x000fe20000000000 */
[----:B------:R-:W-:Y:S02]  /*3be90*/  ISETP.LT.AND P2, PT, R78, UR12, !P0 ;  /* 0x0000000c4e007c0c */ /* 0x000fe4000c741270 */
[-C--:B0-----:R-:W-:Y:S01]  /*3bea0*/  IADD3 R68, P3, PT, R74, R3.reuse, RZ ;  /* 0x000000034a447210 */ /* 0x081fe20007f7e0ff */
[----:B------:R-:W-:Y:S01]  /*3beb0*/  VIADD R70, R73, UR5 ;  /* 0x0000000549467c36 */ /* 0x000fe20008000000 */
[----:B------:R-:W-:Y:S01]  /*3bec0*/  ISETP.LT.AND P5, PT, R75, UR26, !P0 ;  /* 0x0000001a4b007c0c */ /* 0x000fe2000c7a1270 */
[----:B------:R-:W-:Y:S01]  /*3bed0*/  VIADD R79, R0, 0xad ;  /* 0x000000ad004f7836 */ /* 0x000fe20000000000 */
[----:B------:R-:W-:Y:S01]  /*3bee0*/  LEA.HI.X.SX32 R69, R74, R2, 0x1, P3 ;  /* 0x000000024a457211 */ /* 0x000fe200018f0eff */
[----:B------:R-:W-:Y:S01]  /*3bef0*/  VIADD R76, R70, UR5 ;  /* 0x00000005464c7c36 */ /* 0x000fe20008000000 */
[----:B------:R-:W0:Y:S03]  /*3bf00*/  LDCU UR12, c[0x0][0x3b8] ;  /* 0x00007700ff0c77ac */ /* 0x000e260008000800 */
[----:B------:R1:W-:Y:S01]  /*3bf10*/  @P6 STG.E.U8 desc[UR22][R68.64], R84 ;  /* 0x0000005444006986 */ /* 0x0003e2000c101116 */
[----:B------:R-:W0:Y:S01]  /*3bf20*/  LDCU UR26, c[0x0][0x3b8] ;  /* 0x00007700ff1a77ac */ /* 0x000e220008000800 */
[----:B------:R-:W0:Y:S01]  /*3bf30*/  LDCU UR25, c[0x0][0x3b8] ;  /* 0x00007700ff1977ac */ /* 0x000e220008000800 */
[----:B-1----:R-:W-:-:S04]  /*3bf40*/  IADD3 R68, P6, PT, R73, R3, RZ ;  /* 0x0000000349447210 */ /* 0x002fc80007fde0ff */
[----:B------:R-:W-:Y:S02]  /*3bf50*/  LEA.HI.X.SX32 R69, R73, R2, 0x1, P6 ;  /* 0x0000000249457211 */ /* 0x000fe400030f0eff */
[----:B------:R-:W-:-:S05]  /*3bf60*/  F2FP.SATFINITE.E5M2.F32.PACK_AB_MERGE_C R73, R11, R10, RZ ;  /* 0x0000000a0b49723e */ /* 0x000fca00048060ff */
[----:B------:R1:W-:Y:S01]  /*3bf70*/  @P4 STG.E.U8 desc[UR22][R68.64], R73 ;  /* 0x0000004944004986 */ /* 0x0003e2000c101116 */
[----:B------:R-:W-:Y:S02]  /*3bf80*/  PRMT R87, R73, 0x9910, RZ ;  /* 0x0000991049577816 */ /* 0x000fe400000000ff */
[----:B-1----:R-:W-:-:S04]  /*3bf90*/  IADD3 R68, P4, PT, R70, R3, RZ ;  /* 0x0000000346447210 */ /* 0x002fc80007f9e0ff */
[----:B------:R-:W-:Y:S02]  /*3bfa0*/  LEA.HI.X.SX32 R69, R70, R2, 0x1, P4 ;  /* 0x0000000246457211 */ /* 0x000fe400020f0eff */
[----:B------:R-:W-:-:S05]  /*3bfb0*/  SHF.R.S32.HI R70, RZ, 0x8, R87 ;  /* 0x00000008ff467819 */ /* 0x000fca0000011457 */
[----:B------:R1:W-:Y:S01]  /*3bfc0*/  @P5 STG.E.U8 desc[UR22][R68.64], R70 ;  /* 0x0000004644005986 */ /* 0x0003e2000c101116 */
[----:B------:R-:W-:Y:S01]  /*3bfd0*/  VIADD R75, R76, UR5 ;  /* 0x000000054c4b7c36 */ /* 0x000fe20008000000 */
[----:B------:R-:W-:Y:S02]  /*3bfe0*/  ISETP.LT.AND P1, PT, R79, UR27, !P0 ;  /* 0x0000001b4f007c0c */ /* 0x000fe4000c721270 */
[----:B------:R-:W-:Y:S02]  /*3bff0*/  ISETP.LT.AND P3, PT, R82, UR28, !P0 ;  /* 0x0000001c52007c0c */ /* 0x000fe4000c761270 */
[----:B-1----:R-:W-:Y:S01]  /*3c000*/  IADD3 R68, P5, PT, R76, R3, RZ ;  /* 0x000000034c447210 */ /* 0x002fe20007fbe0ff */
[----:B------:R-:W-:Y:S02]  /*3c010*/  VIADD R77, R75, UR5 ;  /* 0x000000054b4d7c36 */ /* 0x000fe40008000000 */
[----:B------:R-:W-:Y:S01]  /*3c020*/  VIADD R84, R0, 0xaf ;  /* 0x000000af00547836 */ /* 0x000fe20000000000 */
[----:B------:R-:W-:-:S02]  /*3c030*/  LEA.HI.X.SX32 R69, R76, R2, 0x1, P5 ;  /* 0x000000024c457211 */ /* 0x000fc400028f0eff */
[----:B------:R-:W-:Y:S01]  /*3c040*/  ISETP.LT.AND P4, PT, R88, UR34, !P0 ;  /* 0x0000002258007c0c */ /* 0x000fe2000c781270 */
[----:B------:R-:W-:Y:S01]  /*3c050*/  VIADD R78, R77, UR5 ;  /* 0x000000054d4e7c36 */ /* 0x000fe20008000000 */
[----:B------:R-:W-:Y:S01]  /*3c060*/  ISETP.LT.AND P6, PT, R84, UR33, !P0 ;  /* 0x0000002154007c0c */ /* 0x000fe2000c7c1270 */
[----:B------:R1:W-:Y:S01]  /*3c070*/  @P2 STG.E.U8 desc[UR22][R68.64], R90 ;  /* 0x0000005a44002986 */ /* 0x0003e2000c101116 */
[----:B------:R-:W-:Y:S01]  /*3c080*/  VIADD R70, R0, 0xb1 ;  /* 0x000000b100467836 */ /* 0x000fe20000000000 */
[----:B------:R-:W0:Y:S01]  /*3c090*/  LDCU UR33, c[0x0][0x39c] ;  /* 0x00007380ff2177ac */ /* 0x000e220008000800 */
[----:B------:R-:W0:Y:S01]  /*3c0a0*/  LDCU UR28, c[0x0][0x3b8] ;  /* 0x00007700ff1c77ac */ /* 0x000e220008000800 */
[----:B------:R-:W0:Y:S01]  /*3c0b0*/  LDCU UR27, c[0x0][0x3b8] ;  /* 0x00007700ff1b77ac */ /* 0x000e220008000800 */
[C---:B-1----:R-:W-:Y:S01]  /*3c0c0*/  IADD3 R68, P2, PT, R75.reuse, R3, RZ ;  /* 0x000000034b447210 */ /* 0x042fe20007f5e0ff */
[----:B------:R-:W1:Y:S03]  /*3c0d0*/  LDCU UR34, c[0x0][0x3b8] ;  /* 0x00007700ff2277ac */ /* 0x000e660008000800 */
[----:B------:R-:W-:-:S05]  /*3c0e0*/  LEA.HI.X.SX32 R69, R75, R2, 0x1, P2 ;  /* 0x000000024b457211 */ /* 0x000fca00010f0eff */
[----:B------:R0:W-:Y:S02]  /*3c0f0*/  @P1 STG.E.U8 desc[UR22][R68.64], R93 ;  /* 0x0000005d44001986 */ /* 0x0001e4000c101116 */
[----:B0-----:R-:W-:-:S04]  /*3c100*/  IADD3 R68, P1, PT, R77, R3, RZ ;  /* 0x000000034d447210 */ /* 0x001fc80007f3e0ff */
[----:B------:R-:W-:-:S05]  /*3c110*/  LEA.HI.X.SX32 R69, R77, R2, 0x1, P1 ;  /* 0x000000024d457211 */ /* 0x000fca00008f0eff */
[----:B------:R0:W-:Y:S02]  /*3c120*/  @P3 STG.E.U8 desc[UR22][R68.64], R4 ;  /* 0x0000000444003986 */ /* 0x0001e4000c101116 */
[----:B0-----:R-:W-:Y:S02]  /*3c130*/  PRMT R69, R4, 0x9910, RZ ;  /* 0x0000991004457816 */ /* 0x001fe400000000ff */
[----:B------:R-:W-:-:S03]  /*3c140*/  IADD3 R68, P3, PT, R78, R3, RZ ;  /* 0x000000034e447210 */ /* 0x000fc60007f7e0ff */
[----:B------:R-:W-:Y:S01]  /*3c150*/  IMAD.MOV.U32 R4, RZ, RZ, R69 ;  /* 0x000000ffff047224 */ /* 0x000fe200078e0045 */
[----:B------:R-:W-:-:S04]  /*3c160*/  LEA.HI.X.SX32 R69, R78, R2, 0x1, P3 ;  /* 0x000000024e457211 */ /* 0x000fc800018f0eff */
[----:B------:R-:W-:-:S05]  /*3c170*/  SHF.R.S32.HI R4, RZ, 0x8, R4 ;  /* 0x00000008ff047819 */ /* 0x000fca0000011404 */
[----:B------:R0:W-:Y:S04]  /*3c180*/  @P6 STG.E.U8 desc[UR22][R68.64], R4 ;  /* 0x0000000444006986 */ /* 0x0001e8000c101116 */
[----:B0-----:R-:W2:Y:S04]  /*3c190*/  LDL.LU R4, [R1+0x4c8] ;  /* 0x0004c80001047983 */ /* 0x001ea80000300800 */
[----:B------:R-:W2:Y:S01]  /*3c1a0*/  LDL.LU R5, [R1+0x4cc] ;  /* 0x0004cc0001057983 */ /* 0x000ea20000300800 */
[----:B------:R-:W-:Y:S01]  /*3c1b0*/  VIADD R72, R78, UR5 ;  /* 0x000000054e487c36 */ /* 0x000fe20008000000 */
[----:B------:R-:W-:-:S02]  /*3c1c0*/  ISETP.LT.AND P5, PT, R70, UR35, !P0 ;  /* 0x0000002346007c0c */ /* 0x000fc4000c7a1270 */
[----:B------:R-:W3:Y:S01]  /*3c1d0*/  LDL.LU R11, [R1+0x4d0] ;  /* 0x0004d000010b7983 */ /* 0x000ee20000300800 */
[C---:B------:R-:W-:Y:S01]  /*3c1e0*/  VIADD R80, R72.reuse, UR5 ;  /* 0x0000000548507c36 */ /* 0x040fe20008000000 */
[----:B------:R-:W-:Y:S01]  /*3c1f0*/  IADD3 R68, P6, PT, R72, R3, RZ ;  /* 0x0000000348447210 */ /* 0x000fe20007fde0ff */
[----:B------:R-:W-:Y:S01]  /*3c200*/  VIADD R70, R0, 0xb2 ;  /* 0x000000b200467836 */ /* 0x000fe20000000000 */
[----:B------:R-:W0:Y:S01]  /*3c210*/  LDCU UR35, c[0x0][0x3b8] ;  /* 0x00007700ff2377ac */ /* 0x000e220008000800 */
        /* <DEDUP_REMOVED lines=26> */
[----:B------:R-:W-:-:S03]  /*3c3c0*/  LEA.HI.X.SX32 R69, R72, R2, 0x1, P6 ;  /* 0x0000000248457211 */ /* 0x000fc600030f0eff */
[----:B------:R-:W-:-:S04]  /*3c3d0*/  VIADD R13, R8, UR5 ;  /* 0x00000005080d7c36 */ /* 0x000fc80008000000 */
[----:B------:R-:W-:Y:S01]  /*3c3e0*/  VIADD R72, R13, UR5 ;  /* 0x000000050d487c36 */ /* 0x000fe20008000000 */
[----:B------:R0:W-:Y:S03]  /*3c3f0*/  @P4 STG.E.U8 desc[UR22][R68.64], R6 ;  /* 0x0000000644004986 */ /* 0x0001e6000c101116 */
[----:B------:R-:W-:-:S04]  /*3c400*/  VIADD R12, R72, UR5 ;  /* 0x00000005480c7c36 */ /* 0x000fc80008000000 */
[----:B------:R-:W-:Y:S01]  /*3c410*/  VIADD R21, R12, UR5 ;  /* 0x000000050c157c36 */ /* 0x000fe20008000000 */
[----:B0-----:R-:W-:-:S03]  /*3c420*/  PRMT R69, R6, 0x9910, RZ ;  /* 0x0000991006457816 */ /* 0x001fc600000000ff */
[----:B------:R-:W-:Y:S01]  /*3c430*/  VIADD R20, R21, UR5 ;  /* 0x0000000515147c36 */ /* 0x000fe20008000000 */
[----:B------:R-:W-:Y:S01]  /*3c440*/  IADD3 R68, P4, PT, R80, R3, RZ ;  /* 0x0000000350447210 */ /* 0x000fe20007f9e0ff */
[----:B------:R-:W-:-:S03]  /*3c450*/  IMAD.MOV.U32 R6, RZ, RZ, R69 ;  /* 0x000000ffff067224 */ /* 0x000fc600078e0045 */
[----:B------:R-:W-:Y:S01]  /*3c460*/  LEA.HI.X.SX32 R69, R80, R2, 0x1, P4 ;  /* 0x0000000250457211 */ /* 0x000fe200020f0eff */
[----:B------:R-:W-:Y:S01]  /*3c470*/  VIADD R60, R20, UR5 ;  /* 0x00000005143c7c36 */ /* 0x000fe20008000000 */
[----:B------:R-:W-:-:S03]  /*3c480*/  SHF.R.S32.HI R80, RZ, 0x8, R6 ;  /* 0x00000008ff507819 */ /* 0x000fc60000011406 */
[----:B------:R-:W-:Y:S01]  /*3c490*/  VIADD R57, R60, UR5 ;  /* 0x000000053c397c36 */ /* 0x000fe20008000000 */
[----:B------:R-:W3:Y:S04]  /*3c4a0*/  LDL.LU R6, [R1+0x4d4] ;  /* 0x0004d40001067983 */ /* 0x000ee80000300800 */
[----:B------:R0:W-:Y:S01]  /*3c4b0*/  @P5 STG.E.U8 desc[UR22][R68.64], R80 ;  /* 0x0000005044005986 */ /* 0x0001e2000c101116 */
[----:B------:R-:W-:Y:S01]  /*3c4c0*/  VIADD R56, R57, UR5 ;  /* 0x0000000539387c36 */ /* 0x000fe20008000000 */
[----:B0-----:R-:W-:-:S04]  /*3c4d0*/  IADD3 R68, P5, PT, R79, R3, RZ ;  /* 0x000000034f447210 */ /* 0x001fc80007fbe0ff */
[----:B------:R-:W-:Y:S02]  /*3c4e0*/  LEA.HI.X.SX32 R69, R79, R2, 0x1, P5 ;  /* 0x000000024f457211 */ /* 0x000fe400028f0eff */
[----:B--2---:R-:W-:Y:S01]  /*3c4f0*/  F2FP.SATFINITE.E5M2.F32.PACK_AB_MERGE_C R79, R5, R4, RZ ;  /* 0x00000004054f723e */ /* 0x004fe200048060ff */
[----:B------:R-:W-:-:S05]  /*3c500*/  VIADD R4, R56, UR5 ;  /* 0x0000000538047c36 */ /* 0x000fca0008000000 */
[----:B------:R0:W-:Y:S02]  /*3c510*/  STL [R1+0x54c], R4 ;  /* 0x00054c0401007387 */ /* 0x0001e40000100800 */
[----:B0-----:R-:W-:-:S05]  /*3c520*/  VIADD R4, R4, UR5 ;  /* 0x0000000504047c36 */ /* 0x001fca0008000000 */
[----:B------:R0:W-:Y:S02]  /*3c530*/  STL [R1+0x540], R4 ;  /* 0x0005400401007387 */ /* 0x0001e40000100800 */
[----:B0-----:R-:W-:-:S05]  /*3c540*/  VIADD R4, R4, UR5 ;  /* 0x0000000504047c36 */ /* 0x001fca0008000000 */
[----:B------:R0:W-:Y:S02]  /*3c550*/  STL [R1+0x544], R4 ;  /* 0x0005440401007387 */ /* 0x0001e40000100800 */
[----:B0-----:R-:W-:-:S05]  /*3c560*/  VIADD R4, R4, UR5 ;  /* 0x0000000504047c36 */ /* 0x001fca0008000000 */
[----:B------:R0:W-:Y:S04]  /*3c570*/  STL [R1+0x53c], R4 ;  /* 0x00053c0401007387 */ /* 0x0001e80000100800 */
[----:B------:R-:W2:Y:S04]  /*3c580*/  LDL.LU R7, [R1+0x4d8] ;  /* 0x0004d80001077983 */ /* 0x000ea80000300800 */
[----:B------:R-:W2:Y:S01]  /*3c590*/  LDL.LU R5, [R1+0x4dc] ;  /* 0x0004dc0001057983 */ /* 0x000ea20000300800 */
[----:B0-----:R-:W-:Y:S01]  /*3c5a0*/  VIADD R4, R4, UR5 ;  /* 0x0000000504047c36 */ /* 0x001fe20008000000 */
[----:B------:R-:W-:-:S04]  /*3c5b0*/  ISETP.LT.AND P2, PT, R70, UR36, !P0 ;  /* 0x0000002446007c0c */ /* 0x000fc8000c741270 */
[----:B------:R0:W-:Y:S01]  /*3c5c0*/  STL [R1+0x538], R4 ;  /* 0x0005380401007387 */ /* 0x0001e20000100800 */
[----:B------:R-:W-:Y:S01]  /*3c5d0*/  VIADD R70, R0, 0xb3 ;  /* 0x000000b300467836 */ /* 0x000fe20000000000 */
[----:B------:R-:W1:Y:S01]  /*3c5e0*/  LDCU UR36, c[0x0][0x3b8] ;  /* 0x00007700ff2477ac */ /* 0x000e620008000800 */
[----:B0-----:R-:W-:-:S05]  /*3c5f0*/  VIADD R4, R4, UR5 ;  /* 0x0000000504047c36 */ /* 0x001fca0008000000 */
[----:B------:R0:W-:Y:S01]  /*3c600*/  STL [R1+0x534], R4 ;  /* 0x0005340401007387 */ /* 0x0001e20000100800 */
[----:B------:R-:W-:Y:S01]  /*3c610*/  ISETP.LT.AND P1, PT, R70, UR37, !P0 ;  /* 0x0000002546007c0c */ /* 0x000fe2000c721270 */
[----:B0-----:R-:W-:Y:S02]  /*3c620*/  VIADD R4, R4, UR5 ;  /* 0x0000000504047c36 */ /* 0x001fe40008000000 */
[----:B------:R0:W-:Y:S01]  /*3c630*/  @P2 STG.E.U8 desc[UR22][R68.64], R79 ;  /* 0x0000004f44002986 */ /* 0x0001e2000c101116 */
[----:B------:R-:W-:Y:S01]  /*3c640*/  VIADD R70, R0, 0xb4 ;  /* 0x000000b400467836 */ /* 0x000fe20000000000 */
[----:B------:R-:W1:Y:S02]  /*3c650*/  LDCU UR37, c[0x0][0x3b8] ;  /* 0x00007700ff2577ac */ /* 0x000e640008000800 */
[----:B------:R4:W-:Y:S01]  /*3c660*/  STL [R1+0x530], R4 ;  /* 0x0005300401007387 */ /* 0x0009e20000100800 */
[----:B0-----:R-:W-:Y:S01]  /*3c670*/  IADD3 R68, P2, PT, R71, R3, RZ ;  /* 0x0000000347447210 */ /* 0x001fe20007f5e0ff */
[----:B----4-:R-:W-:Y:S01]  /*3c680*/  VIADD R4, R4, UR5 ;  /* 0x0000000504047c36 */ /* 0x010fe20008000000 */
[----:B------:R-:W-:-:S02]  /*3c690*/  PRMT R79, R79, 0x9910, RZ ;  /* 0x000099104f4f7816 */ /* 0x000fc400000000ff */
[----:B------:R-:W-:Y:S02]  /*3c6a0*/  LEA.HI.X.SX32 R69, R71, R2, 0x1, P2 ;  /* 0x0000000247457211 */ /* 0x000fe400010f0eff */
[----:B------:R0:W-:Y:S01]  /*3c6b0*/  STL [R1+0x524], R4 ;  /* 0x0005240401007387 */ /* 0x0001e20000100800 */
[----:B------:R-:W-:Y:S02]  /*3c6c0*/  SHF.R.S32.HI R71, RZ, 0x8, R79 ;  /* 0x00000008ff477819 */ /* 0x000fe4000001144f */
[----:B------:R-:W-:Y:S01]  /*3c6d0*/  ISETP.LT.AND P3, PT, R70, UR38, !P0 ;  /* 0x0000002646007c0c */ /* 0x000fe2000c761270 */
[----:B0-----:R-:W-:Y:S02]  /*3c6e0*/  VIADD R4, R4, UR5 ;  /* 0x0000000504047c36 */ /* 0x001fe40008000000 */
[----:B------:R0:W-:Y:S01]  /*3c6f0*/  @P1 STG.E.U8 desc[UR22][R68.64], R71 ;  /* 0x0000004744001986 */ /* 0x0001e2000c101116 */
[----:B------:R-:W-:Y:S01]  /*3c700*/  VIADD R70, R0, 0xb5 ;  /* 0x000000b500467836 */ /* 0x000fe20000000000 */
[----:B------:R-:W4:Y:S02]  /*3c710*/  LDCU UR38, c[0x0][0x3b8] ;  /* 0x00007700ff2677ac */ /* 0x000f240008000800 */
[----:B------:R1:W-:Y:S02]  /*3c720*/  STL [R1+0x52c], R4 ;  /* 0x00052c0401007387 */ /* 0x0003e40000100800 */
[----:B------:R-:W-:-:S02]  /*3c730*/  ISETP.LT.AND P6, PT, R70, UR39, !P0 ;  /* 0x0000002746007c0c */ /* 0x000fc4000c7c1270 */
[C---:B0-----:R-:W-:Y:S01]  /*3c740*/  IADD3 R68, P1, PT, R81.reuse, R3, RZ ;  /* 0x0000000351447210 */ /* 0x041fe20007f3e0ff */
[----:B-1----:R-:W-:Y:S01]  /*3c750*/  VIADD R4, R4, UR5 ;  /* 0x0000000504047c36 */ /* 0x002fe20008000000 */
[----:B------:R-:W0:Y:S02]  /*3c760*/  LDCU UR39, c[0x0][0x3b8] ;  /* 0x00007700ff2777ac */ /* 0x000e240008000800 */
[----:B------:R-:W-:Y:S02]  /*3c770*/  LEA.HI.X.SX32 R69, R81, R2, 0x1, P1 ;  /* 0x0000000251457211 */ /* 0x000fe400008f0eff */
[----:B------:R1:W-:Y:S01]  /*3c780*/  STL [R1+0x520], R4 ;  /* 0x0005200401007387 */ /* 0x0003e20000100800 */
[----:B---3--:R-:W-:-:S05]  /*3c790*/  F2FP.SATFINITE.E5M2.F32.PACK_AB_MERGE_C R71, R6, R11, RZ ;  /* 0x0000000b0647723e */ /* 0x008fca00048060ff */
[----:B------:R3:W-:Y:S01]  /*3c7a0*/  @P3 STG.E.U8 desc[UR22][R68.64], R71 ;  /* 0x0000004744003986 */ /* 0x0007e2000c101116 */
[----:B-1----:R-:W-:-:S05]  /*3c7b0*/  VIADD R4, R4, UR5 ;  /* 0x0000000504047c36 */ /* 0x002fca0008000000 */
[----:B------:R1:W-:Y:S01]  /*3c7c0*/  STL [R1+0x528], R4 ;  /* 0x0005280401007387 */ /* 0x0003e20000100800 */
[----:B---3--:R-:W-:-:S03]  /*3c7d0*/  PRMT R71, R71, 0x9910, RZ ;  /* 0x0000991047477816 */ /* 0x008fc600000000ff */
[----:B------:R-:W3:Y:S01]  /*3c7e0*/  LDL.LU R17, [R1+0x4e0] ;  /* 0x0004e00001117983 */ /* 0x000ee20000300800 */
[----:B------:R-:W-:Y:S02]  /*3c7f0*/  IADD3 R68, P3, PT, R74, R3, RZ ;  /* 0x000000034a447210 */ /* 0x000fe40007f7e0ff */
[----:B------:R-:W-:Y:S01]  /*3c800*/  SHF.R.S32.HI R71, RZ, 0x8, R71 ;  /* 0x00000008ff477819 */ /* 0x000fe20000011447 */
[----:B------:R-:W3:Y:S01]  /*3c810*/  LDL.LU R15, [R1+0x4e4] ;  /* 0x0004e400010f7983 */ /* 0x000ee20000300800 */
[----:B-1----:R-:W-:Y:S01]  /*3c820*/  VIADD R4, R4, UR5 ;  /* 0x0000000504047c36 */ /* 0x002fe20008000000 */
[----:B------:R-:W-:-:S04]  /*3c830*/  LEA.HI.X.SX32 R69, R74, R2, 0x1, P3 ;  /* 0x000000024a457211 */ /* 0x000fc800018f0eff */
[----:B------:R1:W-:Y:S04]  /*3c840*/  STL [R1+0x51c], R4 ;  /* 0x00051c0401007387 */ /* 0x0003e80000100800 */
[----:B------:R2:W-:Y:S01]  /*3c850*/  @P6 STG.E.U8 desc[UR22][R68.64], R71 ;  /* 0x0000004744006986 */ /* 0x0005e2000c101116 */
[----:B-1----:R-:W-:-:S05]  /*3c860*/  VIADD R4, R4, UR5 ;  /* 0x0000000504047c36 */ /* 0x002fca0008000000 */
[----:B------:R1:W-:Y:S01]  /*3c870*/  STL [R1+0x518], R4 ;  /* 0x0005180401007387 */ /* 0x0003e20000100800 */
[----:B--2---:R-:W-:Y:S01]  /*3c880*/  F2FP.SATFINITE.E5M2.F32.PACK_AB_MERGE_C R71, R5, R7, RZ ;  /* 0x000000070547723e */ /* 0x004fe200048060ff */
[----:B------:R-:W-:-:S04]  /*3c890*/  VIADD R5, R4, UR5 ;  /* 0x0000000504057c36 */ /* 0x000fc80008000000 */
[----:B-1----:R-:W-:-:S04]  /*3c8a0*/  VIADD R4, R5, UR5 ;  /* 0x0000000505047c36 */ /* 0x002fc80008000000 */
[----:B------:R-:W-:-:S05]  /*3c8b0*/  VIADD R6, R4, UR5 ;  /* 0x0000000504067c36 */ /* 0x000fca0008000000 */
[----:B------:R1:W-:Y:S02]  /*3c8c0*/  STL [R1+0x50c], R6 ;  /* 0x00050c0601007387 */ /* 0x0003e40000100800 */
[----:B-1----:R-:W-:-:S05]  /*3c8d0*/  VIADD R6, R6, UR5 ;  /* 0x0000000506067c36 */ /* 0x002fca0008000000 */
[----:B------:R1:W-:Y:S02]  /*3c8e0*/  STL [R1+0x508], R6 ;  /* 0x0005080601007387 */ /* 0x0003e40000100800 */
[----:B-1----:R-:W-:-:S04]  /*3c8f0*/  VIADD R6, R6, UR5 ;  /* 0x0000000506067c36 */ /* 0x002fc80008000000 */
[----:B------:R-:W-:Y:S01]  /*3c900*/  VIADD R14, R6, UR5 ;  /* 0x00000005060e7c36 */ /* 0x000fe20008000000 */
[----:B------:R1:W-:Y:S04]  /*3c910*/  STL [R1+0x504], R6 ;  /* 0x0005040601007387 */ /* 0x0003e80000100800 */
[----:B------:R-:W2:Y:S04]  /*3c920*/  LDL.LU R10, [R1+0x4e8] ;  /* 0x0004e800010a7983 */ /* 0x000ea80000300800 */
[----:B------:R-:W2:Y:S04]  /*3c930*/  LDL.LU R11, [R1+0x4ec] ;  /* 0x0004ec00010b7983 */ /* 0x000ea80000300800 */
[----:B-1----:R-:W2:Y:S04]  /*3c940*/  LDL.LU R6, [R1+0x4f0] ;  /* 0x0004f00001067983 */ /* 0x002ea80000300800 */
[----:B------:R1:W-:Y:S04]  /*3c950*/  STL [R1+0x500], R14 ;  /* 0x0005000e01007387 */ /* 0x0003e80000100800 */
[----:B------:R-:W2:Y:S01]  /*3c960*/  LDL.LU R7, [R1+0x4f4] ;  /* 0x0004f40001077983 */ /* 0x000ea20000300800 */
[----:B-1----:R-:W-:-:S05]  /*3c970*/  VIADD R14, R14, UR5 ;  /* 0x000000050e0e7c36 */ /* 0x002fca0008000000 */
[----:B------:R1:W-:Y:S02]  /*3c980*/  STL [R1+0x4dc], R14 ;  /* 0x0004dc0e01007387 */ /* 0x0003e40000100800 */
[----:B-1----:R-:W-:-:S05]  /*3c990*/  VIADD R14, R14, UR5 ;  /* 0x000000050e0e7c36 */ /* 0x002fca0008000000 */
[----:B------:R1:W-:Y:S02]  /*3c9a0*/  STL [R1+0x4e0], R14 ;  /* 0x0004e00e01007387 */ /* 0x0003e40000100800 */
[----:B-1----:R-:W-:-:S05]  /*3c9b0*/  VIADD R14, R14, UR5 ;  /* 0x000000050e0e7c36 */ /* 0x002fca0008000000 */
[----:B------:R1:W-:Y:S04]  /*3c9c0*/  STL [R1+0x4d4], R14 ;  /* 0x0004d40e01007387 */ /* 0x0003e80000100800 */
[----:B------:R-:W-:Y:S01]  /*3c9d0*/  STL.64 [R1+0xe10], R4 ;  /* 0x000e100401007387 */ /* 0x000fe20000100a00 */
[----:B-1----:R-:W-:-:S05]  /*3c9e0*/  VIADD R14, R14, UR5 ;  /* 0x000000050e0e7c36 */ /* 0x002fca0008000000 */
[----:B------:R1:W-:Y:S02]  /*3c9f0*/  STL [R1+0x4d8], R14 ;  /* 0x0004d80e01007387 */ /* 0x0003e40000100800 */
[----:B-1----:R-:W-:-:S04]  /*3ca00*/  VIADD R14, R14, UR5 ;  /* 0x000000050e0e7c36 */ /* 0x002fc80008000000 */
[----:B------:R-:W-:Y:S01]  /*3ca10*/  VIADD R4, R14, UR5 ;  /* 0x000000050e047c36 */ /* 0x000fe20008000000 */
[----:B------:R-:W-:Y:S04]  /*3ca20*/  STL [R1+0x4d0], R14 ;  /* 0x0004d00e01007387 */ /* 0x000fe80000100800 */
[----:B------:R1:W-:Y:S02]  /*3ca30*/  STL [R1+0x4cc], R4 ;  /* 0x0004cc0401007387 */ /* 0x0003e40000100800 */
[----:B-1----:R-:W-:-:S05]  /*3ca40*/  VIADD R4, R4, UR5 ;  /* 0x0000000504047c36 */ /* 0x002fca0008000000 */
[----:B------:R-:W-:Y:S01]  /*3ca50*/  STL [R1+0x4c8], R4 ;  /* 0x0004c80401007387 */ /* 0x000fe20000100800 */
[----:B------:R-:W-:Y:S01]  /*3ca60*/  VIADD R70, R0, 0xb6 ;  /* 0x000000b600467836 */ /* 0x000fe20000000000 */
[----:B--2---:R-:W-:Y:S02]  /*3ca70*/  F2FP.SATFINITE.E5M2.F32.PACK_AB_MERGE_C R79, R7, R6, RZ ;  /* 0x00000006074f723e */ /* 0x004fe400048060ff */
[----:B------:R-:W2:Y:S04]  /*3ca80*/  LDL.LU R6, [R1+0x4f8] ;  /* 0x0004f80001067983 */ /* 0x000ea80000300800 */
[----:B------:R-:W2:Y:S01]  /*3ca90*/  LDL.LU R7, [R1+0x4fc] ;  /* 0x0004fc0001077983 */ /* 0x000ea20000300800 */
[----:B------:R-:W-:Y:S01]  /*3caa0*/  ISETP.LT.AND P4, PT, R70, UR40, !P0 ;  /* 0x0000002846007c0c */ /* 0x000fe2000c781270 */
[----:B------:R-:W-:Y:S01]  /*3cab0*/  VIADD R70, R0, 0xb7 ;  /* 0x000000b700467836 */ /* 0x000fe20000000000 */
[C---:B------:R-:W-:Y:S01]  /*3cac0*/  IADD3 R68, P6, PT, R83.reuse, R3, RZ ;  /* 0x0000000353447210 */ /* 0x040fe20007fde0ff */
[----:B------:R-:W-:Y:S01]  /*3cad0*/  VIADD R67, R4, UR5 ;  /* 0x0000000504437c36 */ /* 0x000fe20008000000 */
[----:B------:R-:W1:Y:S02]  /*3cae0*/  LDCU UR40, c[0x0][0x3b8] ;  /* 0x00007700ff2877ac */ /* 0x000e640008000800 */
[----:B------:R-:W-:Y:S01]  /*3caf0*/  ISETP.LT.AND P5, PT, R70, UR50, !P0 ;  /* 0x0000003246007c0c */ /* 0x000fe2000c7a1270 */
[C---:B------:R-:W-:Y:S01]  /*3cb00*/  VIADD R70, R0.reuse, 0xb8 ;  /* 0x000000b800467836 */ /* 0x040fe20000000000 */
[----:B------:R-:W-:Y:S01]  /*3cb10*/  LEA.HI.X.SX32 R69, R83, R2, 0x1, P6 ;  /* 0x0000000253457211 */ /* 0x000fe200030f0eff */
[----:B------:R-:W-:Y:S01]  /*3cb20*/  VIADD R5, R0, 0xc3 ;  /* 0x000000c300057836 */ /* 0x000fe20000000000 */
[----:B------:R-:W0:Y:S02]  /*3cb30*/  LDCU UR50, c[0x0][0x3b8] ;  /* 0x00007700ff3277ac */ /* 0x000e240008000800 */
[----:B------:R-:W-:Y:S01]  /*3cb40*/  ISETP.LT.AND P2, PT, R70, UR51, !P0 ;  /* 0x0000003346007c0c */ /* 0x000fe2000c741270 */
[----:B------:R-:W-:Y:S01]  /*3cb50*/  VIADD R70, R0, 0xb9 ;  /* 0x000000b900467836 */ /* 0x000fe20000000000 */
[----:B------:R1:W-:Y:S01]  /*3cb60*/  @P4 STG.E.U8 desc[UR22][R68.64], R71 ;  /* 0x0000004744004986 */ /* 0x0003e2000c101116 */
[----:B------:R-:W-:Y:S01]  /*3cb70*/  VIADD R66, R67, UR5 ;  /* 0x0000000543427c36 */ /* 0x000fe20008000000 */
[----:B------:R-:W0:Y:S02]  /*3cb80*/  LDCU UR51, c[0x0][0x3b8] ;  /* 0x00007700ff3377ac */ /* 0x000e240008000800 */
[----:B------:R-:W-:Y:S01]  /*3cb90*/  ISETP.LT.AND P1, PT, R70, UR52, !P0 ;  /* 0x0000003446007c0c */ /* 0x000fe2000c721270 */
[----:B------:R-:W-:Y:S01]  /*3cba0*/  VIADD R70, R0, 0xba ;  /* 0x000000ba00467836 */ /* 0x000fe20000000000 */
[----:B------:R-:W0:Y:S01]  /*3cbb0*/  LDCU UR52, c[0x0][0x3b8] ;  /* 0x00007700ff3477ac */ /* 0x000e220008000800 */
[----:B-1----:R-:W-:-:S02]  /*3cbc0*/  PRMT R71, R71, 0x9910, RZ ;  /* 0x0000991047477816 */ /* 0x002fc400000000ff */
[CC--:B------:R-:W-:Y:S02]  /*3cbd0*/  IADD3 R68, P4, PT, R82.reuse, R3.reuse, RZ ;  /* 0x0000000352447210 */ /* 0x0c0fe40007f9e0ff */
[----:B------:R-:W-:Y:S02]  /*3cbe0*/  SHF.R.S32.HI R71, RZ, 0x8, R71 ;  /* 0x00000008ff477819 */ /* 0x000fe40000011447 */
[----:B------:R-:W-:Y:S02]  /*3cbf0*/  LEA.HI.X.SX32 R69, R82, R2, 0x1, P4 ;  /* 0x0000000252457211 */ /* 0x000fe400020f0eff */
[----:B------:R-:W-:Y:S01]  /*3cc00*/  ISETP.LT.AND P3, PT, R70, UR16, !P0 ;  /* 0x0000001046007c0c */ /* 0x000fe2000c761270 */
[----:B------:R-:W-:Y:S01]  /*3cc10*/  VIADD R70, R0, 0xbb ;  /* 0x000000bb00467836 */ /* 0x000fe20000000000 */
[----:B------:R-:W1:Y:S01]  /*3cc20*/  LDCU UR16, c[0x0][0x3b8] ;  /* 0x00007700ff1077ac */ /* 0x000e620008000800 */
[----:B------:R0:W-:Y:S03]  /*3cc30*/  @P5 STG.E.U8 desc[UR22][R68.64], R71 ;  /* 0x0000004744005986 */ /* 0x0001e6000c101116 */
[----:B------:R-:W-:Y:S01]  /*3cc40*/  ISETP.LT.AND P6, PT, R70, UR15, !P0 ;  /* 0x0000000f46007c0c */ /* 0x000fe2000c7c1270 */
[----:B------:R-:W-:Y:S01]  /*3cc50*/  VIADD R70, R0, 0xbc ;  /* 0x000000bc00467836 */ /* 0x000fe20000000000 */
[----:B------:R-:W1:Y:S01]  /*3cc60*/  LDCU UR15, c[0x0][0x3b8] ;  /* 0x00007700ff0f77ac */ /* 0x000e620008000800 */
[----:B0-----:R-:W-:-:S02]  /*3cc70*/  IADD3 R68, P5, PT, R85, R3, RZ ;  /* 0x0000000355447210 */ /* 0x001fc40007fbe0ff */
[----:B---3--:R-:W-:Y:S02]  /*3cc80*/  F2FP.SATFINITE.E5M2.F32.PACK_AB_MERGE_C R71, R15, R17, RZ ;  /* 0x000000110f47723e */ /* 0x008fe400048060ff */
[----:B------:R-:W-:Y:S02]  /*3cc90*/  LEA.HI.X.SX32 R69, R85, R2, 0x1, P5 ;  /* 0x0000000255457211 */ /* 0x000fe400028f0eff */
[----:B------:R-:W-:Y:S01]  /*3cca0*/  ISETP.LT.AND P4, PT, R70, UR14, !P0 ;  /* 0x0000000e46007c0c */ /* 0x000fe2000c781270 */
[----:B------:R-:W-:Y:S01]  /*3ccb0*/  VIADD R70, R0, 0xbd ;  /* 0x000000bd00467836 */ /* 0x000fe20000000000 */
[----:B------:R-:W0:Y:S01]  /*3ccc0*/  LDCU UR14, c[0x0][0x39c] ;  /* 0x00007380ff0e77ac */ /* 0x000e220008000800 */
[----:B------:R3:W-:Y:S03]  /*3ccd0*/  @P2 STG.E.U8 desc[UR22][R68.64], R71 ;  /* 0x0000004744002986 */ /* 0x0007e6000c101116 */
[----:B------:R-:W-:Y:S01]  /*3cce0*/  ISETP.LT.AND P5, PT, R70, UR11, !P0 ;  /* 0x0000000b46007c0c */ /* 0x000fe2000c7a1270 */
[----:B------:R-:W-:Y:S01]  /*3ccf0*/  VIADD R70, R0, 0xbe ;  /* 0x000000be00467836 */ /* 0x000fe20000000000 */
[----:B------:R-:W0:Y:S01]  /*3cd00*/  LDCU UR11, c[0x0][0x3b8] ;  /* 0x00007700ff0b77ac */ /* 0x000e220008000800 */
[----:B---3--:R-:W-:-:S02]  /*3cd10*/  PRMT R71, R71, 0x9910, RZ ;  /* 0x0000991047477816 */ /* 0x008fc400000000ff */
[CC--:B------:R-:W-:Y:S02]  /*3cd20*/  IADD3 R68, P2, PT, R84.reuse, R3.reuse, RZ ;  /* 0x0000000354447210 */ /* 0x0c0fe40007f5e0ff */
[----:B------:R-:W-:Y:S02]  /*3cd30*/  SHF.R.S32.HI R71, RZ, 0x8, R71 ;  /* 0x00000008ff477819 */ /* 0x000fe40000011447 */
[----:B------:R-:W-:Y:S02]  /*3cd40*/  LEA.HI.X.SX32 R69, R84, R2, 0x1, P2 ;  /* 0x0000000254457211 */ /* 0x000fe400010f0eff */
[----:B------:R-:W-:Y:S01]  /*3cd50*/  ISETP.LT.AND P2, PT, R70, UR9, !P0 ;  /* 0x0000000946007c0c */ /* 0x000fe2000c741270 */
[----:B------:R-:W-:Y:S01]  /*3cd60*/  VIADD R70, R0, 0x1ff ;  /* 0x000001ff00467836 */ /* 0x000fe20000000000 */
[----:B------:R-:W3:Y:S01]  /*3cd70*/  LDCU UR9, c[0x0][0x39c] ;  /* 0x00007380ff0977ac */ /* 0x000ee20008000800 */
[----:B------:R0:W-:Y:S02]  /*3cd80*/  @P1 STG.E.U8 desc[UR22][R68.64], R71 ;  /* 0x0000004744001986 */ /* 0x0001e4000c101116 */
[----:B0-----:R-:W-:-:S04]  /*3cd90*/  IADD3 R68, P1, PT, R73, R3, RZ ;  /* 0x0000000349447210 */ /* 0x001fc80007f3e0ff */
[----:B------:R-:W-:Y:S02]  /*3cda0*/  LEA.HI.X.SX32 R69, R73, R2, 0x1, P1 ;  /* 0x0000000249457211 */ /* 0x000fe400008f0eff */
[----:B------:R-:W-:Y:S01]  /*3cdb0*/  ISETP.LT.AND P1, PT, R70, UR4, !P0 ;  /* 0x0000000446007c0c */ /* 0x000fe2000c721270 */
[----:B------:R-:W0:Y:S01]  /*3cdc0*/  LDCU UR4, c[0x0][0x39c] ;  /* 0x00007380ff0477ac */ /* 0x000e220008000800 */
[----:B------:R-:W-:-:S04]  /*3cdd0*/  F2FP.SATFINITE.E5M2.F32.PACK_AB_MERGE_C R70, R11, R10, RZ ;  /* 0x0000000a0b46723e */ /* 0x000fc800048060ff */
[----:B------:R-:W-:Y:S01]  /*3cde0*/  PRMT R74, R70, 0x9910, RZ ;  /* 0x00009910464a7816 */ /* 0x000fe200000000ff */
[----:B------:R0:W-:Y:S01]  /*3cdf0*/  @P3 STG.E.U8 desc[UR22][R68.64], R70 ;  /* 0x0000004644003986 */ /* 0x0001e2000c101116 */
[----:B------:R-:W-:Y:S02]  /*3ce00*/  VIADD R73, R0, 0xbf ;  /* 0x000000bf00497836 */ /* 0x000fe40000000000 */
[----:B------:R-:W-:Y:S02]  /*3ce10*/  SHF.R.S32.HI R74, RZ, 0x8, R74 ;  /* 0x00000008ff4a7819 */ /* 0x000fe4000001144a */
[----:B0-----:R-:W-:-:S04]  /*3ce20*/  IADD3 R70, P3, PT, R86, R3, RZ ;  /* 0x0000000356467210 */ /* 0x001fc80007f7e0ff */
[----:B------:R-:W-:Y:S02]  /*3ce30*/  LEA.HI.X.SX32 R71, R86, R2, 0x1, P3 ;  /* 0x0000000256477211 */ /* 0x000fe400018f0eff */
[----:B------:R-:W-:-:S04]  /*3ce40*/  IADD3 R68, P3, PT, R87, R3, RZ ;  /* 0x0000000357447210 */ /* 0x000fc80007f7e0ff */
[----:B------:R-:W-:Y:S02]  /*3ce50*/  LEA.HI.X.SX32 R69, R87, R2, 0x1, P3 ;  /* 0x0000000257457211 */ /* 0x000fe400018f0eff */
[----:B------:R-:W-:Y:S01]  /*3ce60*/  ISETP.LT.AND P3, PT, R73, UR4, !P0 ;  /* 0x0000000449007c0c */ /* 0x000fe2000c761270 */
[----:B------:R-:W0:Y:S01]  /*3ce70*/  LDCU UR4, c[0x0][0x39c] ;  /* 0x00007380ff0477ac */ /* 0x000e220008000800 */
[----:B------:R1:W-:Y:S04]  /*3ce80*/  @P6 STG.E.U8 desc[UR22][R70.64], R74 ;  /* 0x0000004a46006986 */ /* 0x0003e8000c101116 */
[----:B------:R3:W-:Y:S01]  /*3ce90*/  @P4 STG.E.U8 desc[UR22][R68.64], R79 ;  /* 0x0000004f44004986 */ /* 0x0007e2000c101116 */
[----:B-1----:R-:W-:Y:S02]  /*3cea0*/  PRMT R71, R79, 0x9910, RZ ;  /* 0x000099104f477816 */ /* 0x002fe400000000ff */
[----:B---3--:R-:W-:-:S02]  /*3ceb0*/  IADD3 R68, P4, PT, R89, R3, RZ ;  /* 0x0000000359447210 */ /* 0x008fc40007f9e0ff */
[----:B------:R-:W-:Y:S02]  /*3cec0*/  SHF.R.S32.HI R71, RZ, 0x8, R71 ;  /* 0x00000008ff477819 */ /* 0x000fe40000011447 */
[----:B------:R-:W-:-:S05]  /*3ced0*/  LEA.HI.X.SX32 R69, R89, R2, 0x1, P4 ;  /* 0x0000000259457211 */ /* 0x000fca00020f0eff */
[----:B------:R1:W-:Y:S02]  /*3cee0*/  @P5 STG.E.U8 desc[UR22][R68.64], R71 ;  /* 0x0000004744005986 */ /* 0x0003e4000c101116 */
[----:B-1----:R-:W-:Y:S01]  /*3cef0*/  VIADD R69, R0, 0xc1 ;  /* 0x000000c100457836 */ /* 0x002fe20000000000 */
[----:B------:R-:W-:-:S04]  /*3cf00*/  IADD3 R68, P6, PT, R88, R3, RZ ;  /* 0x0000000358447210 */ /* 0x000fc80007fde0ff */
[----:B0-----:R-:W-:Y:S01]  /*3cf10*/  ISETP.LT.AND P5, PT, R69, UR4, !P0 ;  /* 0x0000000445007c0c */ /* 0x001fe2000c7a1270 */
[----:B------:R-:W-:Y:S01]  /*3cf20*/  VIADD R70, R0, 0xc0 ;  /* 0x000000c000467836 */ /* 0x000fe20000000000 */
[-C--:B------:R-:W-:Y:S01]  /*3cf30*/  LEA.HI.X.SX32 R69, R88, R2.reuse, 0x1, P6 ;  /* 0x0000000258457211 */ /* 0x080fe200030f0eff */
[----:B------:R-:W-:Y:S01]  /*3cf40*/  VIADD R65, R66, UR5 ;  /* 0x0000000542417c36 */ /* 0x000fe20008000000 */
[C---:B------:R-:W-:Y:S01]  /*3cf50*/  IADD3 R18, P6, PT, R76.reuse, R3, RZ ;  /* 0x000000034c127210 */ /* 0x040fe20007fde0ff */
[----:B------:R-:W0:Y:S03]  /*3cf60*/  LDCU UR4, c[0x0][0x3b8] ;  /* 0x00007700ff0477ac */ /* 0x000e260008000800 */
[----:B------:R-:W-:Y:S02]  /*3cf70*/  LEA.HI.X.SX32 R19, R76, R2, 0x1, P6 ;  /* 0x000000024c137211 */ /* 0x000fe400030f0eff */
[----:B--2---:R-:W-:-:S02]  /*3cf80*/  F2FP.SATFINITE.E5M2.F32.PACK_AB_MERGE_C R71, R7, R6, RZ ;  /* 0x000000060747723e */ /* 0x004fc400048060ff */
[----:B------:R-:W-:-:S03]  /*3cf90*/  IADD3 R6, P6, PT, R90, R3, RZ ;  /* 0x000000035a067210 */ /* 0x000fc60007fde0ff */
[----:B------:R1:W-:Y:S01]  /*3cfa0*/  @P2 STG.E.U8 desc[UR22][R68.64], R71 ;  /* 0x0000004744002986 */ /* 0x0003e2000c101116 */
[CC--:B------:R-:W-:Y:S02]  /*3cfb0*/  IADD3 R16, P2, PT, R91.reuse, R3.reuse, RZ ;  /* 0x000000035b107210 */ /* 0x0c0fe40007f5e0ff */
[-C--:B------:R-:W-:Y:S02]  /*3cfc0*/  LEA.HI.X.SX32 R7, R90, R2.reuse, 0x1, P6 ;  /* 0x000000025a077211 */ /* 0x080fe400030f0eff */
[-C--:B------:R-:W-:Y:S02]  /*3cfd0*/  LEA.HI.X.SX32 R17, R91, R2.reuse, 0x1, P2 ;  /* 0x000000025b117211 */ /* 0x080fe400010f0eff */
[CC--:B------:R-:W-:Y:S02]  /*3cfe0*/  IADD3 R10, P6, PT, R75.reuse, R3.reuse, RZ ;  /* 0x000000034b0a7210 */ /* 0x0c0fe40007fde0ff */
[----:B------:R-:W-:Y:S02]  /*3cff0*/  IADD3 R14, P2, PT, R92, R3, RZ ;  /* 0x000000035c0e7210 */ /* 0x000fe40007f5e0ff */
[----:B------:R-:W-:-:S02]  /*3d000*/  LEA.HI.X.SX32 R11, R75, R2, 0x1, P6 ;  /* 0x000000024b0b7211 */ /* 0x000fc400030f0eff */
[-C--:B------:R-:W-:Y:S02]  /*3d010*/  LEA.HI.X.SX32 R15, R92, R2.reuse, 0x1, P2 ;  /* 0x000000025c0f7211 */ /* 0x080fe400010f0eff */
[CC--:B------:R-:W-:Y:S02]  /*3d020*/  IADD3 R90, P6, PT, R24.reuse, R3.reuse, RZ ;  /* 0x00000003185a7210 */ /* 0x0c0fe40007fde0ff */
[CC--:B------:R-:W-:Y:S02]  /*3d030*/  IADD3 R92, P2, PT, R93.reuse, R3.reuse, RZ ;  /* 0x000000035d5c7210 */ /* 0x0c0fe40007f5e0ff */
[-C--:B------:R-:W-:Y:S02]  /*3d040*/  LEA.HI.X.SX32 R91, R24, R2.reuse, 0x1, P6 ;  /* 0x00000002185b7211 */ /* 0x080fe400030f0eff */
[----:B------:R-:W-:Y:S02]  /*3d050*/  LEA.HI.X.SX32 R93, R93, R2, 0x1, P2 ;  /* 0x000000025d5d7211 */ /* 0x000fe400010f0eff */
[----:B------:R-:W-:-:S02]  /*3d060*/  IADD3 R86, P6, PT, R77, R3, RZ ;  /* 0x000000034d567210 */ /* 0x000fc40007fde0ff */
[-C--:B------:R-:W-:Y:S02]  /*3d070*/  IADD3 R88, P2, PT, R23, R3.reuse, RZ ;  /* 0x0000000317587210 */ /* 0x080fe40007f5e0ff */
[-C--:B------:R-:W-:Y:S02]  /*3d080*/  LEA.HI.X.SX32 R87, R77, R2.reuse, 0x1, P6 ;  /* 0x000000024d577211 */ /* 0x080fe400030f0eff */
[-C--:B------:R-:W-:Y:S02]  /*3d090*/  LEA.HI.X.SX32 R89, R23, R2.reuse, 0x1, P2 ;  /* 0x0000000217597211 */ /* 0x080fe400010f0eff */
[-C--:B------:R-:W-:Y:S02]  /*3d0a0*/  IADD3 R82, P6, PT, R78, R3.reuse, RZ ;  /* 0x000000034e527210 */ /* 0x080fe40007fde0ff */
[----:B------:R-:W-:Y:S02]  /*3d0b0*/  IADD3 R84, P2, PT, R22, R3, RZ ;  /* 0x0000000316547210 */ /* 0x000fe40007f5e0ff */
[----:B------:R-:W-:-:S02]  /*3d0c0*/  LEA.HI.X.SX32 R83, R78, R2, 0x1, P6 ;  /* 0x000000024e537211 */ /* 0x000fc400030f0eff */
[-C--:B------:R-:W-:Y:S02]  /*3d0d0*/  LEA.HI.X.SX32 R85, R22, R2.reuse, 0x1, P2 ;  /* 0x0000000216557211 */ /* 0x080fe400010f0eff */
[CC--:B------:R-:W-:Y:S02]  /*3d0e0*/  IADD3 R78, P6, PT, R8.reuse, R3.reuse, RZ ;  /* 0x00000003084e7210 */ /* 0x0c0fe40007fde0ff */
[CC--:B------:R-:W-:Y:S02]  /*3d0f0*/  IADD3 R80, P2, PT, R9.reuse, R3.reuse, RZ ;  /* 0x0000000309507210 */ /* 0x0c0fe40007f5e0ff */
[-C--:B------:R-:W-:Y:S02]  /*3d100*/  LEA.HI.X.SX32 R79, R8, R2.reuse, 0x1, P6 ;  /* 0x00000002084f7211 */ /* 0x080fe400030f0eff */
[----:B------:R-:W-:Y:S01]  /*3d110*/  LEA.HI.X.SX32 R81, R9, R2, 0x1, P2 ;  /* 0x0000000209517211 */ /* 0x000fe200010f0eff */
[----:B------:R-:W2:Y:S04]  /*3d120*/  LDL.LU R8, [R1+0x300] ;  /* 0x0003000001087983 */ /* 0x000ea80000300800 */
[----:B------:R-:W2:Y:S01]  /*3d130*/  LDL.LU R9, [R1+0x304] ;  /* 0x0003040001097983 */ /* 0x000ea20000300800 */
[----:B------:R-:W-:-:S02]  /*3d140*/  IADD3 R74, P6, PT, R72, R3, RZ ;  /* 0x00000003484a7210 */ /* 0x000fc40007fde0ff */
[CC--:B------:R-:W-:Y:S02]  /*3d150*/  IADD3 R76, P2, PT, R13.reuse, R3.reuse, RZ ;  /* 0x000000030d4c7210 */ /* 0x0c0fe40007f5e0ff */
[-C--:B------:R-:W-:Y:S02]  /*3d160*/  LEA.HI.X.SX32 R75, R72, R2.reuse, 0x1, P6 ;  /* 0x00000002484b7211 */ /* 0x080fe400030f0eff */
[CC--:B------:R-:W-:Y:S02]  /*3d170*/  IADD3 R72, P6, PT, R12.reuse, R3.reuse, RZ ;  /* 0x000000030c487210 */ /* 0x0c0fe40007fde0ff */
[-C--:B------:R-:W-:Y:S02]  /*3d180*/  LEA.HI.X.SX32 R77, R13, R2.reuse, 0x1, P2 ;  /* 0x000000020d4d7211 */ /* 0x080fe400010f0eff */
[----:B------:R-:W-:Y:S02]  /*3d190*/  LEA.HI.X.SX32 R73, R12, R2, 0x1, P6 ;  /* 0x000000020c497211 */ /* 0x000fe400030f0eff */
[----:B------:R-:W3:Y:S04]  /*3d1a0*/  LDL.LU R12, [R1+0x308] ;  /* 0x00030800010c7983 */ /* 0x000ee80000300800 */
[----:B------:R-:W3:Y:S01]  /*3d1b0*/  LDL.LU R13, [R1+0x30c] ;  /* 0x00030c00010d7983 */ /* 0x000ee20000300800 */
[----:B------:R-:W-:Y:S01]  /*3d1c0*/  ISETP.LT.AND P4, PT, R70, UR9, !P0 ;  /* 0x0000000946007c0c */ /* 0x000fe2000c781270 */
[----:B-1----:R-:W-:Y:S01]  /*3d1d0*/  VIADD R68, R0, 0xc2 ;  /* 0x000000c200447836 */ /* 0x002fe20000000000 */
[----:B------:R-:W-:Y:S01]  /*3d1e0*/  IADD3 R70, P6, PT, R21, R3, RZ ;  /* 0x0000000315467210 */ /* 0x000fe20007fde0ff */
[----:B------:R-:W-:Y:S01]  /*3d1f0*/  VIADD R64, R65, UR5 ;  /* 0x0000000541407c36 */ /* 0x000fe20008000000 */
[----:B------:R-:W-:Y:S01]  /*3d200*/  PRMT R69, R71, 0x9910, RZ ;  /* 0x0000991047457816 */ /* 0x000fe200000000ff */
[----:B------:R-:W1:Y:S01]  /*3d210*/  LDCU UR9, c[0x0][0x3b8] ;  /* 0x00007700ff0977ac */ /* 0x000e620008000800 */
[----:B------:R-:W-:-:S02]  /*3d220*/  ISETP.LT.AND P2, PT, R68, UR14, !P0 ;  /* 0x0000000e44007c0c */ /* 0x000fc4000c741270 */
[-C--:B------:R-:W-:Y:S01]  /*3d230*/  LEA.HI.X.SX32 R71, R21, R2.reuse, 0x1, P6 ;  /* 0x0000000215477211 */ /* 0x080fe200030f0eff */
[----:B------:R-:W-:Y:S01]  /*3d240*/  IMAD.MOV.U32 R4, RZ, RZ, R69 ;  /* 0x000000ffff047224 */ /* 0x000fe200078e0045 */
[----:B------:R-:W-:Y:S01]  /*3d250*/  IADD3 R68, P6, PT, R20, R3, RZ ;  /* 0x0000000314447210 */ /* 0x000fe20007fde0ff */
[----:B------:R-:W-:Y:S01]  /*3d260*/  VIADD R53, R64, UR5 ;  /* 0x0000000540357c36 */ /* 0x000fe20008000000 */
[----:B------:R-:W0:Y:S02]  /*3d270*/  LDCU UR14, c[0x0][0x3b8] ;  /* 0x00007700ff0e77ac */ /* 0x000e240008000800 */
[----:B------:R-:W-:Y:S02]  /*3d280*/  LEA.HI.X.SX32 R69, R20, R2, 0x1, P6 ;  /* 0x0000000214457211 */ /* 0x000fe400030f0eff */
[----:B------:R-:W-:Y:S01]  /*3d290*/  ISETP.LT.AND P6, PT, R5, UR33, !P0 ;  /* 0x0000002105007c0c */ /* 0x000fe2000c7c1270 */
[----:B------:R-:W-:Y:S01]  /*3d2a0*/  VIADD R52, R53, UR5 ;  /* 0x0000000535347c36 */ /* 0x000fe20008000000 */
[----:B------:R-:W-:Y:S01]  /*3d2b0*/  SHF.R.S32.HI R5, RZ, 0x8, R4 ;  /* 0x00000008ff057819 */ /* 0x000fe20000011404 */
[----:B------:R-:W-:Y:S01]  /*3d2c0*/  VIADD R4, R0, 0xc4 ;  /* 0x000000c400047836 */ /* 0x000fe20000000000 */
[----:B------:R-:W0:Y:S03]  /*3d2d0*/  LDCU UR33, c[0x0][0x3b8] ;  /* 0x00007700ff2177ac */ /* 0x000e260008000800 */
[----:B------:R1:W-:Y:S01]  /*3d2e0*/  @P3 STG.E.U8 desc[UR22][R18.64], R5 ;  /* 0x0000000512003986 */ /* 0x0003e2000c101116 */
[----:B------:R-:W-:Y:S01]  /*3d2f0*/  ISETP.LT.AND P3, PT, R4, UR77, !P0 ;  /* 0x0000004d04007c0c */ /* 0x000fe2000c761270 */
[----:B------:R-:W-:Y:S01]  /*3d300*/  VIADD R55, R52, UR5 ;  /* 0x0000000534377c36 */ /* 0x000fe20008000000 */
[----:B------:R-:W0:Y:S01]  /*3d310*/  LDCU UR77, c[0x0][0x3b8] ;  /* 0x00007700ff4d77ac */ /* 0x000e220008000800 */
[----:B-1----:R-:W-:-:S02]  /*3d320*/  VIADD R5, R0, 0xc5 ;  /* 0x000000c500057836 */ /* 0x002fc40000000000 */
        /* <DEDUP_REMOVED lines=13> */
[----:B--2---:R-:W-:-:S04]  /*3d400*/  F2FP.SATFINITE.E5M2.F32.PACK_AB_MERGE_C R8, R9, R8, RZ ;  /* 0x000000080908723e */ /* 0x004fc800048060ff */
[----:B------:R-:W-:Y:S01]  /*3d410*/  PRMT R4, R8, 0x9910, RZ ;  /* 0x0000991008047816 */ /* 0x000fe200000000ff */
[----:B------:R1:W-:Y:S01]  /*3d420*/  @P4 STG.E.U8 desc[UR22][R16.64], R8 ;  /* 0x0000000810004986 */ /* 0x0003e2000c101116 */
[----:B------:R-:W-:Y:S01]  /*3d430*/  ISETP.LT.AND P4, PT, R5, UR76, !P0 ;  /* 0x0000004c05007c0c */ /* 0x000fe2000c781270 */
[----:B------:R-:W-:Y:S01]  /*3d440*/  VIADD R43, R29, UR5 ;  /* 0x000000051d2b7c36 */ /* 0x000fe20008000000 */
[----:B------:R-:W-:Y:S01]  /*3d450*/  SHF.R.S32.HI R5, RZ, 0x8, R4 ;  /* 0x00000008ff057819 */ /* 0x000fe20000011404 */
[----:B------:R-:W2:Y:S01]  /*3d460*/  LDCU UR76, c[0x0][0x3b8] ;  /* 0x00007700ff4c77ac */ /* 0x000ea20008000800 */
[----:B-1----:R-:W2:Y:S04]  /*3d470*/  LDL.LU R8, [R1+0x310] ;  /* 0x0003100001087983 */ /* 0x002ea80000300800 */
[----:B------:R-:W2:Y:S04]  /*3d480*/  LDL.LU R9, [R1+0x314] ;  /* 0x0003140001097983 */ /* 0x000ea80000300800 */
[----:B------:R1:W-:Y:S04]  /*3d490*/  @P5 STG.E.U8 desc[UR22][R6.64], R5 ;  /* 0x0000000506005986 */ /* 0x0003e8000c101116 */
[----:B-1----:R-:W4:Y:S04]  /*3d4a0*/  LDL.LU R6, [R1+0x318] ;  /* 0x0003180001067983 */ /* 0x002f280000300800 */
[----:B------:R-:W4:Y:S01]  /*3d4b0*/  LDL.LU R7, [R1+0x31c] ;  /* 0x00031c0001077983 */ /* 0x000f220000300800 */
        /* <DEDUP_REMOVED lines=14> */
[----:B------:R-:W1:Y:S03]  /*3d5a0*/  LDCU UR5, c[0x0][0x39c] ;  /* 0x00007380ff0577ac */ /* 0x000e660008000800 */
[----:B------:R-:W-:Y:S01]  /*3d5b0*/  VIADD R21, R36, UR75 ;  /* 0x0000004b24157c36 */ /* 0x000fe20008000000 */
[----:B------:R-:W0:Y:S01]  /*3d5c0*/  LDCU UR75, c[0x0][0x39c] ;  /* 0x00007380ff4b77ac */ /* 0x000e220008000800 */
[C---:B------:R-:W-:Y:S01]  /*3d5d0*/  VIADD R4, R0.reuse, 0xc6 ;  /* 0x000000c600047836 */ /* 0x040fe20000000000 */
[----:B---3--:R-:W-:Y:S01]  /*3d5e0*/  F2FP.SATFINITE.E5M2.F32.PACK_AB_MERGE_C R12, R13, R12, RZ ;  /* 0x0000000c0d0c723e */ /* 0x008fe200048060ff */
[----:B------:R-:W-:-:S04]  /*3d5f0*/  VIADD R5, R0, 0xc7 ;  /* 0x000000c700057836 */ /* 0x000fc80000000000 */
[----:B------:R-:W-:Y:S01]  /*3d600*/  @P2 STG.E.U8 desc[UR22][R14.64], R12 ;  /* 0x0000000c0e002986 */ /* 0x000fe2000c101116 */
[----:B-1----:R-:W-:Y:S01]  /*3d610*/  ISETP.LT.AND P5, PT, R4, UR5, !P0 ;  /* 0x0000000504007c0c */ /* 0x002fe2000c7a1270 */
[----:B------:R-:W-:Y:S01]  /*3d620*/  VIADD R33, R21, UR48 ;  /* 0x0000003015217c36 */ /* 0x000fe20008000000 */
[----:B------:R-:W-:Y:S01]  /*3d630*/  PRMT R4, R12, 0x9910, RZ ;  /* 0x000099100c047816 */ /* 0x000fe200000000ff */
[----:B------:R-:W1:Y:S01]  /*3d640*/  LDCU UR48, c[0x0][0x39c] ;  /* 0x00007380ff3077ac */ /* 0x000e620008000800 */
[----:B0-----:R-:W-:Y:S02]  /*3d650*/  ISETP.LT.AND P2, PT, R5, UR75, !P0 ;  /* 0x0000004b05007c0c */ /* 0x001fe4000c741270 */
[----:B------:R-:W-:Y:S02]  /*3d660*/  SHF.R.S32.HI R5, RZ, 0x8, R4 ;  /* 0x00000008ff057819 */ /* 0x000fe40000011404 */
[----:B--2---:R-:W-:-:S03]  /*3d670*/  F2FP.SATFINITE.E5M2.F32.PACK_AB_MERGE_C R8, R9, R8, RZ ;  /* 0x000000080908723e */ /* 0x004fc600048060ff */
[----:B------:R0:W-:Y:S01]  /*3d680*/  @P6 STG.E.U8 desc[UR22][R10.64], R5 ;  /* 0x000000050a006986 */ /* 0x0001e2000c101116 */
[----:B------:R-:W-:Y:S01]  /*3d690*/  VIADD R19, R33, UR20 ;  /* 0x0000001421137c36 */ /* 0x000fe20008000000 */
[----:B------:R-:W2:Y:S01]  /*3d6a0*/  LDCU UR5, c[0x0][0x39c] ;  /* 0x00007380ff0577ac */ /* 0x000ea20008000800 */
[----:B------:R-:W3:Y:S01]  /*3d6b0*/  LDCU UR75, c[0x0][0x3b8] ;  /* 0x00007700ff4b77ac */ /* 0x000ee20008000800 */
[----:B0-----:R-:W3:Y:S01]  /*3d6c0*/  LDL.LU R10, [R1+0x328] ;  /* 0x00032800010a7983 */ /* 0x001ee20000300800 */
[----:B------:R-:W-:Y:S01]  /*3d6d0*/  VIADD R4, R0, 0xc8 ;  /* 0x000000c800047836 */ /* 0x000fe20000000000 */
[----:B------:R-:W0:Y:S02]  /*3d6e0*/  LDCU UR20, c[0x0][0x3b8] ;  /* 0x00007700ff1477ac */ /* 0x000e240008000800 */
[----:B------:R-:W3:Y:S04]  /*3d6f0*/  LDL.LU R11, [R1+0x32c] ;  /* 0x00032c00010b7983 */ /* 0x000ee80000300800 */
[----:B------:R-:W3:Y:S04]  /*3d700*/  LDL.LU R12, [R1+0x320] ;  /* 0x00032000010c7983 */ /* 0x000ee80000300800 */
[----:B------:R-:W3:Y:S01]  /*3d710*/  LDL.LU R13, [R1+0x324] ;  /* 0x00032400010d7983 */ /* 0x000ee20000300800 */
[----:B-1----:R-:W-:Y:S01]  /*3d720*/  ISETP.LT.AND P6, PT, R4, UR48, !P0 ;  /* 0x0000003004007c0c */ /* 0x002fe2000c7c1270 */
[----:B------:R-:W1:Y:S01]  /*3d730*/  LDCU UR48, c[0x0][0x39c] ;  /* 0x00007380ff3077ac */ /* 0x000e620008000800 */
[----:B------:R-:W-:Y:S01]  /*3d740*/  PRMT R4, R8, 0x9910, RZ ;  /* 0x0000991008047816 */ /* 0x000fe200000000ff */
[----:B------:R0:W-:Y:S04]  /*3d750*/  @P3 STG.E.U8 desc[UR22][R92.64], R8 ;  /* 0x000000085c003986 */ /* 0x0001e8000c101116 */
[----:B------:R-:W5:Y:S01]  /*3d760*/  LDL.LU R9, [R1+0x330] ;  /* 0x0003300001097983 */ /* 0x000f620000300800 */
[----:B0-----:R-:W-:Y:S01]  /*3d770*/  IMAD.MOV.U32 R93, RZ, RZ, R4 ;  /* 0x000000ffff5d7224 */ /* 0x001fe200078e0004 */
[----:B----4-:R-:W-:-:S02]  /*3d780*/  F2FP.SATFINITE.E5M2.F32.PACK_AB_MERGE_C R4, R7, R6, RZ ;  /* 0x000000060704723e */ /* 0x010fc400048060ff */
[----:B------:R-:W5:Y:S04]  /*3d790*/  LDL.LU R7, [R1+0x334] ;  /* 0x0003340001077983 */ /* 0x000f680000300800 */
[----:B------:R-:W4:Y:S04]  /*3d7a0*/  LDL.LU R8, [R1+0x338] ;  /* 0x0003380001087983 */ /* 0x000f280000300800 */
[----:B------:R-:W4:Y:S01]  /*3d7b0*/  LDL.LU R6, [R1+0x33c] ;  /* 0x00033c0001067983 */ /* 0x000f220000300800 */
[----:B------:R-:W-:Y:S01]  /*3d7c0*/  SHF.R.S32.HI R93, RZ, 0x8, R93 ;  /* 0x00000008ff5d7819 */ /* 0x000fe2000001145d */
[----:B------:R-:W-:-:S02]  /*3d7d0*/  VIADD R92, R0, 0xca ;  /* 0x000000ca005c7836 */ /* 0x000fc40000000000 */
[----:B------:R-:W4:Y:S04]  /*3d7e0*/  LDL.LU R59, [R1+0x340] ;  /* 0x00034000013b7983 */ /* 0x000f280000300800 */
[----:B------:R-:W4:Y:S04]  /*3d7f0*/  LDL.LU R54, [R1+0x344] ;  /* 0x0003440001367983 */ /* 0x000f280000300800 */
[----:B------:R0:W-:Y:S01]  /*3d800*/  @P4 STG.E.U8 desc[UR22][R90.64], R93 ;  /* 0x0000005d5a004986 */ /* 0x0001e2000c101116 */
[----:B-1----:R-:W-:Y:S01]  /*3d810*/  ISETP.LT.AND P4, PT, R92, UR48, !P0 ;  /* 0x000000305c007c0c */ /* 0x002fe2000c781270 */
[----:B------:R-:W-:Y:S01]  /*3d820*/  VIADD R31, R19, UR49 ;  /* 0x00000031131f7c36 */ /* 0x000fe20008000000 */
[----:B------:R-:W1:Y:S01]  /*3d830*/  LDCU UR48, c[0x0][0x39c] ;  /* 0x00007380ff3077ac */ /* 0x000e620008000800 */
[----:B------:R-:W4:Y:S01]  /*3d840*/  LDL.LU R92, [R1+0x54c] ;  /* 0x00054c00015c7983 */ /* 0x000f220000300800 */
[----:B------:R-:W-:Y:S01]  /*3d850*/  VIADD R5, R0, 0xc9 ;  /* 0x000000c900057836 */ /* 0x000fe20000000000 */
[----:B------:R-:W1:Y:S02]  /*3d860*/  LDCU UR49, c[0x0][0x3b8] ;  /* 0x00007700ff3177ac */ /* 0x000e640008000800 */
[----:B0-----:R-:W4:Y:S01]  /*3d870*/  LDL.LU R93, [R1+0x540] ;  /* 0x00054000015d7983 */ /* 0x001f220000300800 */
[----:B------:R-:W-:Y:S01]  /*3d880*/  VIADD R18, R31, UR32 ;  /* 0x000000201f127c36 */ /* 0x000fe20008000000 */
[----:B------:R-:W-:Y:S01]  /*3d890*/  PRMT R91, R4, 0x9910, RZ ;  /* 0x00009910045b7816 */ /* 0x000fe200000000ff */
[----:B------:R-:W-:Y:S01]  /*3d8a0*/  VIADD R90, R0, 0xcb ;  /* 0x000000cb005a7836 */ /* 0x000fe20000000000 */
[----:B------:R0:W-:Y:S01]  /*3d8b0*/  @P5 STG.E.U8 desc[UR22][R88.64], R4 ;  /* 0x0000000458005986 */ /* 0x0001e2000c101116 */
[----:B------:R-:W-:Y:S01]  /*3d8c0*/  VIADD R20, R18, UR73 ;  /* 0x0000004912147c36 */ /* 0x000fe20008000000 */
[----:B--2---:R-:W-:Y:S01]  /*3d8d0*/  ISETP.LT.AND P3, PT, R5, UR5, !P0 ;  /* 0x0000000505007c0c */ /* 0x004fe2000c761270 */
[----:B------:R-:W2:Y:S02]  /*3d8e0*/  LDCU UR5, c[0x0][0x39c] ;  /* 0x00007380ff0577ac */ /* 0x000ea40008000800 */
[----:B------:R-:W-:Y:S01]  /*3d8f0*/  VIADD R17, R20, UR19 ;  /* 0x0000001314117c36 */ /* 0x000fe20008000000 */
[----:B------:R-:W1:Y:S01]  /*3d900*/  LDCU UR19, c[0x0][0x39c] ;  /* 0x00007380ff1377ac */ /* 0x000e620008000800 */
[----:B------:R-:W1:Y:S01]  /*3d910*/  LDCU UR32, c[0x0][0x3b8] ;  /* 0x00007700ff2077ac */ /* 0x000e620008000800 */
[----:B0-----:R-:W-:Y:S01]  /*3d920*/  SHF.R.S32.HI R89, RZ, 0x8, R91 ;  /* 0x00000008ff597819 */ /* 0x001fe2000001145b */
[----:B------:R-:W-:-:S02]  /*3d930*/  VIADD R15, R17, UR74 ;  /* 0x0000004a110f7c36 */ /* 0x000fc40008000000 */
[----:B------:R-:W-:Y:S01]  /*3d940*/  VIADD R88, R0, 0xcc ;  /* 0x000000cc00587836 */ /* 0x000fe20000000000 */
[----:B------:R-:W0:Y:S01]  /*3d950*/  LDCU UR73, c[0x0][0x3b8] ;  /* 0x00007700ff4977ac */ /* 0x000e220008000800 */
[----:B------:R1:W-:Y:S01]  /*3d960*/  @P2 STG.E.U8 desc[UR22][R86.64], R89 ;  /* 0x0000005956002986 */ /* 0x0003e2000c101116 */
[----:B------:R-:W-:Y:S01]  /*3d970*/  VIADD R14, R15, UR31 ;  /* 0x0000001f0f0e7c36 */ /* 0x000fe20008000000 */
[----:B------:R-:W0:Y:S03]  /*3d980*/  LDCU UR74, c[0x0][0x3b8] ;  /* 0x00007700ff4a77ac */ /* 0x000e260008000800 */
[----:B------:R-:W-:Y:S01]  /*3d990*/  VIADD R16, R14, UR47 ;  /* 0x0000002f0e107c36 */ /* 0x000fe20008000000 */
[----:B--2---:R-:W-:Y:S01]  /*3d9a0*/  ISETP.LT.AND P5, PT, R90, UR5, !P0 ;  /* 0x000000055a007c0c */ /* 0x004fe2000c7a1270 */
[----:B------:R-:W2:Y:S01]  /*3d9b0*/  LDCU UR47, c[0x0][0x39c] ;  /* 0x00007380ff2f77ac */ /* 0x000ea20008000800 */
[----:B-1----:R-:W-:Y:S01]  /*3d9c0*/  ISETP.LT.AND P2, PT, R88, UR19, !P0 ;  /* 0x0000001358007c0c */ /* 0x002fe2000c741270 */
[----:B------:R-:W1:Y:S01]  /*3d9d0*/  LDCU UR5, c[0x0][0x3b8] ;  /* 0x00007700ff0577ac */ /* 0x000e620008000800 */
[----:B------:R-:W-:Y:S01]  /*3d9e0*/  VIADD R86, R0, 0xcd ;  /* 0x000000cd00567836 */ /* 0x000fe20000000000 */
[----:B------:R-:W0:Y:S01]  /*3d9f0*/  LDCU UR31, c[0x0][0x3b8] ;  /* 0x00007700ff1f77ac */ /* 0x000e220008000800 */
[----:B------:R-:W0:Y:S01]  /*3da00*/  LDCU UR19, c[0x0][0x3b8] ;  /* 0x00007700ff1377ac */ /* 0x000e220008000800 */
[----:B---3--:R-:W-:-:S04]  /*3da10*/  F2FP.SATFINITE.E5M2.F32.PACK_AB_MERGE_C R87, R13, R12, RZ ;  /* 0x0000000c0d57723e */ /* 0x008fc800048060ff */
[----:B------:R-:W-:Y:S01]  /*3da20*/  PRMT R88, R87, 0x9910, RZ ;  /* 0x0000991057587816 */ /* 0x000fe200000000ff */
[----:B------:R3:W-:Y:S01]  /*3da30*/  @P6 STG.E.U8 desc[UR22][R84.64], R87 ;  /* 0x0000005754006986 */ /* 0x0007e2000c101116 */
[----:B------:R-:W-:Y:S01]  /*3da40*/  VIADD R13, R16, UR71 ;  /* 0x00000047100d7c36 */ /* 0x000fe20008000000 */
[----:B------:R-:W-:Y:S01]  /*3da50*/  ISETP.LT.AND P6, PT, R86, UR48, !P0 ;  /* 0x0000003056007c0c */ /* 0x000fe2000c7c1270 */
[----:B------:R-:W0:Y:S01]  /*3da60*/  LDCU UR48, c[0x0][0x39c] ;  /* 0x00007380ff3077ac */ /* 0x000e220008000800 */
[----:B------:R-:W-:Y:S01]  /*3da70*/  F2FP.SATFINITE.E5M2.F32.PACK_AB_MERGE_C R86, R11, R10, RZ ;  /* 0x0000000a0b56723e */ /* 0x000fe200048060ff */
[----:B------:R-:W-:Y:S01]  /*3da80*/  VIADD R11, R13, UR30 ;  /* 0x0000001e0d0b7c36 */ /* 0x000fe20008000000 */
[----:B------:R-:W0:Y:S01]  /*3da90*/  LDCU UR30, c[0x0][0x39c] ;  /* 0x00007380ff1e77ac */ /* 0x000e220008000800 */
[----:B---3--:R-:W-:Y:S01]  /*3daa0*/  IMAD.MOV.U32 R85, RZ, RZ, R88 ;  /* 0x000000ffff557224 */ /* 0x008fe200078e0058 */
[----:B------:R-:W3:Y:S04]  /*3dab0*/  LDCU UR71, c[0x0][0x3b8] ;  /* 0x00007700ff4777ac */ /* 0x000ee80008000800 */
[----:B------:R-:W-:-:S05]  /*3dac0*/  SHF.R.S32.HI R85, RZ, 0x8, R85 ;  /* 0x00000008ff557819 */ /* 0x000fca0000011455 */
[----:B------:R0:W-:Y:S04]  /*3dad0*/  @P3 STG.E.U8 desc[UR22][R82.64], R85 ;  /* 0x0000005552003986 */ /* 0x0001e8000c101116 */
[----:B------:R1:W-:Y:S01]  /*3dae0*/  @P4 STG.E.U8 desc[UR22][R80.64], R86 ;  /* 0x0000005650004986 */ /* 0x0003e2000c101116 */
[----:B0-----:R-:W-:-:S04]  /*3daf0*/  PRMT R83, R86, 0x9910, RZ ;  /* 0x0000991056537816 */ /* 0x001fc800000000ff */
[----:B-1----:R-:W-:Y:S01]  /*3db00*/  SHF.R.S32.HI R81, RZ, 0x8, R83 ;  /* 0x00000008ff517819 */ /* 0x002fe20000011453 */
[----:B------:R-:W-:-:S04]  /*3db10*/  VIADD R80, R0, 0xd0 ;  /* 0x000000d000507836 */ /* 0x000fc80000000000 */
[----:B------:R5:W-:Y:S01]  /*3db20*/  @P5 STG.E.U8 desc[UR22][R78.64], R81 ;  /* 0x000000514e005986 */ /* 0x000be2000c101116 */
[----:B------:R-:W-:Y:S01]  /*3db30*/  ISETP.LT.AND P5, PT, R80, UR30, !P0 ;  /* 0x0000001e50007c0c */ /* 0x000fe2000c7a1270 */
[----:B------:R-:W-:Y:S01]  /*3db40*/  VIADD R10, R11, UR72 ;  /* 0x000000480b0a7c36 */ /* 0x000fe20008000000 */
[----:B------:R-:W0:Y:S01]  /*3db50*/  LDCU UR72, c[0x0][0x39c] ;  /* 0x00007380ff4877ac */ /* 0x000e220008000800 */
[----:B-----5:R-:W-:Y:S01]  /*3db60*/  F2FP.SATFINITE.E5M2.F32.PACK_AB_MERGE_C R79, R7, R9, RZ ;  /* 0x00000009074f723e */ /* 0x020fe200048060ff */
[----:B------:R-:W-:Y:S01]  /*3db70*/  VIADD R82, R0, 0xcf ;  /* 0x000000cf00527836 */ /* 0x000fe20000000000 */
[----:B----4-:R-:W-:Y:S01]  /*3db80*/  F2FP.SATFINITE.E5M2.F32.PACK_AB_MERGE_C R54, R54, R59, RZ ;  /* 0x0000003b3636723e */ /* 0x010fe200048060ff */
[C---:B------:R-:W-:Y:S01]  /*3db90*/  VIADD R84, R0.reuse, 0xce ;  /* 0x000000ce00547836 */ /* 0x040fe20000000000 */
[----:B------:R-:W-:Y:S01]  /*3dba0*/  PRMT R80, R79, 0x9910, RZ ;  /* 0x000099104f507816 */ /* 0x000fe200000000ff */
[----:B------:R1:W-:Y:S01]  /*3dbb0*/  @P2 STG.E.U8 desc[UR22][R76.64], R79 ;  /* 0x0000004f4c002986 */ /* 0x0003e2000c101116 */
[----:B------:R-:W-:Y:S01]  /*3dbc0*/  VIADD R78, R0, 0xd1 ;  /* 0x000000d1004e7836 */ /* 0x000fe20000000000 */
[----:B------:R-:W4:Y:S02]  /*3dbd0*/  LDCU UR30, c[0x0][0x39c] ;  /* 0x00007380ff1e77ac */ /* 0x000f240008000800 */
[----:B-1----:R-:W-:-:S05]  /*3dbe0*/  IMAD.MOV.U32 R77, RZ, RZ, R80 ;  /* 0x000000ffff4d7224 */ /* 0x002fca00078e0050 */
[----:B------:R-:W-:-:S05]  /*3dbf0*/  SHF.R.S32.HI R77, RZ, 0x8, R77 ;  /* 0x00000008ff4d7819 */ /* 0x000fca000001144d */
[----:B------:R1:W-:Y:S01]  /*3dc00*/  @P6 STG.E.U8 desc[UR22][R74.64], R77 ;  /* 0x0000004d4a006986 */ /* 0x0003e2000c101116 */
[----:B------:R-:W-:Y:S02]  /*3dc10*/  ISETP.LT.AND P4, PT, R82, UR48, !P0 ;  /* 0x0000003052007c0c */ /* 0x000fe4000c781270 */
[----:B--2---:R-:W-:Y:S01]  /*3dc20*/  ISETP.LT.AND P3, PT, R84, UR47, !P0 ;  /* 0x0000002f54007c0c */ /* 0x004fe2000c761270 */
[----:B------:R-:W-:Y:S01]  /*3dc30*/  VIADD R12, R10, UR13 ;  /* 0x0000000d0a0c7c36 */ /* 0x000fe20008000000 */
[----:B0-----:R-:W-:Y:S01]  /*3dc40*/  ISETP.LT.AND P2, PT, R78, UR72, !P0 ;  /* 0x000000484e007c0c */ /* 0x001fe2000c741270 */
[----:B------:R-:W-:Y:S01]  /*3dc50*/  VIADD R76, R0, 0xd2 ;  /* 0x000000d2004c7836 */ /* 0x000fe20000000000 */
[----:B-1----:R-:W2:Y:S01]  /*3dc60*/  LDL.LU R75, [R1+0x544] ;  /* 0x00054400014b7983 */ /* 0x002ea20000300800 */
[----:B------:R-:W-:Y:S01]  /*3dc70*/  F2FP.SATFINITE.E5M2.F32.PACK_AB_MERGE_C R78, R6, R8, RZ ;  /* 0x00000008064e723e */ /* 0x000fe200048060ff */
[----:B------:R-:W-:Y:S02]  /*3dc80*/  VIADD R9, R12, UR46 ;  /* 0x0000002e0c097c36 */ /* 0x000fe40008000000 */
[----:B----4-:R-:W-:Y:S01]  /*3dc90*/  ISETP.LT.AND P6, PT, R76, UR30, !P0 ;  /* 0x0000001e4c007c0c */ /* 0x010fe2000c7c1270 */
[----:B------:R-:W4:Y:S01]  /*3dca0*/  LDL.LU R83, [R1+0x53c] ;  /* 0x00053c0001537983 */ /* 0x000f220000300800 */
[----:B------:R-:W-:Y:S01]  /*3dcb0*/  PRMT R74, R78, 0x9910, RZ ;  /* 0x000099104e4a7816 */ /* 0x000fe200000000ff */
[----:B------:R-:W0:Y:S02]  /*3dcc0*/  LDCU UR47, c[0x0][0x3b8] ;  /* 0x00007700ff2f77ac */ /* 0x000e240008000800 */
[----:B------:R-:W5:Y:S01]  /*3dcd0*/  LDL.LU R82, [R1+0x538] ;  /* 0x0005380001527983 */ /* 0x000f620000300800 */
[----:B------:R-:W1:Y:S03]  /*3dce0*/  LDCU UR13, c[0x0][0x3b8] ;  /* 0x00007700ff0d77ac */ /* 0x000e660008000800 */
[----:B------:R-:W3:Y:S01]  /*3dcf0*/  LDL.LU R86, [R1+0x534] ;  /* 0x0005340001567983 */ /* 0x000ee20000300800 */
[----:B------:R-:W0:Y:S03]  /*3dd00*/  LDCU UR48, c[0x0][0x3b8] ;  /* 0x00007700ff3077ac */ /* 0x000e260008000800 */
[----:B------:R-:W3:Y:S01]  /*3dd10*/  LDL.LU R84, [R1+0x530] ;  /* 0x0005300001547983 */ /* 0x000ee20000300800 */
[----:B------:R-:W0:Y:S03]  /*3dd20*/  LDCU UR72, c[0x0][0x3b8] ;  /* 0x00007700ff4877ac */ /* 0x000e260008000800 */
[----:B------:R-:W3:Y:S01]  /*3dd30*/  LDL.LU R88, [R1+0x524] ;  /* 0x0005240001587983 */ /* 0x000ee20000300800 */
[----:B------:R-:W-:-:S03]  /*3dd40*/  SHF.R.S32.HI R74, RZ, 0x8, R74 ;  /* 0x00000008ff4a7819 */ /* 0x000fc6000001144a */
[----:B------:R0:W-:Y:S01]  /*3dd50*/  @P3 STG.E.U8 desc[UR22][R72.64], R78 ;  /* 0x0000004e48003986 */ /* 0x0001e2000c101116 */
[CC--:B------:R-:W-:Y:S01]  /*3dd60*/  IADD3 R58, P3, PT, R60.reuse, R3.reuse, RZ ;  /* 0x000000033c3a7210 */ /* 0x0c0fe20007f7e0ff */
[----:B------:R-:W-:Y:S01]  /*3dd70*/  VIADD R7, R9, UR7 ;  /* 0x0000000709077c36 */ /* 0x000fe20008000000 */
[----:B------:R-:W0:Y:S01]  /*3dd80*/  LDCU UR46, c[0x0][0x3b8] ;  /* 0x00007700ff2e77ac */ /* 0x000e220008000800 */
[----:B------:R-:W-:Y:S01]  /*3dd90*/  @P4 STG.E.U8 desc[UR22][R70.64], R74 ;  /* 0x0000004a46004986 */ /* 0x000fe2000c101116 */
[-C--:B------:R-:W-:Y:S02]  /*3dda0*/  LEA.HI.X.SX32 R59, R60, R2.reuse, 0x1, P3 ;  /* 0x000000023c3b7211 */ /* 0x080fe400018f0eff */
[CC--:B------:R-:W-:Y:S01]  /*3ddb0*/  IADD3 R60, P3, PT, R57.reuse, R3.reuse, RZ ;  /* 0x00000003393c7210 */ /* 0x0c0fe20007f7e0ff */
[----:B------:R-:W3:Y:S01]  /*3ddc0*/  LDL.LU R87, [R1+0x52c] ;  /* 0x00052c0001577983 */ /* 0x000ee20000300800 */
[C---:B------:R-:W-:Y:S01]  /*3ddd0*/  IADD3 R62, P4, PT, R56.reuse, R3, RZ ;  /* 0x00000003383e7210 */ /* 0x040fe20007f9e0ff */
[----:B------:R-:W0:Y:S02]  /*3dde0*/  LDCU UR7, c[0x0][0x3b8] ;  /* 0x00007700ff0777ac */ /* 0x000e240008000800 */
[----:B------:R-:W3:Y:S01]  /*3ddf0*/  LDL.LU R91, [R1+0x520] ;  /* 0x00052000015b7983 */ /* 0x000ee20000300800 */
[-C--:B------:R-:W-:Y:S01]  /*3de00*/  LEA.HI.X.SX32 R61, R57, R2.reuse, 0x1, P3 ;  /* 0x00000002393d7211 */ /* 0x080fe200018f0eff */
[----:B------:R-:W0:Y:S01]  /*3de10*/  LDCU UR30, c[0x0][0x3b8] ;  /* 0x00007700ff1e77ac */ /* 0x000e220008000800 */
[----:B------:R-:W-:-:S02]  /*3de20*/  LEA.HI.X.SX32 R63, R56, R2, 0x1, P4 ;  /* 0x00000002383f7211 */ /* 0x000fc400020f0eff */
[----:B------:R-:W-:-:S04]  /*3de30*/  IADD3 R56, P3, PT, R92, R3, RZ ;  /* 0x000000035c387210 */ /* 0x000fc80007f7e0ff */
[----:B------:R-:W-:Y:S02]  /*3de40*/  LEA.HI.X.SX32 R57, R92, R2, 0x1, P3 ;  /* 0x000000025c397211 */ /* 0x000fe400018f0eff */
[----:B------:R-:W3:Y:S01]  /*3de50*/  LDL.LU R92, [R1+0x528] ;  /* 0x00052800015c7983 */ /* 0x000ee20000300800 */
[----:B------:R-:W-:-:S04]  /*3de60*/  IADD3 R4, P4, PT, R93, R3, RZ ;  /* 0x000000035d047210 */ /* 0x000fc80007f9e0ff */
[----:B------:R-:W-:Y:S02]  /*3de70*/  LEA.HI.X.SX32 R5, R93, R2, 0x1, P4 ;  /* 0x000000025d057211 */ /* 0x000fe400020f0eff */
[----:B------:R-:W3:Y:S04]  /*3de80*/  LDL.LU R93, [R1+0x51c] ;  /* 0x00051c00015d7983 */ /* 0x000ee80000300800 */
[----:B------:R-:W-:Y:S04]  /*3de90*/  STL.64 [R1+0xb40], R4 ;  /* 0x000b400401007387 */ /* 0x000fe80000100a00 */
[----:B0-----:R-:W3:Y:S04]  /*3dea0*/  LDL.LU R72, [R1+0x518] ;  /* 0x0005180001487983 */ /* 0x001ee80000300800 */
[----:B------:R2:W-:Y:S02]  /*3deb0*/  @P5 STG.E.U8 desc[UR22][R68.64], R54 ;  /* 0x0000003644005986 */ /* 0x0005e4000c101116 */
[----:B--2---:R-:W-:-:S02]  /*3dec0*/  IADD3 R68, P3, PT, R75, R3, RZ ;  /* 0x000000034b447210 */ /* 0x004fc40007f7e0ff */
[----:B----4-:R-:W-:Y:S02]  /*3ded0*/  IADD3 R4, P4, PT, R83, R3, RZ ;  /* 0x0000000353047210 */ /* 0x010fe40007f9e0ff */
[-C--:B------:R-:W-:Y:S02]  /*3dee0*/  LEA.HI.X.SX32 R69, R75, R2.reuse, 0x1, P3 ;  /* 0x000000024b457211 */ /* 0x080fe400018f0eff */
[----:B------:R-:W-:-:S03]  /*3def0*/  LEA.HI.X.SX32 R5, R83, R2, 0x1, P4 ;  /* 0x0000000253057211 */ /* 0x000fc600020f0eff */
[----:B------:R5:W-:Y:S04]  /*3df00*/  STL.64 [R1+0xb30], R68 ;  /* 0x000b304401007387 */ /* 0x000be80000100a00 */
[----:B------:R3:W-:Y:S01]  /*3df10*/  STL.64 [R1+0xb28], R4 ;  /* 0x000b280401007387 */ /* 0x0007e20000100a00 */
[-C--:B-----5:R-:W-:Y:S02]  /*3df20*/  IADD3 R68, P3, PT, R82, R3.reuse, RZ ;  /* 0x0000000352447210 */ /* 0x0a0fe40007f7e0ff */
[----:B---3--:R-:W-:Y:S02]  /*3df30*/  IADD3 R4, P4, PT, R86, R3, RZ ;  /* 0x0000000356047210 */ /* 0x008fe40007f9e0ff */
[-C--:B------:R-:W-:Y:S02]  /*3df40*/  LEA.HI.X.SX32 R69, R82, R2.reuse, 0x1, P3 ;  /* 0x0000000252457211 */ /* 0x080fe400018f0eff */
[----:B------:R-:W-:-:S03]  /*3df50*/  LEA.HI.X.SX32 R5, R86, R2, 0x1, P4 ;  /* 0x0000000256057211 */ /* 0x000fc600020f0eff */
[----:B------:R0:W-:Y:S04]  /*3df60*/  STL.64 [R1+0xb18], R68 ;  /* 0x000b184401007387 */ /* 0x0001e80000100a00 */
[----:B------:R2:W-:Y:S04]  /*3df70*/  STL.64 [R1+0xb10], R4 ;  /* 0x000b100401007387 */ /* 0x0005e80000100a00 */
[----:B------:R-:W3:Y:S01]  /*3df80*/  LDL.LU R71, [R1+0x50c] ;  /* 0x00050c0001477983 */ /* 0x000ee20000300800 */
[----:B0-----:R-:W-:-:S03]  /*3df90*/  IADD3 R68, P3, PT, R84, R3, RZ ;  /* 0x0000000354447210 */ /* 0x001fc60007f7e0ff */
[----:B------:R-:W4:Y:S01]  /*3dfa0*/  LDL.LU R70, [R1+0x508] ;  /* 0x0005080001467983 */ /* 0x000f220000300800 */
[----:B--2---:R-:W-:Y:S02]  /*3dfb0*/  IADD3 R4, P4, PT, R88, R3, RZ ;  /* 0x0000000358047210 */ /* 0x004fe40007f9e0ff */
[-C--:B------:R-:W-:Y:S02]  /*3dfc0*/  LEA.HI.X.SX32 R69, R84, R2.reuse, 0x1, P3 ;  /* 0x0000000254457211 */ /* 0x080fe400018f0eff */
[----:B------:R-:W-:-:S03]  /*3dfd0*/  LEA.HI.X.SX32 R5, R88, R2, 0x1, P4 ;  /* 0x0000000258057211 */ /* 0x000fc600020f0eff */
[----:B------:R0:W-:Y:S04]  /*3dfe0*/  STL.64 [R1+0xaf8], R68 ;  /* 0x000af84401007387 */ /* 0x0001e80000100a00 */
[----:B------:R-:W2:Y:S04]  /*3dff0*/  LDL.LU R83, [R1+0x504] ;  /* 0x0005040001537983 */ /* 0x000ea80000300800 */
[----:B------:R5:W-:Y:S01]  /*3e000*/  STL.64 [R1+0xaf0], R4 ;  /* 0x000af00401007387 */ /* 0x000be20000100a00 */
[----:B0-----:R-:W-:-:S03]  /*3e010*/  IADD3 R68, P3, PT, R87, R3, RZ ;  /* 0x0000000357447210 */ /* 0x001fc60007f7e0ff */
[----:B------:R-:W2:Y:S01]  /*3e020*/  LDL.LU R82, [R1+0x500] ;  /* 0x0005000001527983 */ /* 0x000ea20000300800 */
[----:B------:R-:W-:-:S03]  /*3e030*/  LEA.HI.X.SX32 R69, R87, R2, 0x1, P3 ;  /* 0x0000000257457211 */ /* 0x000fc600018f0eff */
[----:B------:R-:W2:Y:S01]  /*3e040*/  LDL.LU R86, [R1+0x4dc] ;  /* 0x0004dc0001567983 */ /* 0x000ea20000300800 */
[----:B-----5:R-:W-:-:S04]  /*3e050*/  IADD3 R4, P4, PT, R91, R3, RZ ;  /* 0x000000035b047210 */ /* 0x020fc80007f9e0ff */
[----:B------:R-:W-:Y:S01]  /*3e060*/  LEA.HI.X.SX32 R5, R91, R2, 0x1, P4 ;  /* 0x000000025b057211 */ /* 0x000fe200020f0eff */
[----:B------:R-:W-:Y:S04]  /*3e070*/  STL.64 [R1+0xae0], R68 ;  /* 0x000ae04401007387 */ /* 0x000fe80000100a00 */
[----:B------:R0:W-:Y:S02]  /*3e080*/  STL.64 [R1+0xad8], R4 ;  /* 0x000ad80401007387 */ /* 0x0001e40000100a00 */
[----:B0-----:R-:W-:-:S04]  /*3e090*/  IADD3 R4, P3, PT, R92, R3, RZ ;  /* 0x000000035c047210 */ /* 0x001fc80007f7e0ff */
[----:B------:R-:W-:-:S05]  /*3e0a0*/  LEA.HI.X.SX32 R5, R92, R2, 0x1, P3 ;  /* 0x000000025c057211 */ /* 0x000fca00018f0eff */
[----:B------:R0:W-:Y:S04]  /*3e0b0*/  STL.64 [R1+0xac8], R4 ;  /* 0x000ac80401007387 */ /* 0x0001e80000100a00 */
[----:B0-----:R-:W5:Y:S04]  /*3e0c0*/  LDL.LU.64 R4, [R1+0xe10] ;  /* 0x000e100001047983 */ /* 0x001f680000300a00 */
[----:B------:R-:W2:Y:S04]  /*3e0d0*/  LDL.LU R84, [R1+0x4e0] ;  /* 0x0004e00001547983 */ /* 0x000ea80000300800 */
[----:B------:R-:W2:Y:S01]  /*3e0e0*/  LDL.LU R88, [R1+0x4d4] ;  /* 0x0004d40001587983 */ /* 0x000ea20000300800 */
[----:B------:R-:W-:-:S02]  /*3e0f0*/  IADD3 R68, P4, PT, R93, R3, RZ ;  /* 0x000000035d447210 */ /* 0x000fc40007f9e0ff */
[----:B------:R-:W-:Y:S01]  /*3e100*/  IADD3 R92, P3, PT, R72, R3, RZ ;  /* 0x00000003485c7210 */ /* 0x000fe20007f7e0ff */
[----:B------:R-:W2:Y:S01]  /*3e110*/  LDL.LU R87, [R1+0x4d8] ;  /* 0x0004d80001577983 */ /* 0x000ea20000300800 */
[----:B------:R-:W-:-:S03]  /*3e120*/  LEA.HI.X.SX32 R69, R93, R2, 0x1, P4 ;  /* 0x000000025d457211 */ /* 0x000fc600020f0eff */
[----:B------:R-:W2:Y:S01]  /*3e130*/  LDL.LU R91, [R1+0x4d0] ;  /* 0x0004d000015b7983 */ /* 0x000ea20000300800 */
[----:B------:R-:W-:-:S03]  /*3e140*/  LEA.HI.X.SX32 R93, R72, R2, 0x1, P3 ;  /* 0x00000002485d7211 */ /* 0x000fc600018f0eff */
[----:B------:R-:W-:Y:S04]  /*3e150*/  STL.64 [R1+0xac0], R68 ;  /* 0x000ac04401007387 */ /* 0x000fe80000100a00 */
[----:B------:R0:W-:Y:S04]  /*3e160*/  STL.64 [R1+0xaa8], R92 ;  /* 0x000aa85c01007387 */ /* 0x0001e80000100a00 */
[----:B0-----:R-:W2:Y:S04]  /*3e170*/  LDL.LU R92, [R1+0x4cc] ;  /* 0x0004cc00015c7983 */ /* 0x001ea80000300800 */
[----:B------:R-:W2:Y:S01]  /*3e180*/  LDL.LU R93, [R1+0x4c8] ;  /* 0x0004c800015d7983 */ /* 0x000ea20000300800 */
[----:B-----5:R-:W-:-:S04]  /*3e190*/  IADD3 R68, P4, PT, R5, R3, RZ ;  /* 0x0000000305447210 */ /* 0x020fc80007f9e0ff */
[----:B------:R-:W-:-:S05]  /*3e1a0*/  LEA.HI.X.SX32 R69, R5, R2, 0x1, P4 ;  /* 0x0000000205457211 */ /* 0x000fca00020f0eff */
[----:B------:R0:W-:Y:S02]  /*3e1b0*/  STL.64 [R1+0xaa0], R68 ;  /* 0x000aa04401007387 */ /* 0x0001e40000100a00 */
[----:B0-----:R-:W-:Y:S01]  /*3e1c0*/  IMAD.MOV.U32 R69, RZ, RZ, R4 ;  /* 0x000000ffff457224 */ /* 0x001fe200078e0004 */
[-C--:B------:R-:W-:Y:S02]  /*3e1d0*/  IADD3 R68, P3, PT, R4, R3.reuse, RZ ;  /* 0x0000000304447210 */ /* 0x080fe40007f7e0ff */
[----:B---3--:R-:W-:Y:S02]  /*3e1e0*/  IADD3 R4, P4, PT, R71, R3, RZ ;  /* 0x0000000347047210 */ /* 0x008fe40007f9e0ff */
[-C--:B------:R-:W-:Y:S02]  /*3e1f0*/  LEA.HI.X.SX32 R69, R69, R2.reuse, 0x1, P3 ;  /* 0x0000000245457211 */ /* 0x080fe400018f0eff */
[----:B------:R-:W-:-:S03]  /*3e200*/  LEA.HI.X.SX32 R5, R71, R2, 0x1, P4 ;  /* 0x0000000247057211 */ /* 0x000fc600020f0eff */
[----:B------:R4:W-:Y:S04]  /*3e210*/  STL.64 [R1+0xa90], R68 ;  /* 0x000a904401007387 */ /* 0x0009e80000100a00 */
[----:B------:R2:W-:Y:S01]  /*3e220*/  STL.64 [R1+0xa88], R4 ;  /* 0x000a880401007387 */ /* 0x0005e20000100a00 */
[CC--:B----4-:R-:W-:Y:S02]  /*3e230*/  IADD3 R68, P3, PT, R70.reuse, R3.reuse, RZ ;  /* 0x0000000346447210 */ /* 0x0d0fe40007f7e0ff */
[C---:B--2---:R-:W-:Y:S02]  /*3e240*/  IADD3 R4, P4, PT, R83.reuse, R3, RZ ;  /* 0x0000000353047210 */ /* 0x044fe40007f9e0ff */
[-C--:B------:R-:W-:Y:S02]  /*3e250*/  LEA.HI.X.SX32 R69, R70, R2.reuse, 0x1, P3 ;  /* 0x0000000246457211 */ /* 0x080fe400018f0eff */
[----:B------:R-:W-:-:S03]  /*3e260*/  LEA.HI.X.SX32 R5, R83, R2, 0x1, P4 ;  /* 0x0000000253057211 */ /* 0x000fc600020f0eff */
[----:B------:R0:W-:Y:S04]  /*3e270*/  STL.64 [R1+0xa78], R68 ;  /* 0x000a784401007387 */ /* 0x0001e80000100a00 */
[----:B------:R2:W-:Y:S01]  /*3e280*/  STL.64 [R1+0xa70], R4 ;  /* 0x000a700401007387 */ /* 0x0005e20000100a00 */
[-C--:B0-----:R-:W-:Y:S02]  /*3e290*/  IADD3 R68, P3, PT, R82, R3.reuse, RZ ;  /* 0x0000000352447210 */ /* 0x081fe40007f7e0ff */
[----:B--2---:R-:W-:-:S04]  /*3e2a0*/  IADD3 R4, P4, PT, R86, R3, RZ ;  /* 0x0000000356047210 */ /* 0x004fc80007f9e0ff */
[-C--:B------:R-:W-:Y:S02]  /*3e2b0*/  LEA.HI.X.SX32 R5, R86, R2.reuse, 0x1, P4 ;  /* 0x0000000256057211 */ /* 0x080fe400020f0eff */
[-C--:B------:R-:W-:Y:S02]  /*3e2c0*/  LEA.HI.X.SX32 R69, R82, R2.reuse, 0x1, P3 ;  /* 0x0000000252457211 */ /* 0x080fe400018f0eff */
[CC--:B------:R-:W-:Y:S01]  /*3e2d0*/  IADD3 R82, P3, PT, R84.reuse, R3.reuse, RZ ;  /* 0x0000000354527210 */ /* 0x0c0fe20007f7e0ff */
[----:B------:R0:W-:Y:S03]  /*3e2e0*/  STL.64 [R1+0xa58], R4 ;  /* 0x000a580401007387 */ /* 0x0001e60000100a00 */
[----:B------:R-:W-:Y:S01]  /*3e2f0*/  LEA.HI.X.SX32 R83, R84, R2, 0x1, P3 ;  /* 0x0000000254537211 */ /* 0x000fe200018f0eff */
[----:B------:R-:W-:Y:S01]  /*3e300*/  STL.64 [R1+0xa60], R68 ;  /* 0x000a604401007387 */ /* 0x000fe20000100a00 */
[----:B0-----:R-:W-:-:S04]  /*3e310*/  IADD3 R4, P4, PT, R88, R3, RZ ;  /* 0x0000000358047210 */ /* 0x001fc80007f9e0ff */
[----:B------:R-:W-:Y:S01]  /*3e320*/  LEA.HI.X.SX32 R5, R88, R2, 0x1, P4 ;  /* 0x0000000258057211 */ /* 0x000fe200020f0eff */
        /* <DEDUP_REMOVED lines=12> */
[----:B------:R-:W-:Y:S04]  /*3e3f0*/  STL.64 [R1+0xa10], R86 ;  /* 0x000a105601007387 */ /* 0x000fe80000100a00 */
[----:B------:R0:W-:Y:S02]  /*3e400*/  STL.64 [R1+0xa08], R4 ;  /* 0x000a080401007387 */ /* 0x0001e40000100a00 */
[----:B0-----:R-:W-:-:S04]  /*3e410*/  IADD3 R4, P4, PT, R66, R3, RZ ;  /* 0x0000000342047210 */ /* 0x001fc80007f9e0ff */
[----:B------:R-:W-:Y:S02]  /*3e420*/  LEA.HI.X.SX32 R5, R66, R2, 0x1, P4 ;  /* 0x0000000242057211 */ /* 0x000fe400020f0eff */
[----:B------:R-:W-:-:S03]  /*3e430*/  IADD3 R86, P3, PT, R67, R3, RZ ;  /* 0x0000000343567210 */ /* 0x000fc60007f7e0ff */
[----:B------:R0:W-:Y:S01]  /*3e440*/  STL.64 [R1+0x9e8], R4 ;  /* 0x0009e80401007387 */ /* 0x0001e20000100a00 */
[----:B------:R-:W-:Y:S02]  /*3e450*/  LEA.HI.X.SX32 R87, R67, R2, 0x1, P3 ;  /* 0x0000000243577211 */ /* 0x000fe400018f0eff */
[-C--:B------:R-:W-:Y:S02]  /*3e460*/  IADD3 R66, P3, PT, R65, R3.reuse, RZ ;  /* 0x0000000341427210 */ /* 0x080fe40007f7e0ff */
[----:B0-----:R-:W-:-:S04]  /*3e470*/  IADD3 R4, P4, PT, R64, R3, RZ ;  /* 0x0000000340047210 */ /* 0x001fc80007f9e0ff */
[-C--:B------:R-:W-:Y:S01]  /*3e480*/  LEA.HI.X.SX32 R5, R64, R2.reuse, 0x1, P4 ;  /* 0x0000000240057211 */ /* 0x080fe200020f0eff */
[----:B------:R-:W-:Y:S04]  /*3e490*/  STL.64 [R1+0x9f0], R86 ;  /* 0x0009f05601007387 */ /* 0x000fe80000100a00 */
[----:B------:R0:W-:Y:S01]  /*3e4a0*/  STL.64 [R1+0x9d0], R4 ;  /* 0x0009d00401007387 */ /* 0x0001e20000100a00 */
[----:B------:R-:W-:Y:S02]  /*3e4b0*/  LEA.HI.X.SX32 R67, R65, R2, 0x1, P3 ;  /* 0x0000000241437211 */ /* 0x000fe400018f0eff */
[-C--:B------:R-:W-:Y:S02]  /*3e4c0*/  IADD3 R64, P3, PT, R53, R3.reuse, RZ ;  /* 0x0000000335407210 */ /* 0x080fe40007f7e0ff */
[----:B0-----:R-:W-:-:S04]  /*3e4d0*/  IADD3 R4, P4, PT, R52, R3, RZ ;  /* 0x0000000334047210 */ /* 0x001fc80007f9e0ff */
[-C--:B------:R-:W-:Y:S01]  /*3e4e0*/  LEA.HI.X.SX32 R5, R52, R2.reuse, 0x1, P4 ;  /* 0x0000000234057211 */ /* 0x080fe200020f0eff */
[----:B------:R-:W-:Y:S01]  /*3e4f0*/  STL.64 [R1+0x9d8], R66 ;  /* 0x0009d84201007387 */ /* 0x000fe20000100a00 */
        /* <DEDUP_REMOVED lines=30> */
[-C--:B------:R-:W-:Y:S01]  /*3e6e0*/  LEA.HI.X.SX32 R5, R30, R2.reuse, 0x1, P4 ;  /* 0x000000021e057211 */ /* 0x080fe200020f0eff */
[----:B------:R0:W-:Y:S04]  /*3e6f0*/  STL.64 [R1+0x950], R34 ;  /* 0x0009502201007387 */ /* 0x0001e80000100a00 */
[----:B------:R2:W-:Y:S01]  /*3e700*/  STL.64 [R1+0x948], R4 ;  /* 0x0009480401007387 */ /* 0x0005e20000100a00 */
[CC--:B0-----:R-:W-:Y:S02]  /*3e710*/  IADD3 R34, P3, PT, R45.reuse, R3.reuse, RZ ;  /* 0x000000032d227210 */ /* 0x0c1fe40007f7e0ff */
[----:B--2---:R-:W-:Y:S02]  /*3e720*/  IADD3 R4, P4, PT, R32, R3, RZ ;  /* 0x0000000320047210 */ /* 0x004fe40007f9e0ff */
[----:B------:R-:W-:-:S02]  /*3e730*/  LEA.HI.X.SX32 R35, R45, R2, 0x1, P3 ;  /* 0x000000022d237211 */ /* 0x000fc400018f0eff */
[----:B------:R-:W-:-:S03]  /*3e740*/  LEA.HI.X.SX32 R5, R32, R2, 0x1, P4 ;  /* 0x0000000220057211 */ /* 0x000fc600020f0eff */
[----:B------:R0:W-:Y:S04]  /*3e750*/  STL.64 [R1+0x938], R34 ;  /* 0x0009382201007387 */ /* 0x0001e80000100a00 */
[----:B------:R2:W-:Y:S01]  /*3e760*/  STL.64 [R1+0x930], R4 ;  /* 0x0009300401007387 */ /* 0x0005e20000100a00 */
[CC--:B0-----:R-:W-:Y:S02]  /*3e770*/  IADD3 R34, P3, PT, R44.reuse, R3.reuse, RZ ;  /* 0x000000032c227210 */ /* 0x0c1fe40007f7e0ff */
[C---:B--2---:R-:W-:Y:S02]  /*3e780*/  IADD3 R4, P4, PT, R29.reuse, R3, RZ ;  /* 0x000000031d047210 */ /* 0x044fe40007f9e0ff */
[-C--:B------:R-:W-:Y:S02]  /*3e790*/  LEA.HI.X.SX32 R35, R44, R2.reuse, 0x1, P3 ;  /* 0x000000022c237211 */ /* 0x080fe400018f0eff */
[----:B------:R-:W-:-:S03]  /*3e7a0*/  LEA.HI.X.SX32 R5, R29, R2, 0x1, P4 ;  /* 0x000000021d057211 */ /* 0x000fc600020f0eff */
[----:B------:R0:W-:Y:S04]  /*3e7b0*/  STL.64 [R1+0x918], R34 ;  /* 0x0009182201007387 */ /* 0x0001e80000100a00 */
[----:B------:R2:W-:Y:S01]  /*3e7c0*/  STL.64 [R1+0x910], R4 ;  /* 0x0009100401007387 */ /* 0x0005e20000100a00 */
[-C--:B0-----:R-:W-:Y:S02]  /*3e7d0*/  IADD3 R34, P3, PT, R43, R3.reuse, RZ ;  /* 0x000000032b227210 */ /* 0x081fe40007f7e0ff */
[----:B--2---:R-:W-:Y:S02]  /*3e7e0*/  IADD3 R4, P4, PT, R27, R3, RZ ;  /* 0x000000031b047210 */ /* 0x004fe40007f9e0ff */
        /* <DEDUP_REMOVED lines=72> */
[----:B------:R0:W-:Y:S04]  /*3ec70*/  STL.64 [R1+0x800], R34 ;  /* 0x0008002201007387 */ /* 0x0001e80000100a00 */
[----:B------:R2:W-:Y:S01]  /*3ec80*/  STL.64 [R1+0x7e0], R4 ;  /* 0x0007e00401007387 */ /* 0x0005e20000100a00 */
[----:B------:R-:W-:Y:S02]  /*3ec90*/  LEA.HI.X.SX32 R15, R16, R2, 0x1, P3 ;  /* 0x00000002100f7211 */ /* 0x000fe400018f0eff */
[-C--:B0-----:R-:W-:Y:S02]  /*3eca0*/  IADD3 R34, P3, PT, R11, R3.reuse, RZ ;  /* 0x000000030b227210 */ /* 0x081fe40007f7e0ff */
[----:B--2---:R-:W-:-:S04]  /*3ecb0*/  IADD3 R4, P4, PT, R10, R3, RZ ;  /* 0x000000030a047210 */ /* 0x004fc80007f9e0ff */
[-C--:B------:R-:W-:Y:S01]  /*3ecc0*/  LEA.HI.X.SX32 R5, R10, R2.reuse, 0x1, P4 ;  /* 0x000000020a057211 */ /* 0x080fe200020f0eff */
[----:B------:R-:W-:Y:S01]  /*3ecd0*/  STL.64 [R1+0x7e8], R14 ;  /* 0x0007e80e01007387 */ /* 0x000fe20000100a00 */
[-C--:B------:R-:W-:Y:S02]  /*3ece0*/  LEA.HI.X.SX32 R35, R11, R2.reuse, 0x1, P3 ;  /* 0x000000020b237211 */ /* 0x080fe400018f0eff */
[CC--:B------:R-:W-:Y:S01]  /*3ecf0*/  IADD3 R10, P3, PT, R12.reuse, R3.reuse, RZ ;  /* 0x000000030c0a7210 */ /* 0x0c0fe20007f7e0ff */
[----:B------:R0:W-:Y:S01]  /*3ed00*/  STL.64 [R1+0x7d0], R4 ;  /* 0x0007d00401007387 */ /* 0x0001e20000100a00 */
[----:B------:R-:W-:Y:S01]  /*3ed10*/  VIADD R6, R7, UR70 ;  /* 0x0000004607067c36 */ /* 0x000fe20008000000 */
[----:B------:R-:W2:Y:S01]  /*3ed20*/  LDCU UR70, c[0x0][0x3b8] ;  /* 0x00007700ff4677ac */ /* 0x000ea20008000800 */
[----:B------:R-:W-:Y:S01]  /*3ed30*/  LEA.HI.X.SX32 R11, R12, R2, 0x1, P3 ;  /* 0x000000020c0b7211 */ /* 0x000fe200018f0eff */
[----:B------:R-:W-:Y:S01]  /*3ed40*/  STL.64 [R1+0x7d8], R34 ;  /* 0x0007d82201007387 */ /* 0x000fe20000100a00 */
[----:B0-----:R-:W-:-:S04]  /*3ed50*/  IADD3 R4, P4, PT, R9, R3, RZ ;  /* 0x0000000309047210 */ /* 0x001fc80007f9e0ff */
[----:B------:R-:W-:Y:S01]  /*3ed60*/  LEA.HI.X.SX32 R5, R9, R2, 0x1, P4 ;  /* 0x0000000209057211 */ /* 0x000fe200020f0eff */
[----:B------:R0:W-:Y:S01]  /*3ed70*/  STL.64 [R1+0x7b8], R10 ;  /* 0x0007b80a01007387 */ /* 0x0001e20000100a00 */
[----:B------:R-:W-:Y:S01]  /*3ed80*/  VIADD R8, R6, UR45 ;  /* 0x0000002d06087c36 */ /* 0x000fe20008000000 */
[----:B------:R-:W3:Y:S02]  /*3ed90*/  LDCU UR45, c[0x0][0x3b8] ;  /* 0x00007700ff2d77ac */ /* 0x000ee40008000800 */
[----:B------:R4:W-:Y:S01]  /*3eda0*/  STL.64 [R1+0x7b0], R4 ;  /* 0x0007b00401007387 */ /* 0x0009e20000100a00 */
[----:B------:R-:W-:Y:S01]  /*3edb0*/  VIADD R90, R8, UR69 ;  /* 0x00000045085a7c36 */ /* 0x000fe20008000000 */
[----:B------:R-:W5:Y:S01]  /*3edc0*/  LDCU UR69, c[0x0][0x3b8] ;  /* 0x00007700ff4577ac */ /* 0x000f620008000800 */
[-C--:B0-----:R-:W-:Y:S02]  /*3edd0*/  IADD3 R10, P3, PT, R7, R3.reuse, RZ ;  /* 0x00000003070a7210 */ /* 0x081fe40007f7e0ff */
[----:B----4-:R-:W-:-:S04]  /*3ede0*/  IADD3 R4, P4, PT, R6, R3, RZ ;  /* 0x0000000306047210 */ /* 0x010fc80007f9e0ff */
[-C--:B------:R-:W-:Y:S02]  /*3edf0*/  LEA.HI.X.SX32 R5, R6, R2.reuse, 0x1, P4 ;  /* 0x0000000206057211 */ /* 0x080fe400020f0eff */
[-C--:B------:R-:W-:Y:S02]  /*3ee00*/  LEA.HI.X.SX32 R11, R7, R2.reuse, 0x1, P3 ;  /* 0x00000002070b7211 */ /* 0x080fe400018f0eff */
[-C--:B------:R-:W-:Y:S01]  /*3ee10*/  IADD3 R6, P3, PT, R8, R3.reuse, RZ ;  /* 0x0000000308067210 */ /* 0x080fe20007f7e0ff */
[----:B------:R0:W-:Y:S01]  /*3ee20*/  STL.64 [R1+0x798], R4 ;  /* 0x0007980401007387 */ /* 0x0001e20000100a00 */
[----:B------:R-:W-:Y:S01]  /*3ee30*/  VIADD R89, R90, UR29 ;  /* 0x0000001d5a597c36 */ /* 0x000fe20008000000 */
[----:B------:R-:W4:Y:S01]  /*3ee40*/  LDCU UR29, c[0x0][0x3b8] ;  /* 0x00007700ff1d77ac */ /* 0x000f220008000800 */
[-C--:B------:R-:W-:Y:S02]  /*3ee50*/  LEA.HI.X.SX32 R7, R8, R2.reuse, 0x1, P3 ;  /* 0x0000000208077211 */ /* 0x080fe400018f0eff */
[----:B------:R-:W-:Y:S01]  /*3ee60*/  VIADD R85, R89, UR68 ;  /* 0x0000004459557c36 */ /* 0x000fe20008000000 */
[CC--:B0-----:R-:W-:Y:S01]  /*3ee70*/  IADD3 R4, P4, PT, R90.reuse, R3.reuse, RZ ;  /* 0x000000035a047210 */ /* 0x0c1fe20007f9e0ff */
[----:B------:R-:W-:Y:S01]  /*3ee80*/  STL.64 [R1+0x7a0], R10 ;  /* 0x0007a00a01007387 */ /* 0x000fe20000100a00 */
[----:B------:R-:W0:Y:S02]  /*3ee90*/  LDCU UR68, c[0x0][0x3b8] ;  /* 0x00007700ff4477ac */ /* 0x000e240008000800 */
[----:B------:R-:W-:Y:S01]  /*3eea0*/  LEA.HI.X.SX32 R5, R90, R2, 0x1, P4 ;  /* 0x000000025a057211 */ /* 0x000fe200020f0eff */
[----:B------:R1:W-:Y:S01]  /*3eeb0*/  STL.64 [R1+0x788], R6 ;  /* 0x0007880601007387 */ /* 0x0003e20000100a00 */
[----:B------:R-:W-:Y:S01]  /*3eec0*/  VIADD R81, R85, UR44 ;  /* 0x0000002c55517c36 */ /* 0x000fe20008000000 */
[----:B------:R-:W0:Y:S02]  /*3eed0*/  LDCU UR44, c[0x0][0x3b8] ;  /* 0x00007700ff2c77ac */ /* 0x000e240008000800 */
[----:B------:R2:W-:Y:S01]  /*3eee0*/  STL.64 [R1+0x780], R4 ;  /* 0x0007800401007387 */ /* 0x0005e20000100a00 */
[----:B------:R-:W-:Y:S01]  /*3eef0*/  VIADD R80, R81, UR18 ;  /* 0x0000001251507c36 */ /* 0x000fe20008000000 */
[----:B------:R-:W0:Y:S01]  /*3ef00*/  LDCU UR18, c[0x0][0x3b8] ;  /* 0x00007700ff1277ac */ /* 0x000e220008000800 */
[----:B-1----:R-:W-:-:S02]  /*3ef10*/  IADD3 R6, P3, PT, R89, R3, RZ ;  /* 0x0000000359067210 */ /* 0x002fc40007f7e0ff */
[----:B--2---:R-:W-:Y:S02]  /*3ef20*/  IADD3 R4, P4, PT, R85, R3, RZ ;  /* 0x0000000355047210 */ /* 0x004fe40007f9e0ff */
[-C--:B------:R-:W-:Y:S02]  /*3ef30*/  LEA.HI.X.SX32 R7, R89, R2.reuse, 0x1, P3 ;  /* 0x0000000259077211 */ /* 0x080fe400018f0eff */
[----:B------:R-:W-:-:S03]  /*3ef40*/  LEA.HI.X.SX32 R5, R85, R2, 0x1, P4 ;  /* 0x0000000255057211 */ /* 0x000fc600020f0eff */
[----:B------:R1:W-:Y:S01]  /*3ef50*/  STL.64 [R1+0x770], R6 ;  /* 0x0007700601007387 */ /* 0x0003e20000100a00 */
[C---:B------:R-:W-:Y:S01]  /*3ef60*/  VIADD R79, R80.reuse, UR67 ;  /* 0x00000043504f7c36 */ /* 0x040fe20008000000 */
[----:B------:R-:W2:Y:S02]  /*3ef70*/  LDCU UR67, c[0x0][0x3b8] ;  /* 0x00007700ff4377ac */ /* 0x000ea40008000800 */
[----:B------:R0:W-:Y:S01]  /*3ef80*/  STL.64 [R1+0x768], R4 ;  /* 0x0007680401007387 */ /* 0x0001e20000100a00 */
[----:B------:R-:W-:Y:S01]  /*3ef90*/  VIADD R78, R79, UR43 ;  /* 0x0000002b4f4e7c36 */ /* 0x000fe20008000000 */
[----:B------:R-:W2:Y:S01]  /*3efa0*/  LDCU UR43, c[0x0][0x3b8] ;  /* 0x00007700ff2b77ac */ /* 0x000ea20008000800 */
[CC--:B-1----:R-:W-:Y:S02]  /*3efb0*/  IADD3 R6, P3, PT, R81.reuse, R3.reuse, RZ ;  /* 0x0000000351067210 */ /* 0x0c2fe40007f7e0ff */
[----:B0-----:R-:W-:Y:S02]  /*3efc0*/  IADD3 R4, P4, PT, R80, R3, RZ ;  /* 0x0000000350047210 */ /* 0x001fe40007f9e0ff */
[----:B------:R-:W-:-:S02]  /*3efd0*/  LEA.HI.X.SX32 R7, R81, R2, 0x1, P3 ;  /* 0x0000000251077211 */ /* 0x000fc400018f0eff */
[----:B------:R-:W-:-:S03]  /*3efe0*/  LEA.HI.X.SX32 R5, R80, R2, 0x1, P4 ;  /* 0x0000000250057211 */ /* 0x000fc600020f0eff */
[----:B------:R0:W-:Y:S01]  /*3eff0*/  STL.64 [R1+0x760], R6 ;  /* 0x0007600601007387 */ /* 0x0001e20000100a00 */
[C---:B------:R-:W-:Y:S01]  /*3f000*/  VIADD R77, R78.reuse, UR66 ;  /* 0x000000424e4d7c36 */ /* 0x040fe20008000000 */
[----:B------:R-:W1:Y:S02]  /*3f010*/  LDCU UR66, c[0x0][0x3b8] ;  /* 0x00007700ff4277ac */ /* 0x000e640008000800 */
[----:B------:R2:W-:Y:S01]  /*3f020*/  STL.64 [R1+0x758], R4 ;  /* 0x0007580401007387 */ /* 0x0005e20000100a00 */
[----:B------:R-:W-:Y:S01]  /*3f030*/  VIADD R76, R77, UR10 ;  /* 0x0000000a4d4c7c36 */ /* 0x000fe20008000000 */
[----:B------:R-:W1:Y:S01]  /*3f040*/  LDCU UR10, c[0x0][0x3b8] ;  /* 0x00007700ff0a77ac */ /* 0x000e620008000800 */
[CC--:B0-----:R-:W-:Y:S02]  /*3f050*/  IADD3 R6, P3, PT, R79.reuse, R3.reuse, RZ ;  /* 0x000000034f067210 */ /* 0x0c1fe40007f7e0ff */
[----:B--2---:R-:W-:Y:S02]  /*3f060*/  IADD3 R4, P4, PT, R78, R3, RZ ;  /* 0x000000034e047210 */ /* 0x004fe40007f9e0ff */
[----:B------:R-:W-:-:S02]  /*3f070*/  LEA.HI.X.SX32 R7, R79, R2, 0x1, P3 ;  /* 0x000000024f077211 */ /* 0x000fc400018f0eff */
[----:B------:R-:W-:-:S03]  /*3f080*/  LEA.HI.X.SX32 R5, R78, R2, 0x1, P4 ;  /* 0x000000024e057211 */ /* 0x000fc600020f0eff */
[----:B------:R0:W-:Y:S01]  /*3f090*/  STL.64 [R1+0x740], R6 ;  /* 0x0007400601007387 */ /* 0x0001e20000100a00 */
[C---:B------:R-:W-:Y:S01]  /*3f0a0*/  VIADD R75, R76.reuse, UR28 ;  /* 0x0000001c4c4b7c36 */ /* 0x040fe20008000000 */
[----:B------:R-:W2:Y:S02]  /*3f0b0*/  LDCU UR28, c[0x0][0x3b8] ;  /* 0x00007700ff1c77ac */ /* 0x000ea40008000800 */
[----:B------:R1:W-:Y:S01]  /*3f0c0*/  STL.64 [R1+0x738], R4 ;  /* 0x0007380401007387 */ /* 0x0003e20000100a00 */
[----:B------:R-:W-:Y:S01]  /*3f0d0*/  VIADD R74, R75, UR65 ;  /* 0x000000414b4a7c36 */ /* 0x000fe20008000000 */
[----:B------:R-:W2:Y:S01]  /*3f0e0*/  LDCU UR65, c[0x0][0x3b8] ;  /* 0x00007700ff4177ac */ /* 0x000ea20008000800 */
[-C--:B0-----:R-:W-:Y:S02]  /*3f0f0*/  IADD3 R6, P3, PT, R77, R3.reuse, RZ ;  /* 0x000000034d067210 */ /* 0x081fe40007f7e0ff */
[----:B-1----:R-:W-:-:S04]  /*3f100*/  IADD3 R4, P4, PT, R76, R3, RZ ;  /* 0x000000034c047210 */ /* 0x002fc80007f9e0ff */
[-C--:B------:R-:W-:Y:S02]  /*3f110*/  LEA.HI.X.SX32 R5, R76, R2.reuse, 0x1, P4 ;  /* 0x000000024c057211 */ /* 0x080fe400020f0eff */
[-C--:B------:R-:W-:Y:S02]  /*3f120*/  LEA.HI.X.SX32 R7, R77, R2.reuse, 0x1, P3 ;  /* 0x000000024d077211 */ /* 0x080fe400018f0eff */
[CC--:B------:R-:W-:Y:S01]  /*3f130*/  IADD3 R34, P3, PT, R75.reuse, R3.reuse, RZ ;  /* 0x000000034b227210 */ /* 0x0c0fe20007f7e0ff */
[----:B------:R0:W-:Y:S01]  /*3f140*/  STL.64 [R1+0x728], R4 ;  /* 0x0007280401007387 */ /* 0x0001e20000100a00 */
[C---:B------:R-:W-:Y:S01]  /*3f150*/  VIADD R73, R74.reuse, UR42 ;  /* 0x0000002a4a497c36 */ /* 0x040fe20008000000 */
[----:B------:R-:W1:Y:S01]  /*3f160*/  LDCU UR42, c[0x0][0x3b8] ;  /* 0x00007700ff2a77ac */ /* 0x000e620008000800 */
        /* <DEDUP_REMOVED lines=13> */
[C---:B--2---:R-:W-:Y:S02]  /*3f240*/  IADD3 R4, P4, PT, R72.reuse, R3, RZ ;  /* 0x0000000348047210 */ /* 0x044fe40007f9e0ff */
        /* <DEDUP_REMOVED lines=23> */
[----:B------:R-:W-:Y:S01]  /*3f3c0*/  VIADD R84, R82, UR40 ;  /* 0x0000002852547c36 */ /* 0x000fe20008000000 */
[----:B------:R-:W2:Y:S02]  /*3f3d0*/  LDCU UR40, c[0x0][0x3b8] ;  /* 0x00007700ff2877ac */ /* 0x000ea40008000800 */
[----:B------:R1:W-:Y:S01]  /*3f3e0*/  STL.64 [R1+0x6d8], R4 ;  /* 0x0006d80401007387 */ /* 0x0003e20000100a00 */
[----:B------:R-:W-:Y:S01]  /*3f3f0*/  VIADD R86, R84, UR61 ;  /* 0x0000003d54567c36 */ /* 0x000fe20008000000 */
[----:B------:R-:W2:Y:S01]  /*3f400*/  LDCU UR61, c[0x0][0x3b8] ;  /* 0x00007700ff3d77ac */ /* 0x000ea20008000800 */
[CC--:B0-----:R-:W-:Y:S02]  /*3f410*/  IADD3 R34, P3, PT, R83.reuse, R3.reuse, RZ ;  /* 0x0000000353227210 */ /* 0x0c1fe40007f7e0ff */
[----:B-1----:R-:W-:Y:S02]  /*3f420*/  IADD3 R4, P4, PT, R82, R3, RZ ;  /* 0x0000000352047210 */ /* 0x002fe40007f9e0ff */
[----:B------:R-:W-:-:S02]  /*3f430*/  LEA.HI.X.SX32 R35, R83, R2, 0x1, P3 ;  /* 0x0000000253237211 */ /* 0x000fc400018f0eff */
[----:B------:R-:W-:-:S03]  /*3f440*/  LEA.HI.X.SX32 R5, R82, R2, 0x1, P4 ;  /* 0x0000000252057211 */ /* 0x000fc600020f0eff */
[----:B------:R0:W-:Y:S01]  /*3f450*/  STL.64 [R1+0x6d0], R34 ;  /* 0x0006d02201007387 */ /* 0x0001e20000100a00 */
[----:B------:R-:W-:Y:S01]  /*3f460*/  VIADD R88, R86, UR6 ;  /* 0x0000000656587c36 */ /* 0x000fe20008000000 */
[----:B------:R-:W1:Y:S02]  /*3f470*/  LDCU UR6, c[0x0][0x3b8] ;  /* 0x00007700ff0677ac */ /* 0x000e640008000800 */
[----:B------:R2:W-:Y:S01]  /*3f480*/  STL.64 [R1+0x6c8], R4 ;  /* 0x0006c80401007387 */ /* 0x0005e20000100a00 */
[----:B------:R-:W-:Y:S01]  /*3f490*/  VIADD R87, R88, UR60 ;  /* 0x0000003c58577c36 */ /* 0x000fe20008000000 */
[----:B------:R-:W1:Y:S01]  /*3f4a0*/  LDCU UR60, c[0x0][0x3b8] ;  /* 0x00007700ff3c77ac */ /* 0x000e620008000800 */
[-C--:B0-----:R-:W-:Y:S02]  /*3f4b0*/  IADD3 R34, P3, PT, R84, R3.reuse, RZ ;  /* 0x0000000354227210 */ /* 0x081fe40007f7e0ff */
        /* <DEDUP_REMOVED lines=32> */
[-C--:B------:R-:W-:Y:S02]  /*3f6c0*/  LEA.HI.X.SX32 R5, R30, R2.reuse, 0x1, P4 ;  /* 0x000000021e057211 */ /* 0x080fe400020f0eff */
[CC--:B------:R-:W-:Y:S01]  /*3f6d0*/  IADD3 R30, P3, PT, R32.reuse, R3.reuse, RZ ;  /* 0x00000003201e7210 */ /* 0x0c0fe20007f7e0ff */
[----:B------:R-:W-:Y:S01]  /*3f6e0*/  STL.64 [R1+0x688], R34 ;  /* 0x0006882201007387 */ /* 0x000fe20000100a00 */
[----:B------:R-:W-:Y:S01]  /*3f6f0*/  VIADD R27, R29, UR25 ;  /* 0x000000191d1b7c36 */ /* 0x000fe20008000000 */
[----:B------:R-:W0:Y:S02]  /*3f700*/  LDCU UR25, c[0x0][0x3b8] ;  /* 0x00007700ff1977ac */ /* 0x000e240008000800 */
[----:B------:R1:W-:Y:S01]  /*3f710*/  STL.64 [R1+0x680], R4 ;  /* 0x0006800401007387 */ /* 0x0003e20000100a00 */
[----:B------:R-:W-:Y:S01]  /*3f720*/  LEA.HI.X.SX32 R31, R32, R2, 0x1, P3 ;  /* 0x00000002201f7211 */ /* 0x000fe200018f0eff */
[----:B------:R-:W-:Y:S01]  /*3f730*/  VIADD R26, R27, UR57 ;  /* 0x000000391b1a7c36 */ /* 0x000fe20008000000 */
[----:B------:R-:W0:Y:S01]  /*3f740*/  LDCU UR57, c[0x0][0x3b8] ;  /* 0x00007700ff3977ac */ /* 0x000e220008000800 */
[----:B-1----:R-:W-:-:S04]  /*3f750*/  IADD3 R4, P4, PT, R29, R3, RZ ;  /* 0x000000031d047210 */ /* 0x002fc80007f9e0ff */
[----:B------:R-:W-:Y:S01]  /*3f760*/  LEA.HI.X.SX32 R5, R29, R2, 0x1, P4 ;  /* 0x000000021d057211 */ /* 0x000fe200020f0eff */
[----:B------:R1:W-:Y:S01]  /*3f770*/  STL.64 [R1+0x670], R30 ;  /* 0x0006701e01007387 */ /* 0x0003e20000100a00 */
[----:B------:R-:W-:Y:S01]  /*3f780*/  VIADD R28, R26, UR37 ;  /* 0x000000251a1c7c36 */ /* 0x000fe20008000000 */
[----:B------:R-:W0:Y:S02]  /*3f790*/  LDCU UR37, c[0x0][0x3b8] ;  /* 0x00007700ff2577ac */ /* 0x000e240008000800 */
[----:B------:R2:W-:Y:S01]  /*3f7a0*/  STL.64 [R1+0x668], R4 ;  /* 0x0006680401007387 */ /* 0x0005e20000100a00 */
[----:B------:R-:W-:Y:S01]  /*3f7b0*/  VIADD R25, R28, UR56 ;  /* 0x000000381c197c36 */ /* 0x000fe20008000000 */
[----:B------:R-:W0:Y:S01]  /*3f7c0*/  LDCU UR56, c[0x0][0x3b8] ;  /* 0x00007700ff3877ac */ /* 0x000e220008000800 */
[-C--:B-1----:R-:W-:Y:S02]  /*3f7d0*/  IADD3 R30, P3, PT, R27, R3.reuse, RZ ;  /* 0x000000031b1e7210 */ /* 0x082fe40007f7e0ff */
[----:B--2---:R-:W-:-:S02]  /*3f7e0*/  IADD3 R4, P4, PT, R26, R3, RZ ;  /* 0x000000031a047210 */ /* 0x004fc40007f9e0ff */
[-C--:B------:R-:W-:Y:S02]  /*3f7f0*/  LEA.HI.X.SX32 R31, R27, R2.reuse, 0x1, P3 ;  /* 0x000000021b1f7211 */ /* 0x080fe400018f0eff */
[-C--:B------:R-:W-:Y:S02]  /*3f800*/  LEA.HI.X.SX32 R5, R26, R2.reuse, 0x1, P4 ;  /* 0x000000021a057211 */ /* 0x080fe400020f0eff */
[CC--:B------:R-:W-:Y:S01]  /*3f810*/  IADD3 R26, P3, PT, R28.reuse, R3.reuse, RZ ;  /* 0x000000031c1a7210 */ /* 0x0c0fe20007f7e0ff */
[----:B------:R-:W-:Y:S01]  /*3f820*/  STL.64 [R1+0x660], R30 ;  /* 0x0006601e01007387 */ /* 0x000fe20000100a00 */
[----:B------:R-:W-:Y:S01]  /*3f830*/  VIADD R23, R25, UR11 ;  /* 0x0000000b19177c36 */ /* 0x000fe20008000000 */
[----:B------:R-:W1:Y:S02]  /*3f840*/  LDCU UR11, c[0x0][0x3b8] ;  /* 0x00007700ff0b77ac */ /* 0x000e640008000800 */
[----:B------:R2:W-:Y:S01]  /*3f850*/  STL.64 [R1+0x658], R4 ;  /* 0x0006580401007387 */ /* 0x0005e20000100a00 */
[----:B------:R-:W-:Y:S01]  /*3f860*/  LEA.HI.X.SX32 R27, R28, R2, 0x1, P3 ;  /* 0x000000021c1b7211 */ /* 0x000fe200018f0eff */
[----:B------:R-:W-:Y:S01]  /*3f870*/  VIADD R22, R23, UR15 ;  /* 0x0000000f17167c36 */ /* 0x000fe20008000000 */
[----:B------:R-:W0:Y:S01]  /*3f880*/  LDCU UR15, c[0x0][0x3b8] ;  /* 0x00007700ff0f77ac */ /* 0x000e220008000800 */
[----:B--2---:R-:W-:-:S04]  /*3f890*/  IADD3 R4, P4, PT, R25, R3, RZ ;  /* 0x0000000319047210 */ /* 0x004fc80007f9e0ff */
[----:B------:R-:W-:Y:S01]  /*3f8a0*/  LEA.HI.X.SX32 R5, R25, R2, 0x1, P4 ;  /* 0x0000000219057211 */ /* 0x000fe200020f0eff */
[----:B------:R2:W-:Y:S01]  /*3f8b0*/  STL.64 [R1+0x648], R26 ;  /* 0x0006481a01007387 */ /* 0x0005e20000100a00 */
[----:B------:R-:W-:Y:S01]  /*3f8c0*/  VIADD R24, R22, UR55 ;  /* 0x0000003716187c36 */ /* 0x000fe20008000000 */
[----:B------:R-:W0:Y:S02]  /*3f8d0*/  LDCU UR55, c[0x0][0x3b8] ;  /* 0x00007700ff3777ac */ /* 0x000e240008000800 */
[----:B------:R1:W-:Y:S01]  /*3f8e0*/  STL.64 [R1+0x640], R4 ;  /* 0x0006400401007387 */ /* 0x0003e20000100a00 */
[----:B------:R-:W-:Y:S01]  /*3f8f0*/  VIADD R21, R24, UR36 ;  /* 0x0000002418157c36 */ /* 0x000fe20008000000 */
[----:B------:R-:W0:Y:S01]  /*3f900*/  LDCU UR36, c[0x0][0x3b8] ;  /* 0x00007700ff2477ac */ /* 0x000e220008000800 */
[-C--:B--2---:R-:W-:Y:S02]  /*3f910*/  IADD3 R26, P3, PT, R23, R3.reuse, RZ ;  /* 0x00000003171a7210 */ /* 0x084fe40007f7e0ff */
[----:B-1----:R-:W-:-:S02]  /*3f920*/  IADD3 R4, P4, PT, R22, R3, RZ ;  /* 0x0000000316047210 */ /* 0x002fc40007f9e0ff */
        /* <DEDUP_REMOVED lines=92> */
[C---:B------:R-:W-:Y:S01]  /*3fef0*/  VIADD R77, R78.reuse, UR32 ;  /* 0x000000204e4d7c36 */ /* 0x040fe20008000000 */
[----:B------:R-:W0:Y:S02]  /*3ff00*/  LDCU UR32, c[0x0][0x3b8] ;  /* 0x00007700ff2077ac */ /* 0x000e240008000800 */
[----:B------:R1:W-:Y:S01]  /*3ff10*/  STL.64 [R1+0x558], R4 ;  /* 0x0005580401007387 */ /* 0x0003e20000100a00 */
[----:B------:R-:W-:Y:S01]  /*3ff20*/  VIADD R76, R77, UR73 ;  /* 0x000000494d4c7c36 */ /* 0x000fe20008000000 */
[----:B------:R-:W0:Y:S01]  /*3ff30*/  LDCU UR73, c[0x0][0x3b8] ;  /* 0x00007700ff4977ac */ /* 0x000e220008000800 */
[-C--:B--2---:R-:W-:Y:S02]  /*3ff40*/  IADD3 R6, P3, PT, R79, R3.reuse, RZ ;  /* 0x000000034f067210 */ /* 0x084fe40007f7e0ff */
[----:B-1----:R-:W-:-:S02]  /*3ff50*/  IADD3 R4, P4, PT, R78, R3, RZ ;  /* 0x000000034e047210 */ /* 0x002fc40007f9e0ff */
[-C--:B------:R-:W-:Y:S02]  /*3ff60*/  LEA.HI.X.SX32 R7, R79, R2.reuse, 0x1, P3 ;  /* 0x000000024f077211 */ /* 0x080fe400018f0eff */
[----:B------:R-:W-:-:S03]  /*3ff70*/  LEA.HI.X.SX32 R5, R78, R2, 0x1, P4 ;  /* 0x000000024e057211 */ /* 0x000fc600020f0eff */
[----:B------:R1:W-:Y:S01]  /*3ff80*/  STL.64 [R1+0x540], R6 ;  /* 0x0005400601007387 */ /* 0x0003e20000100a00 */
[----:B------:R-:W-:-:S03]  /*3ff90*/  VIADD R75, R76, UR74 ;  /* 0x0000004a4c4b7c36 */ /* 0x000fc60008000000 */
[----:B------:R2:W-:Y:S01]  /*3ffa0*/  STL.64 [R1+0x538], R4 ;  /* 0x0005380401007387 */ /* 0x0005e20000100a00 */
[----:B------:R-:W-:Y:S01]  /*3ffb0*/  VIADD R74, R75, UR5 ;  /* 0x000000054b4a7c36 */ /* 0x000fe20008000000 */
[----:B------:R-:W0:Y:S01]  /*3ffc0*/  LDCU UR5, c[0x0][0x3b8] ;  /* 0x00007700ff0577ac */ /* 0x000e220008000800 */
[CC--:B-1----:R-:W-:Y:S02]  /*3ffd0*/  IADD3 R6, P3, PT, R77.reuse, R3.reuse, RZ ;  /* 0x000000034d067210 */ /* 0x0c2fe40007f7e0ff */
        /* <DEDUP_REMOVED lines=12> */
[----:B------:R-:W-:Y:S02]  /*400a0*/  LEA.HI.X.SX32 R5, R74, R2, 0x1, P4 ;  /* 0x000000024a057211 */ /* 0x000fe400020f0eff */
[----:B------:R-:W-:Y:S01]  /*400b0*/  IADD3 R18, P3, PT, R73, R3, RZ ;  /* 0x0000000349127210 */ /* 0x000fe20007f7e0ff */
[----:B------:R-:W-:Y:S01]  /*400c0*/  STL.64 [R1+0x508], R6 ;  /* 0x0005080601007387 */ /* 0x000fe20000100a00 */
[----:B------:R-:W-:-:S03]  /*400d0*/  VIADD R71, R72, UR71 ;  /* 0x0000004748477c36 */ /* 0x000fc60008000000 */
[----:B------:R0:W-:Y:S01]  /*400e0*/  STL.64 [R1+0x500], R4 ;  /* 0x0005000401007387 */ /* 0x0001e20000100a00 */
[----:B------:R-:W-:Y:S01]  /*400f0*/  LEA.HI.X.SX32 R19, R73, R2, 0x1, P3 ;  /* 0x0000000249137211 */ /* 0x000fe200018f0eff */
[----:B------:R-:W-:Y:S01]  /*40100*/  VIADD R70, R71, UR47 ;  /* 0x0000002f47467c36 */ /* 0x000fe20008000000 */
[----:B------:R-:W1:Y:S01]  /*40110*/  LDCU UR47, c[0x0][0x3b8] ;  /* 0x00007700ff2f77ac */ /* 0x000e620008000800 */
[----:B0-----:R-:W-:-:S04]  /*40120*/  IADD3 R4, P4, PT, R72, R3, RZ ;  /* 0x0000000348047210 */ /* 0x001fc80007f9e0ff */
[-C--:B------:R-:W-:Y:S01]  /*40130*/  LEA.HI.X.SX32 R5, R72, R2.reuse, 0x1, P4 ;  /* 0x0000000248057211 */ /* 0x080fe200020f0eff */
[----:B------:R0:W-:Y:S01]  /*40140*/  STL.64 [R1+0x4e8], R18 ;  /* 0x0004e81201007387 */ /* 0x0001e20000100a00 */
[C---:B------:R-:W-:Y:S01]  /*40150*/  VIADD R69, R70.reuse, UR13 ;  /* 0x0000000d46457c36 */ /* 0x040fe20008000000 */
[----:B------:R-:W1:Y:S02]  /*40160*/  LDCU UR13, c[0x0][0x3b8] ;  /* 0x00007700ff0d77ac */ /* 0x000e640008000800 */
[----:B------:R2:W-:Y:S01]  /*40170*/  STL.64 [R1+0x4e0], R4 ;  /* 0x0004e00401007387 */ /* 0x0005e20000100a00 */
[----:B------:R-:W-:Y:S01]  /*40180*/  VIADD R68, R69, UR48 ;  /* 0x0000003045447c36 */ /* 0x000fe20008000000 */
        /* <DEDUP_REMOVED lines=15> */
[----:B------:R-:W-:-:S03]  /*40280*/  VIADD R82, R80, UR72 ;  /* 0x0000004850527c36 */ /* 0x000fc60008000000 */
[----:B------:R1:W-:Y:S01]  /*40290*/  STL.64 [R1+0x4c8], R4 ;  /* 0x0004c80401007387 */ /* 0x0003e20000100a00 */
[----:B------:R-:W-:Y:S01]  /*402a0*/  VIADD R83, R82, UR70 ;  /* 0x0000004652537c36 */ /* 0x000fe20008000000 */
[CC--:B0-----:R-:W-:Y:S02]  /*402b0*/  IADD3 R18, P3, PT, R81.reuse, R3.reuse, RZ ;  /* 0x0000000351127210 */ /* 0x0c1fe40007f7e0ff */
[C---:B-1----:R-:W-:Y:S02]  /*402c0*/  IADD3 R4, P4, PT, R80.reuse, R3, RZ ;  /* 0x0000000350047210 */ /* 0x042fe40007f9e0ff */
[-C--:B------:R-:W-:Y:S02]  /*402d0*/  LEA.HI.X.SX32 R19, R81, R2.reuse, 0x1, P3 ;  /* 0x0000000251137211 */ /* 0x080fe400018f0eff */
[----:B------:R-:W-:-:S03]  /*402e0*/  LEA.HI.X.SX32 R5, R80, R2, 0x1, P4 ;  /* 0x0000000250057211 */ /* 0x000fc600020f0eff */
[----:B------:R0:W-:Y:S01]  /*402f0*/  STL.64 [R1+0x440], R18 ;  /* 0x0004401201007387 */ /* 0x0001e20000100a00 */
[----:B------:R-:W-:Y:S01]  /*40300*/  VIADD R85, R83, UR30 ;  /* 0x0000001e53557c36 */ /* 0x000fe20008000000 */
[----:B------:R-:W1:Y:S02]  /*40310*/  LDCU UR30, c[0x0][0x3b8] ;  /* 0x00007700ff1e77ac */ /* 0x000e640008000800 */
[----:B------:R2:W-:Y:S01]  /*40320*/  STL.64 [R1+0x4c0], R4 ;  /* 0x0004c00401007387 */ /* 0x0005e20000100a00 */
[----:B---3--:R-:W-:Y:S01]  /*40330*/  VIADD R84, R85, UR45 ;  /* 0x0000002d55547c36 */ /* 0x008fe20008000000 */
[----:B------:R-:W3:Y:S01]  /*40340*/  LDCU UR45, c[0x0][0x3b8] ;  /* 0x00007700ff2d77ac */ /* 0x000ee20008000800 */
[CC--:B0-----:R-:W-:Y:S02]  /*40350*/  IADD3 R18, P3, PT, R82.reuse, R3.reuse, RZ ;  /* 0x0000000352127210 */ /* 0x0c1fe40007f7e0ff */
[----:B--2---:R-:W-:Y:S02]  /*40360*/  IADD3 R4, P4, PT, R83, R3, RZ ;  /* 0x0000000353047210 */ /* 0x004fe40007f9e0ff */
[----:B------:R-:W-:-:S02]  /*40370*/  LEA.HI.X.SX32 R19, R82, R2, 0x1, P3 ;  /* 0x0000000252137211 */ /* 0x000fc400018f0eff */
[----:B------:R-:W-:-:S03]  /*40380*/  LEA.HI.X.SX32 R5, R83, R2, 0x1, P4 ;  /* 0x0000000253057211 */ /* 0x000fc600020f0eff */
[----:B------:R0:W-:Y:S01]  /*40390*/  STL.64 [R1+0x438], R18 ;  /* 0x0004381201007387 */ /* 0x0001e20000100a00 */
[C---:B----4-:R-:W-:Y:S01]  /*403a0*/  VIADD R87, R84.reuse, UR29 ;  /* 0x0000001d54577c36 */ /* 0x050fe20008000000 */
[----:B------:R-:W2:Y:S02]  /*403b0*/  LDCU UR29, c[0x0][0x3b8] ;  /* 0x00007700ff1d77ac */ /* 0x000ea40008000800 */
[----:B------:R4:W-:Y:S01]  /*403c0*/  STL.64 [R1+0x4b8], R4 ;  /* 0x0004b80401007387 */ /* 0x0009e20000100a00 */
[----:B------:R-:W-:Y:S01]  /*403d0*/  VIADD R86, R87, UR68 ;  /* 0x0000004457567c36 */ /* 0x000fe20008000000 */
[CC--:B0-----:R-:W-:Y:S02]  /*403e0*/  IADD3 R18, P3, PT, R85.reuse, R3.reuse, RZ ;  /* 0x0000000355127210 */ /* 0x0c1fe40007f7e0ff */
[----:B----4-:R-:W-:Y:S02]  /*403f0*/  IADD3 R4, P4, PT, R84, R3, RZ ;  /* 0x0000000354047210 */ /* 0x010fe40007f9e0ff */
[----:B------:R-:W-:-:S02]  /*40400*/  LEA.HI.X.SX32 R19, R85, R2, 0x1, P3 ;  /* 0x0000000255137211 */ /* 0x000fc400018f0eff */
[----:B------:R-:W-:-:S03]  /*40410*/  LEA.HI.X.SX32 R5, R84, R2, 0x1, P4 ;  /* 0x0000000254057211 */ /* 0x000fc600020f0eff */
[----:B------:R0:W-:Y:S01]  /*40420*/  STL.64 [R1+0x430], R18 ;  /* 0x0004301201007387 */ /* 0x0001e20000100a00 */
[----:B------:R-:W-:Y:S01]  /*40430*/  VIADD R90, R86, UR44 ;  /* 0x0000002c565a7c36 */ /* 0x000fe20008000000 */
[----:B------:R-:W4:Y:S02]  /*40440*/  LDCU UR44, c[0x0][0x3b8] ;  /* 0x00007700ff2c77ac */ /* 0x000f240008000800 */
        /* <DEDUP_REMOVED lines=11> */
[----:B------:R-:W2:Y:S01]  /*40500*/  LDCU UR43, c[0x0][0x3b8] ;  /* 0x00007700ff2b77ac */ /* 0x000ea20008000800 */
[-C--:B0-----:R-:W-:Y:S02]  /*40510*/  IADD3 R18, P3, PT, R90, R3.reuse, RZ ;  /* 0x000000035a127210 */ /* 0x081fe40007f7e0ff */
[----:B-1----:R-:W-:Y:S02]  /*40520*/  IADD3 R4, P4, PT, R92, R3, RZ ;  /* 0x000000035c047210 */ /* 0x002fe40007f9e0ff */
[-C--:B------:R-:W-:Y:S02]  /*40530*/  LEA.HI.X.SX32 R19, R90, R2.reuse, 0x1, P3 ;  /* 0x000000025a137211 */ /* 0x080fe400018f0eff */
[----:B------:R-:W-:-:S03]  /*40540*/  LEA.HI.X.SX32 R5, R92, R2, 0x1, P4 ;  /* 0x000000025c057211 */ /* 0x000fc600020f0eff */
[----:B------:R0:W-:Y:S01]  /*40550*/  STL.64 [R1+0x420], R18 ;  /* 0x0004201201007387 */ /* 0x0001e20000100a00 */
[----:B------:R-:W-:-:S03]  /*40560*/  VIADD R15, R17, UR66 ;  /* 0x00000042110f7c36 */ /* 0x000fc60008000000 */
[----:B------:R1:W-:Y:S01]  /*40570*/  STL.64 [R1+0x4a0], R4 ;  /* 0x0004a00401007387 */ /* 0x0003e20000100a00 */
[----:B------:R-:W-:Y:S01]  /*40580*/  VIADD R14, R15, UR10 ;  /* 0x0000000a0f0e7c36 */ /* 0x000fe20008000000 */
[----:B------:R-:W2:Y:S01]  /*40590*/  LDCU UR10, c[0x0][0x3b8] ;  /* 0x00007700ff0a77ac */ /* 0x000ea20008000800 */
        /* <DEDUP_REMOVED lines=8> */
[----:B------:R-:W-:Y:S01]  /*40620*/  VIADD R13, R16, UR65 ;  /* 0x00000041100d7c36 */ /* 0x000fe20008000000 */
[CC--:B0-----:R-:W-:Y:S02]  /*40630*/  IADD3 R18, P3, PT, R15.reuse, R3.reuse, RZ ;  /* 0x000000030f127210 */ /* 0x0c1fe40007f7e0ff */
[----:B--2---:R-:W-:Y:S02]  /*40640*/  IADD3 R4, P4, PT, R14, R3, RZ ;  /* 0x000000030e047210 */ /* 0x004fe40007f9e0ff */
        /* <DEDUP_REMOVED lines=20> */
[----:B------:R-:W-:Y:S02]  /*40790*/  LEA.HI.X.SX32 R5, R10, R2, 0x1, P4 ;  /* 0x000000020a057211 */ /* 0x000fe400020f0eff */
[----:B------:R-:W-:Y:S01]  /*407a0*/  IADD3 R10, P3, PT, R12, R3, RZ ;  /* 0x000000030c0a7210 */ /* 0x000fe20007f7e0ff */
[----:B------:R-:W-:Y:S01]  /*407b0*/  STL.64 [R1+0x400], R14 ;  /* 0x0004000e01007387 */ /* 0x000fe20000100a00 */
[----:B------:R-:W-:-:S03]  /*407c0*/  VIADD R89, R9, UR63 ;  /* 0x0000003f09597c36 */ /* 0x000fc60008000000 */
[----:B------:R1:W-:Y:S01]  /*407d0*/  STL.64 [R1+0x480], R4 ;  /* 0x0004800401007387 */ /* 0x0003e20000100a00 */
[----:B------:R-:W-:Y:S01]  /*407e0*/  LEA.HI.X.SX32 R11, R12, R2, 0x1, P3 ;  /* 0x000000020c0b7211 */ /* 0x000fe200018f0eff */
[----:B------:R-:W-:Y:S01]  /*407f0*/  VIADD R8, R89, UR27 ;  /* 0x0000001b59087c36 */ /* 0x000fe20008000000 */
[----:B------:R-:W2:Y:S01]  /*40800*/  LDCU UR27, c[0x0][0x3b8] ;  /* 0x00007700ff1b77ac */ /* 0x000ea20008000800 */
[----:B-1----:R-:W-:-:S04]  /*40810*/  IADD3 R4, P4, PT, R9, R3, RZ ;  /* 0x0000000309047210 */ /* 0x002fc80007f9e0ff */
[----:B------:R-:W-:Y:S01]  /*40820*/  LEA.HI.X.SX32 R5, R9, R2, 0x1, P4 ;  /* 0x0000000209057211 */ /* 0x000fe200020f0eff */
[----:B------:R1:W-:Y:S01]  /*40830*/  STL.64 [R1+0x340], R10 ;  /* 0x0003400a01007387 */ /* 0x0003e20000100a00 */
[----:B------:R-:W-:-:S03]  /*40840*/  VIADD R7, R8, UR62 ;  /* 0x0000003e08077c36 */ /* 0x000fc60008000000 */
[----:B------:R0:W-:Y:S01]  /*40850*/  STL.64 [R1+0x478], R4 ;  /* 0x0004780401007387 */ /* 0x0001e20000100a00 */
[----:B------:R-:W-:Y:S01]  /*40860*/  VIADD R6, R7, UR12 ;  /* 0x0000000c07067c36 */ /* 0x000fe20008000000 */
[----:B------:R-:W2:Y:S01]  /*40870*/  LDCU UR12, c[0x0][0x3b8] ;  /* 0x00007700ff0c77ac */ /* 0x000ea20008000800 */
[CC--:B-1----:R-:W-:Y:S02]  /*40880*/  IADD3 R10, P3, PT, R89.reuse, R3.reuse, RZ ;  /* 0x00000003590a7210 */ /* 0x0c2fe40007f7e0ff */
[C---:B0-----:R-:W-:Y:S02]  /*40890*/  IADD3 R4, P4, PT, R8.reuse, R3, RZ ;  /* 0x0000000308047210 */ /* 0x041fe40007f9e0ff */
[-C--:B------:R-:W-:Y:S02]  /*408a0*/  LEA.HI.X.SX32 R11, R89, R2.reuse, 0x1, P3 ;  /* 0x00000002590b7211 */ /* 0x080fe400018f0eff */
[----:B------:R-:W-:-:S03]  /*408b0*/  LEA.HI.X.SX32 R5, R8, R2, 0x1, P4 ;  /* 0x0000000208057211 */ /* 0x000fc600020f0eff */
        /* <DEDUP_REMOVED lines=14> */
[-C--:B0-----:R-:W-:Y:S02]  /*409a0*/  IADD3 R10, P3, PT, R93, R3.reuse, RZ ;  /* 0x000000035d0a7210 */ /* 0x081fe40007f7e0ff */
        /* <DEDUP_REMOVED lines=14> */
[----:B------:R-:W-:-:S03]  /*40a90*/  VIADD R73, R74, UR59 ;  /* 0x0000003b4a497c36 */ /* 0x000fc60008000000 */
[----:B------:R2:W-:Y:S01]  /*40aa0*/  STL.64 [R1+0x458], R4 ;  /* 0x0004580401007387 */ /* 0x0005e20000100a00 */
[----:B------:R-:W-:Y:S01]  /*40ab0*/  VIADD R72, R73, UR16 ;  /* 0x0000001049487c36 */ /* 0x000fe20008000000 */
[----:B------:R-:W1:Y:S01]  /*40ac0*/  LDCU UR16, c[0x0][0x3b8] ;  /* 0x00007700ff1077ac */ /* 0x000e620008000800 */
[CC--:B0-----:R-:W-:Y:S02]  /*40ad0*/  IADD3 R10, P3, PT, R75.reuse, R3.reuse, RZ ;  /* 0x000000034b0a7210 */ /* 0x0c1fe40007f7e0ff */
[C---:B--2---:R-:W-:Y:S02]  /*40ae0*/  IADD3 R4, P4, PT, R74.reuse, R3, RZ ;  /* 0x000000034a047210 */ /* 0x044fe40007f9e0ff */
[-C--:B------:R-:W-:Y:S02]  /*40af0*/  LEA.HI.X.SX32 R11, R75, R2.reuse, 0x1, P3 ;  /* 0x000000024b0b7211 */ /* 0x080fe400018f0eff */
        /* <DEDUP_REMOVED lines=91> */
[----:B0-----:R-:W-:-:S04]  /*410b0*/  IADD3 R4, P4, PT, R6, R3, RZ ;  /* 0x0000000306047210 */ /* 0x001fc80007f9e0ff */
[-C--:B------:R-:W-:Y:S01]  /*410c0*/  LEA.HI.X.SX32 R5, R6, R2.reuse, 0x1, P4 ;  /* 0x0000000206057211 */ /* 0x080fe200020f0eff */
[----:B------:R-:W-:Y:S01]  /*410d0*/  STL.64 [R1+0x310], R8 ;  /* 0x0003100801007387 */ /* 0x000fe20000100a00 */
[CC--:B------:R-:W-:Y:S01]  /*410e0*/  IADD3 R6, P3, PT, R93.reuse, R3.reuse, RZ ;  /* 0x000000035d067210 */ /* 0x0c0fe20007f7e0ff */
[C---:B------:R-:W-:Y:S02]  /*410f0*/  VIADD R91, R92.reuse, UR50 ;  /* 0x000000325c5b7c36 */ /* 0x040fe40008000000 */
[----:B------:R0:W-:Y:S01]  /*41100*/  STL.64 [R1+0x6b0], R4 ;  /* 0x0006b00401007387 */ /* 0x0001e20000100a00 */
[----:B------:R-:W-:Y:S01]  /*41110*/  LEA.HI.X.SX32 R7, R93, R2, 0x1, P3 ;  /* 0x000000025d077211 */ /* 0x000fe200018f0eff */
[----:B------:R-:W-:Y:S01]  /*41120*/  VIADD R90, R91, UR33 ;  /* 0x000000215b5a7c36 */ /* 0x000fe20008000000 */
[----:B------:R-:W1:Y:S01]  /*41130*/  LDCU UR33, c[0x0][0x3b8] ;  /* 0x00007700ff2177ac */ /* 0x000e620008000800 */
[----:B0-----:R-:W-:-:S04]  /*41140*/  IADD3 R4, P4, PT, R92, R3, RZ ;  /* 0x000000035c047210 */ /* 0x001fc80007f9e0ff */
[-C--:B------:R-:W-:Y:S01]  /*41150*/  LEA.HI.X.SX32 R5, R92, R2.reuse, 0x1, P4 ;  /* 0x000000025c057211 */ /* 0x080fe200020f0eff */
[----:B------:R-:W-:Y:S01]  /*41160*/  STL.64 [R1+0x300], R6 ;  /* 0x0003000601007387 */ /* 0x000fe20000100a00 */
[CC--:B------:R-:W-:Y:S01]  /*41170*/  IADD3 R92, P3, PT, R91.reuse, R3.reuse, RZ ;  /* 0x000000035b5c7210 */ /* 0x0c0fe20007f7e0ff */
[----:B------:R-:W-:Y:S01]  /*41180*/  VIADD R88, R90, UR14 ;  /* 0x0000000e5a587c36 */ /* 0x000fe20008000000 */
[----:B------:R-:W0:Y:S01]  /*41190*/  LDCU UR14, c[0x0][0x3b8] ;  /* 0x00007700ff0e77ac */ /* 0x000e220008000800 */
[----:B------:R1:W-:Y:S01]  /*411a0*/  STL.64 [R1+0x308], R4 ;  /* 0x0003080401007387 */ /* 0x0003e20000100a00 */
[----:B------:R-:W-:Y:S01]  /*411b0*/  LEA.HI.X.SX32 R93, R91, R2, 0x1, P3 ;  /* 0x000000025b5d7211 */ /* 0x000fe200018f0eff */
[----:B-----5:R-:W-:Y:S01]  /*411c0*/  VIADD R87, R88, UR69 ;  /* 0x0000004558577c36 */ /* 0x020fe20008000000 */
[----:B-1----:R-:W-:-:S04]  /*411d0*/  IADD3 R4, P4, PT, R90, R3, RZ ;  /* 0x000000035a047210 */ /* 0x002fc80007f9e0ff */
[-C--:B------:R-:W-:Y:S01]  /*411e0*/  LEA.HI.X.SX32 R5, R90, R2.reuse, 0x1, P4 ;  /* 0x000000025a057211 */ /* 0x080fe200020f0eff */
[----:B------:R-:W-:Y:S01]  /*411f0*/  STL.64 [R1+0xe08], R92 ;  /* 0x000e085c01007387 */ /* 0x000fe20000100a00 */
[CC--:B------:R-:W-:Y:S01]  /*41200*/  IADD3 R6, P3, PT, R88.reuse, R3.reuse, RZ ;  /* 0x0000000358067210 */ /* 0x0c0fe20007f7e0ff */
[----:B------:R-:W-:Y:S02]  /*41210*/  VIADD R85, R87, UR76 ;  /* 0x0000004c57557c36 */ /* 0x000fe40008000000 */
[----:B------:R1:W-:Y:S01]  /*41220*/  STL.64 [R1+0x708], R4 ;  /* 0x0007080401007387 */ /* 0x0003e20000100a00 */
[----:B------:R-:W-:Y:S01]  /*41230*/  LEA.HI.X.SX32 R7, R88, R2, 0x1, P3 ;  /* 0x0000000258077211 */ /* 0x000fe200018f0eff */
[----:B------:R-:W-:Y:S01]  /*41240*/  VIADD R74, R85, UR20 ;  /* 0x00000014554a7c36 */ /* 0x000fe20008000000 */
[----:B------:R-:W5:Y:S01]  /*41250*/  LDCU UR20, c[0x0][0x3b8] ;  /* 0x00007700ff1477ac */ /* 0x000f620008000800 */
[----:B-1----:R-:W-:-:S04]  /*41260*/  IADD3 R4, P4, PT, R87, R3, RZ ;  /* 0x0000000357047210 */ /* 0x002fc80007f9e0ff */
[----:B------:R-:W-:Y:S01]  /*41270*/  LEA.HI.X.SX32 R5, R87, R2, 0x1, P4 ;  /* 0x0000000257057211 */ /* 0x000fe200020f0eff */
[----:B------:R1:W-:Y:S01]  /*41280*/  STL.64 [R1+0x720], R6 ;  /* 0x0007200601007387 */ /* 0x0003e20000100a00 */
[----:B------:R-:W-:-:S03]  /*41290*/  VIADD R73, R74, UR75 ;  /* 0x0000004b4a497c36 */ /* 0x000fc60008000000 */
[----:B------:R0:W-:Y:S01]  /*412a0*/  STL.64 [R1+0x748], R4 ;  /* 0x0007480401007387 */ /* 0x0001e20000100a00 */
[----:B------:R-:W-:Y:S01]  /*412b0*/  VIADD R72, R73, UR49 ;  /* 0x0000003149487c36 */ /* 0x000fe20008000000 */
        /* <DEDUP_REMOVED lines=53> */
[----:B---3--:R-:W-:-:S03]  /*41610*/  VIADD R83, R80, UR45 ;  /* 0x0000002d50537c36 */ /* 0x008fc60008000000 */
[----:B------:R2:W-:Y:S01]  /*41620*/  STL.64 [R1+0x8b0], R4 ;  /* 0x0008b00401007387 */ /* 0x0005e20000100a00 */
[----:B------:R-:W-:Y:S01]  /*41630*/  VIADD R82, R83, UR18 ;  /* 0x0000001253527c36 */ /* 0x000fe20008000000 */
[----:B------:R-:W3:Y:S01]  /*41640*/  LDCU UR18, c[0x0][0x3b8] ;  /* 0x00007700ff1277ac */ /* 0x000ee20008000800 */
[CC--:B0-----:R-:W-:Y:S02]  /*41650*/  IADD3 R6, P3, PT, R79.reuse, R3.reuse, RZ ;  /* 0x000000034f067210 */ /* 0x0c1fe40007f7e0ff */
[C---:B--2---:R-:W-:Y:S02]  /*41660*/  IADD3 R4, P4, PT, R80.reuse, R3, RZ ;  /* 0x0000000350047210 */ /* 0x044fe40007f9e0ff */
[-C--:B------:R-:W-:Y:S02]  /*41670*/  LEA.HI.X.SX32 R7, R79, R2.reuse, 0x1, P3 ;  /* 0x000000024f077211 */ /* 0x080fe400018f0eff */
[----:B------:R-:W-:-:S03]  /*41680*/  LEA.HI.X.SX32 R5, R80, R2, 0x1, P4 ;  /* 0x0000000250057211 */ /* 0x000fc600020f0eff */
[----:B------:R0:W-:Y:S01]  /*41690*/  STL.64 [R1+0x8c8], R6 ;  /* 0x0008c80601007387 */ /* 0x0001e20000100a00 */
[----:B------:R-:W-:-:S03]  /*416a0*/  VIADD R91, R82, UR43 ;  /* 0x0000002b525b7c36 */ /* 0x000fc60008000000 */
[----:B------:R2:W-:Y:S01]  /*416b0*/  STL.64 [R1+0x8f0], R4 ;  /* 0x0008f00401007387 */ /* 0x0005e20000100a00 */
[----:B----4-:R-:W-:Y:S01]  /*416c0*/  VIADD R90, R91, UR44 ;  /* 0x0000002c5b5a7c36 */ /* 0x010fe20008000000 */
        /* <DEDUP_REMOVED lines=9> */
[----:B------:R-:W1:Y:S01]  /*41760*/  LDCU UR28, c[0x0][0x3b8] ;  /* 0x00007700ff1c77ac */ /* 0x000e620008000800 */
[CC--:B0-----:R-:W-:Y:S02]  /*41770*/  IADD3 R6, P3, PT, R91.reuse, R3.reuse, RZ ;  /* 0x000000035b067210 */ /* 0x0c1fe40007f7e0ff */
[----:B----4-:R-:W-:Y:S02]  /*41780*/  IADD3 R4, P4, PT, R90, R3, RZ ;  /* 0x000000035a047210 */ /* 0x010fe40007f9e0ff */
        /* <DEDUP_REMOVED lines=8> */
[C---:B----4-:R-:W-:Y:S02]  /*41810*/  IADD3 R4, P4, PT, R88.reuse, R3, RZ ;  /* 0x0000000358047210 */ /* 0x050fe40007f9e0ff */
[-C--:B------:R-:W-:Y:S02]  /*41820*/  LEA.HI.X.SX32 R7, R89, R2.reuse, 0x1, P3 ;  /* 0x0000000259077211 */ /* 0x080fe400018f0eff */
[----:B------:R-:W-:-:S03]  /*41830*/  LEA.HI.X.SX32 R5, R88, R2, 0x1, P4 ;  /* 0x0000000258057211 */ /* 0x000fc600020f0eff */
[----:B------:R0:W-:Y:S01]  /*41840*/  STL.64 [R1+0x978], R6 ;  /* 0x0009780601007387 */ /* 0x0001e20000100a00 */
[----:B------:R-:W-:Y:S01]  /*41850*/  VIADD R86, R85, UR27 ;  /* 0x0000001b55567c36 */ /* 0x000fe20008000000 */
[----:B------:R-:W4:Y:S02]  /*41860*/  LDCU UR27, c[0x0][0x3b8] ;  /* 0x00007700ff1b77ac */ /* 0x000f240008000800 */
        /* <DEDUP_REMOVED lines=49> */
[CC--:B--2---:R-:W-:Y:S02]  /*41b80*/  IADD3 R4, P4, PT, R74.reuse, R3.reuse, RZ ;  /* 0x000000034a047210 */ /* 0x0c4fe40007f9e0ff */
[-C--:B------:R-:W-:Y:S02]  /*41b90*/  LEA.HI.X.SX32 R7, R73, R2.reuse, 0x1, P3 ;  /* 0x0000000249077211 */ /* 0x080fe400018f0eff */
[----:B------:R-:W-:Y:S01]  /*41ba0*/  LEA.HI.X.SX32 R5, R74, R2, 0x1, P4 ;  /* 0x000000024a057211 */ /* 0x000fe200020f0eff */
[----:B------:R-:W-:Y:S01]  /*41bb0*/  VIADD R78, R75, UR15 ;  /* 0x0000000f4b4e7c36 */ /* 0x000fe20008000000 */
[----:B------:R-:W0:Y:S01]  /*41bc0*/  LDCU UR15, c[0x0][0x3b8] ;  /* 0x00007700ff0f77ac */ /* 0x000e220008000800 */
[----:B------:R2:W-:Y:S04]  /*41bd0*/  STL.64 [R1+0xad0], R6 ;  /* 0x000ad00601007387 */ /* 0x0005e80000100a00 */
[----:B------:R1:W-:Y:S01]  /*41be0*/  STL.64 [R1+0xae8], R4 ;  /* 0x000ae80401007387 */ /* 0x0003e20000100a00 */
[----:B------:R-:W-:Y:S01]  /*41bf0*/  VIADD R77, R78, UR36 ;  /* 0x000000244e4d7c36 */ /* 0x000fe20008000000 */
[----:B--2---:R-:W-:-:S02]  /*41c00*/  IADD3 R6, P3, PT, R76, R3, RZ ;  /* 0x000000034c067210 */ /* 0x004fc40007f7e0ff */
[CC--:B-1----:R-:W-:Y:S02]  /*41c10*/  IADD3 R4, P4, PT, R75.reuse, R3.reuse, RZ ;  /* 0x000000034b047210 */ /* 0x0c2fe40007f9e0ff */
[-C--:B------:R-:W-:Y:S02]  /*41c20*/  LEA.HI.X.SX32 R7, R76, R2.reuse, 0x1, P3 ;  /* 0x000000024c077211 */ /* 0x080fe400018f0eff */
[----:B------:R-:W-:Y:S01]  /*41c30*/  LEA.HI.X.SX32 R5, R75, R2, 0x1, P4 ;  /* 0x000000024b057211 */ /* 0x000fe200020f0eff */
[----:B------:R-:W-:Y:S01]  /*41c40*/  VIADD R80, R77, UR24 ;  /* 0x000000184d507c36 */ /* 0x000fe20008000000 */
[----:B------:R-:W1:Y:S03]  /*41c50*/  LDCU UR24, c[0x0][0x3b8] ;  /* 0x00007700ff1877ac */ /* 0x000e660008000800 */
[----:B------:R2:W-:Y:S01]  /*41c60*/  STL.64 [R1+0xb20], R4 ;  /* 0x000b200401007387 */ /* 0x0005e20000100a00 */
[----:B------:R-:W-:Y:S01]  /*41c70*/  VIADD R85, R80, UR4 ;  /* 0x0000000450557c36 */ /* 0x000fe20008000000 */
[----:B------:R-:W0:Y:S02]  /*41c80*/  LDCU UR4, c[0x0][0x3b8] ;  /* 0x00007700ff0477ac */ /* 0x000e240008000800 */
[----:B------:R1:W-:Y:S01]  /*41c90*/  STL.64 [R1+0xb08], R6 ;  /* 0x000b080601007387 */ /* 0x0003e20000100a00 */
[----:B------:R-:W-:Y:S01]  /*41ca0*/  VIADD R84, R85, UR35 ;  /* 0x0000002355547c36 */ /* 0x000fe20008000000 */
[----:B--2---:R-:W-:-:S02]  /*41cb0*/  IADD3 R4, P3, PT, R78, R3, RZ ;  /* 0x000000034e047210 */ /* 0x004fc40007f7e0ff */
[CC--:B-1----:R-:W-:Y:S02]  /*41cc0*/  IADD3 R6, P4, PT, R77.reuse, R3.reuse, RZ ;  /* 0x000000034d067210 */ /* 0x0c2fe40007f9e0ff */
[-C--:B------:R-:W-:Y:S02]  /*41cd0*/  LEA.HI.X.SX32 R5, R78, R2.reuse, 0x1, P3 ;  /* 0x000000024e057211 */ /* 0x080fe400018f0eff */
[-C--:B------:R-:W-:Y:S02]  /*41ce0*/  LEA.HI.X.SX32 R7, R77, R2.reuse, 0x1, P4 ;  /* 0x000000024d077211 */ /* 0x080fe400020f0eff */
[CC--:B------:R-:W-:Y:S02]  /*41cf0*/  IADD3 R8, P3, PT, R80.reuse, R3.reuse, RZ ;  /* 0x0000000350087210 */ /* 0x0c0fe40007f7e0ff */
[CC--:B------:R-:W-:Y:S02]  /*41d00*/  IADD3 R10, P4, PT, R85.reuse, R3.reuse, RZ ;  /* 0x00000003550a7210 */ /* 0x0c0fe40007f9e0ff */
[-C--:B------:R-:W-:Y:S01]  /*41d10*/  LEA.HI.X.SX32 R9, R80, R2.reuse, 0x1, P3 ;  /* 0x0000000250097211 */ /* 0x080fe200018f0eff */
[----:B------:R-:W-:Y:S01]  /*41d20*/  VIADD R82, R84, UR21 ;  /* 0x0000001554527c36 */ /* 0x000fe20008000000 */
[----:B------:R-:W-:Y:S01]  /*41d30*/  LEA.HI.X.SX32 R11, R85, R2, 0x1, P4 ;  /* 0x00000002550b7211 */ /* 0x000fe200020f0eff */
[----:B------:R1:W-:Y:S01]  /*41d40*/  STL.64 [R1+0xdd8], R4 ;  /* 0x000dd80401007387 */ /* 0x0003e20000100a00 */
[----:B------:R-:W2:Y:S03]  /*41d50*/  LDCU UR21, c[0x0][0x3b8] ;  /* 0x00007700ff1577ac */ /* 0x000ea60008000800 */
[----:B------:R-:W-:Y:S04]  /*41d60*/  STL.64 [R1+0xde0], R6 ;  /* 0x000de00601007387 */ /* 0x000fe80000100a00 */
[----:B------:R-:W-:Y:S01]  /*41d70*/  STL.64 [R1+0xde8], R8 ;  /* 0x000de80801007387 */ /* 0x000fe20000100a00 */
[----:B------:R-:W-:Y:S01]  /*41d80*/  VIADD R83, R82, UR9 ;  /* 0x0000000952537c36 */ /* 0x000fe20008000000 */
[----:B------:R-:W0:Y:S02]  /*41d90*/  LDCU UR9, c[0x0][0x3b8] ;  /* 0x00007700ff0977ac */ /* 0x000e240008000800 */
[----:B------:R2:W-:Y:S01]  /*41da0*/  STL.64 [R1+0xb80], R10 ;  /* 0x000b800a01007387 */ /* 0x0005e20000100a00 */
[----:B-1----:R-:W-:Y:S01]  /*41db0*/  IADD3 R4, P3, PT, R84, R3, RZ ;  /* 0x0000000354047210 */ /* 0x002fe20007f7e0ff */
[----:B------:R-:W-:-:S03]  /*41dc0*/  VIADD R79, R83, UR34 ;  /* 0x00000022534f7c36 */ /* 0x000fc60008000000 */
[----:B------:R-:W-:Y:S02]  /*41dd0*/  LEA.HI.X.SX32 R5, R84, R2, 0x1, P3 ;  /* 0x0000000254057211 */ /* 0x000fe400018f0eff */
[----:B--2---:R-:W-:-:S04]  /*41de0*/  IADD3 R10, P4, PT, R82, R3, RZ ;  /* 0x00000003520a7210 */ /* 0x004fc80007f9e0ff */
[-C--:B------:R-:W-:Y:S01]  /*41df0*/  LEA.HI.X.SX32 R11, R82, R2.reuse, 0x1, P4 ;  /* 0x00000002520b7211 */ /* 0x080fe200020f0eff */
[----:B------:R-:W-:Y:S01]  /*41e00*/  VIADD R81, R79, UR14 ;  /* 0x0000000e4f517c36 */ /* 0x000fe20008000000 */
[CC--:B------:R-:W-:Y:S01]  /*41e10*/  IADD3 R12, P3, PT, R83.reuse, R3.reuse, RZ ;  /* 0x00000003530c7210 */ /* 0x0c0fe20007f7e0ff */
[----:B------:R-:W1:Y:S02]  /*41e20*/  LDCU UR14, c[0x0][0x3b8] ;  /* 0x00007700ff0e77ac */ /* 0x000e640008000800 */
[----:B------:R-:W-:Y:S04]  /*41e30*/  STL.64 [R1+0xdf0], R10 ;  /* 0x000df00a01007387 */ /* 0x000fe80000100a00 */
[----:B------:R2:W-:Y:S01]  /*41e40*/  STL.64 [R1+0xb88], R4 ;  /* 0x000b880401007387 */ /* 0x0005e20000100a00 */
[----:B------:R-:W-:Y:S01]  /*41e50*/  LEA.HI.X.SX32 R13, R83, R2, 0x1, P3 ;  /* 0x00000002530d7211 */ /* 0x000fe200018f0eff */
[----:B------:R-:W-:Y:S01]  /*41e60*/  VIADD R72, R81, UR33 ;  /* 0x0000002151487c36 */ /* 0x000fe20008000000 */
[----:B--2---:R-:W-:-:S04]  /*41e70*/  IADD3 R4, P4, PT, R79, R3, RZ ;  /* 0x000000034f047210 */ /* 0x004fc80007f9e0ff */
[-C--:B------:R-:W-:Y:S01]  /*41e80*/  LEA.HI.X.SX32 R5, R79, R2.reuse, 0x1, P4 ;  /* 0x000000024f057211 */ /* 0x080fe200020f0eff */
[----:B------:R-:W-:Y:S01]  /*41e90*/  STL.64 [R1+0xdf8], R12 ;  /* 0x000df80c01007387 */ /* 0x000fe20000100a00 */
[CC--:B------:R-:W-:Y:S01]  /*41ea0*/  IADD3 R14, P4, PT, R72.reuse, R3.reuse, RZ ;  /* 0x00000003480e7210 */ /* 0x0c0fe20007f9e0ff */
[C---:B-----5:R-:W-:Y:S01]  /*41eb0*/  VIADD R71, R72.reuse, UR20 ;  /* 0x0000001448477c36 */ /* 0x060fe20008000000 */
[----:B------:R-:W2:Y:S01]  /*41ec0*/  LDCU UR20, c[0x0][0x3b8] ;  /* 0x00007700ff1477ac */ /* 0x000ea20008000800 */
[----:B------:R5:W-:Y:S01]  /*41ed0*/  STL.64 [R1+0xba8], R4 ;  /* 0x000ba80401007387 */ /* 0x000be20000100a00 */
[----:B------:R-:W-:Y:S01]  /*41ee0*/  LEA.HI.X.SX32 R15, R72, R2, 0x1, P4 ;  /* 0x00000002480f7211 */ /* 0x000fe200020f0eff */
[----:B------:R-:W-:Y:S01]  /*41ef0*/  VIADD R70, R71, UR47 ;  /* 0x0000002f47467c36 */ /* 0x000fe20008000000 */
[----:B-----5:R-:W-:-:S04]  /*41f00*/  IADD3 R4, P3, PT, R81, R3, RZ ;  /* 0x0000000351047210 */ /* 0x020fc80007f7e0ff */
[----:B------:R-:W-:Y:S01]  /*41f10*/  LEA.HI.X.SX32 R5, R81, R2, 0x1, P3 ;  /* 0x0000000251057211 */ /* 0x000fe200018f0eff */
[----:B------:R-:W-:Y:S04]  /*41f20*/  STL.64 [R1+0xe00], R14 ;  /* 0x000e000e01007387 */ /* 0x000fe80000100a00 */
[----:B------:R5:W-:Y:S01]  /*41f30*/  STL.64 [R1+0xbb0], R4 ;  /* 0x000bb00401007387 */ /* 0x000be20000100a00 */
[----:B------:R-:W-:Y:S01]  /*41f40*/  VIADD R69, R70, UR32 ;  /* 0x0000002046457c36 */ /* 0x000fe20008000000 */
[----:B------:R-:W-:-:S03]  /*41f50*/  IADD3 R16, P3, PT, R71, R3, RZ ;  /* 0x0000000347107210 */ /* 0x000fc60007f7e0ff */
[----:B------:R-:W-:Y:S01]  /*41f60*/  VIADD R68, R69, UR5 ;  /* 0x0000000545447c36 */ /* 0x000fe20008000000 */
[CC--:B-----5:R-:W-:Y:S01]  /*41f70*/  IADD3 R4, P4, PT, R70.reuse, R3.reuse, RZ ;  /* 0x0000000346047210 */ /* 0x0e0fe20007f9e0ff */
[----:B------:R-:W5:Y:S03]  /*41f80*/  LDCU UR5, c[0x0][0x3b8] ;  /* 0x00007700ff0577ac */ /* 0x000f660008000800 */
[-C--:B------:R-:W-:Y:S02]  /*41f90*/  LEA.HI.X.SX32 R5, R70, R2.reuse, 0x1, P4 ;  /* 0x0000000246057211 */ /* 0x080fe400020f0eff */
[-C--:B------:R-:W-:Y:S01]  /*41fa0*/  LEA.HI.X.SX32 R17, R71, R2.reuse, 0x1, P3 ;  /* 0x0000000247117211 */ /* 0x080fe200018f0eff */
[C---:B------:R-:W-:Y:S01]  /*41fb0*/  VIADD R73, R68.reuse, UR19 ;  /* 0x0000001344497c36 */ /* 0x040fe20008000000 */
[CC--:B------:R-:W-:Y:S01]  /*41fc0*/  IADD3 R18, P4, PT, R68.reuse, R3.reuse, RZ ;  /* 0x0000000344127210 */ /* 0x0c0fe20007f9e0ff */
[----:B------:R0:W-:Y:S01]  /*41fd0*/  STL.64 [R1+0xbd0], R4 ;  /* 0x000bd00401007387 */ /* 0x0001e20000100a00 */
[----:B------:R-:W1:Y:S01]  /*41fe0*/  LDCU UR19, c[0x0][0x3b8] ;  /* 0x00007700ff1377ac */ /* 0x000e620008000800 */
[----:B------:R-:W-:Y:S01]  /*41ff0*/  VIADD R74, R73, UR7 ;  /* 0x00000007494a7c36 */ /* 0x000fe20008000000 */
[----:B------:R-:W-:Y:S01]  /*42000*/  LEA.HI.X.SX32 R19, R68, R2, 0x1, P4 ;  /* 0x0000000244137211 */ /* 0x000fe200020f0eff */
[----:B------:R-:W1:Y:S01]  /*42010*/  LDCU UR7, c[0x0][0x3b8] ;  /* 0x00007700ff0777ac */ /* 0x000e620008000800 */
[----:B0-----:R-:W-:-:S04]  /*42020*/  IADD3 R4, P3, PT, R69, R3, RZ ;  /* 0x0000000345047210 */ /* 0x001fc80007f7e0ff */
[-C--:B------:R-:W-:Y:S01]  /*42030*/  LEA.HI.X.SX32 R5, R69, R2.reuse, 0x1, P3 ;  /* 0x0000000245057211 */ /* 0x080fe200018f0eff */
[----:B------:R-:W-:Y:S01]  /*42040*/  VIADD R78, R74, UR13 ;  /* 0x0000000d4a4e7c36 */ /* 0x000fe20008000000 */
[CC--:B------:R-:W-:Y:S01]  /*42050*/  IADD3 R20, P3, PT, R73.reuse, R3.reuse, RZ ;  /* 0x0000000349147210 */ /* 0x0c0fe20007f7e0ff */
[----:B------:R-:W0:Y:S02]  /*42060*/  LDCU UR13, c[0x0][0x3b8] ;  /* 0x00007700ff0d77ac */ /* 0x000e240008000800 */
[----:B------:R1:W-:Y:S01]  /*42070*/  STL.64 [R1+0xbe0], R4 ;  /* 0x000be00401007387 */ /* 0x0003e20000100a00 */
[----:B------:R-:W-:Y:S01]  /*42080*/  VIADD R77, R78, UR29 ;  /* 0x0000001d4e4d7c36 */ /* 0x000fe20008000000 */
[----:B------:R-:W-:Y:S02]  /*42090*/  LEA.HI.X.SX32 R21, R73, R2, 0x1, P3 ;  /* 0x0000000249157211 */ /* 0x000fe400018f0eff */
[----:B-1----:R-:W-:-:S04]  /*420a0*/  IADD3 R4, P4, PT, R74, R3, RZ ;  /* 0x000000034a047210 */ /* 0x002fc80007f9e0ff */
[-C--:B------:R-:W-:Y:S01]  /*420b0*/  LEA.HI.X.SX32 R5, R74, R2.reuse, 0x1, P4 ;  /* 0x000000024a057211 */ /* 0x080fe200020f0eff */
[C---:B---3--:R-:W-:Y:S01]  /*420c0*/  VIADD R82, R77.reuse, UR18 ;  /* 0x000000124d527c36 */ /* 0x048fe20008000000 */
[CC--:B------:R-:W-:Y:S01]  /*420d0*/  IADD3 R22, P4, PT, R77.reuse, R3.reuse, RZ ;  /* 0x000000034d167210 */ /* 0x0c0fe20007f9e0ff */
[----:B------:R-:W1:Y:S02]  /*420e0*/  LDCU UR18, c[0x0][0x3b8] ;  /* 0x00007700ff1277ac */ /* 0x000e640008000800 */
[----:B------:R3:W-:Y:S01]  /*420f0*/  STL.64 [R1+0xbf8], R4 ;  /* 0x000bf80401007387 */ /* 0x0007e20000100a00 */
[----:B------:R-:W-:Y:S01]  /*42100*/  VIADD R79, R82, UR30 ;  /* 0x0000001e524f7c36 */ /* 0x000fe20008000000 */
[----:B------:R-:W-:Y:S02]  /*42110*/  LEA.HI.X.SX32 R23, R77, R2, 0x1, P4 ;  /* 0x000000024d177211 */ /* 0x000fe400020f0eff */
[----:B---3--:R-:W-:-:S04]  /*42120*/  IADD3 R4, P3, PT, R78, R3, RZ ;  /* 0x000000034e047210 */ /* 0x008fc80007f7e0ff */
[-C--:B------:R-:W-:Y:S01]  /*42130*/  LEA.HI.X.SX32 R5, R78, R2.reuse, 0x1, P3 ;  /* 0x000000024e057211 */ /* 0x080fe200018f0eff */
[----:B------:R-:W-:Y:S01]  /*42140*/  VIADD R81, R79, UR10 ;  /* 0x0000000a4f517c36 */ /* 0x000fe20008000000 */
[CC--:B------:R-:W-:Y:S01]  /*42150*/  IADD3 R24, P3, PT, R82.reuse, R3.reuse, RZ ;  /* 0x0000000352187210 */ /* 0x0c0fe20007f7e0ff */
[----:B------:R-:W3:Y:S02]  /*42160*/  LDCU UR10, c[0x0][0x3b8] ;  /* 0x00007700ff0a77ac */ /* 0x000ee40008000800 */
[----:B------:R0:W-:Y:S01]  /*42170*/  STL.64 [R1+0xc08], R4 ;  /* 0x000c080401007387 */ /* 0x0001e20000100a00 */
[----:B------:R-:W-:Y:S01]  /*42180*/  VIADD R80, R81, UR28 ;  /* 0x0000001c51507c36 */ /* 0x000fe20008000000 */
[----:B------:R-:W-:Y:S02]  /*42190*/  LEA.HI.X.SX32 R25, R82, R2, 0x1, P3 ;  /* 0x0000000252197211 */ /* 0x000fe400018f0eff */
[----:B0-----:R-:W-:-:S04]  /*421a0*/  IADD3 R4, P4, PT, R79, R3, RZ ;  /* 0x000000034f047210 */ /* 0x001fc80007f9e0ff */
[-C--:B------:R-:W-:Y:S01]  /*421b0*/  LEA.HI.X.SX32 R5, R79, R2.reuse, 0x1, P4 ;  /* 0x000000024f057211 */ /* 0x080fe200020f0eff */
[C---:B------:R-:W-:Y:S01]  /*421c0*/  VIADD R76, R80.reuse, UR17 ;  /* 0x00000011504c7c36 */ /* 0x040fe20008000000 */
[-C--:B------:R-:W-:Y:S01]  /*421d0*/  IADD3 R26, P4, PT, R80, R3.reuse, RZ ;  /* 0x00000003501a7210 */ /* 0x080fe20007f9e0ff */
[----:B------:R-:W0:Y:S02]  /*421e0*/  LDCU UR17, c[0x0][0x3b8] ;  /* 0x00007700ff1177ac */ /* 0x000e240008000800 */
[----:B------:R1:W-:Y:S01]  /*421f0*/  STL.64 [R1+0xc28], R4 ;  /* 0x000c280401007387 */ /* 0x0003e20000100a00 */
[----:B----4-:R-:W-:Y:S01]  /*42200*/  VIADD R75, R76, UR27 ;  /* 0x0000001b4c4b7c36 */ /* 0x010fe20008000000 */
[----:B------:R-:W-:Y:S02]  /*42210*/  LEA.HI.X.SX32 R27, R80, R2, 0x1, P4 ;  /* 0x00000002501b7211 */ /* 0x000fe400020f0eff */
[----:B-1----:R-:W-:-:S04]  /*42220*/  IADD3 R4, P3, PT, R81, R3, RZ ;  /* 0x0000000351047210 */ /* 0x002fc80007f7e0ff */
[-C--:B------:R-:W-:Y:S01]  /*42230*/  LEA.HI.X.SX32 R5, R81, R2.reuse, 0x1, P3 ;  /* 0x0000000251057211 */ /* 0x080fe200018f0eff */
[C---:B------:R-:W-:Y:S01]  /*42240*/  VIADD R70, R75.reuse, UR6 ;  /* 0x000000064b467c36 */ /* 0x040fe20008000000 */
[-C--:B------:R-:W-:Y:S01]  /*42250*/  IADD3 R28, P3, PT, R76, R3.reuse, RZ ;  /* 0x000000034c1c7210 */ /* 0x080fe20007f7e0ff */
[----:B------:R-:W1:Y:S02]  /*42260*/  LDCU UR6, c[0x0][0x3b8] ;  /* 0x00007700ff0677ac */ /* 0x000e640008000800 */
[----:B------:R4:W-:Y:S01]  /*42270*/  STL.64 [R1+0xc30], R4 ;  /* 0x000c300401007387 */ /* 0x0009e20000100a00 */
[----:B------:R-:W-:Y:S01]  /*42280*/  VIADD R69, R70, UR12 ;  /* 0x0000000c46457c36 */ /* 0x000fe20008000000 */
[----:B------:R-:W-:Y:S01]  /*42290*/  LEA.HI.X.SX32 R29, R76, R2, 0x1, P3 ;  /* 0x000000024c1d7211 */ /* 0x000fe200018f0eff */
[----:B------:R-:W0:Y:S01]  /*422a0*/  LDCU UR12, c[0x0][0x3b8] ;  /* 0x00007700ff0c77ac */ /* 0x000e220008000800 */
[----:B----4-:R-:W-:-:S04]  /*422b0*/  IADD3 R4, P4, PT, R75, R3, RZ ;  /* 0x000000034b047210 */ /* 0x010fc80007f9e0ff */
[-C--:B------:R-:W-:Y:S01]  /*422c0*/  LEA.HI.X.SX32 R5, R75, R2.reuse, 0x1, P4 ;  /* 0x000000024b057211 */ /* 0x080fe200020f0eff */
[C---:B------:R-:W-:Y:S01]  /*422d0*/  VIADD R68, R69.reuse, UR16 ;  /* 0x0000001045447c36 */ /* 0x040fe20008000000 */
[CC--:B------:R-:W-:Y:S01]  /*422e0*/  IADD3 R30, P4, PT, R69.reuse, R3.reuse, RZ ;  /* 0x00000003451e7210 */ /* 0x0c0fe20007f9e0ff */
[----:B------:R-:W4:Y:S02]  /*422f0*/  LDCU UR16, c[0x0][0x3b8] ;  /* 0x00007700ff1077ac */ /* 0x000f240008000800 */
[----:B------:R0:W-:Y:S01]  /*42300*/  STL.64 [R1+0xc50], R4 ;  /* 0x000c500401007387 */ /* 0x0001e20000100a00 */
[----:B------:R-:W-:Y:S01]  /*42310*/  VIADD R71, R68, UR25 ;  /* 0x0000001944477c36 */ /* 0x000fe20008000000 */
[----:B------:R-:W-:Y:S02]  /*42320*/  LEA.HI.X.SX32 R31, R69, R2, 0x1, P4 ;  /* 0x00000002451f7211 */ /* 0x000fe400020f0eff */
[----:B0-----:R-:W-:-:S04]  /*42330*/  IADD3 R4, P3, PT, R70, R3, RZ ;  /* 0x0000000346047210 */ /* 0x001fc80007f7e0ff */
[----:B------:R-:W-:Y:S01]  /*42340*/  LEA.HI.X.SX32 R5, R70, R2, 0x1, P3 ;  /* 0x0000000246057211 */ /* 0x000fe200018f0eff */
[----:B------:R-:W-:-:S04]  /*42350*/  VIADD R73, R71, UR26 ;  /* 0x0000001a47497c36 */ /* 0x000fc80008000000 */
[----:B------:R0:W-:Y:S01]  /*42360*/  STL.64 [R1+0xc58], R4 ;  /* 0x000c580401007387 */ /* 0x0001e20000100a00 */
[-C--:B------:R-:W-:Y:S01]  /*42370*/  IADD3 R32, P3, PT, R68, R3.reuse, RZ ;  /* 0x0000000344207210 */ /* 0x080fe20007f7e0ff */
[----:B------:R-:W-:Y:S01]  /*42380*/  VIADD R72, R73, UR11 ;  /* 0x0000000b49487c36 */ /* 0x000fe20008000000 */
[----:B------:R-:W1:Y:S01]  /*42390*/  LDCU UR11, c[0x0][0x3b8] ;  /* 0x00007700ff0b77ac */ /* 0x000e620008000800 */
[----:B0-----:R-:W-:-:S04]  /*423a0*/  IADD3 R4, P4, PT, R71, R3, RZ ;  /* 0x0000000347047210 */ /* 0x001fc80007f9e0ff */
[-C--:B------:R-:W-:Y:S02]  /*423b0*/  LEA.HI.X.SX32 R5, R71, R2.reuse, 0x1, P4 ;  /* 0x0000000247057211 */ /* 0x080fe400020f0eff */
[-C--:B------:R-:W-:Y:S01]  /*423c0*/  LEA.HI.X.SX32 R33, R68, R2.reuse, 0x1, P3 ;  /* 0x0000000244217211 */ /* 0x080fe200018f0eff */
[C---:B------:R-:W-:Y:S01]  /*423d0*/  VIADD R79, R72.reuse, UR15 ;  /* 0x0000000f484f7c36 */ /* 0x040fe20008000000 */
[CC--:B------:R-:W-:Y:S01]  /*423e0*/  IADD3 R34, P4, PT, R72.reuse, R3.reuse, RZ ;  /* 0x0000000348227210 */ /* 0x0c0fe20007f9e0ff */
[----:B------:R0:W-:Y:S01]  /*423f0*/  STL.64 [R1+0xc78], R4 ;  /* 0x000c780401007387 */ /* 0x0001e20000100a00 */
[----:B------:R-:W1:Y:S01]  /*42400*/  LDCU UR15, c[0x0][0x3b8] ;  /* 0x00007700ff0f77ac */ /* 0x000e620008000800 */
        /* <DEDUP_REMOVED lines=8> */
[----:B------:R-:W-:Y:S01]  /*42490*/  VIADD R77, R75, UR9 ;  /* 0x000000094b4d7c36 */ /* 0x000fe20008000000 */
[----:B------:R-:W-:Y:S01]  /*424a0*/  LEA.HI.X.SX32 R37, R79, R2, 0x1, P3 ;  /* 0x000000024f257211 */ /* 0x000fe200018f0eff */
[----:B------:R-:W0:Y:S01]  /*424b0*/  LDCU UR9, c[0x0][0x3b8] ;  /* 0x00007700ff0977ac */ /* 0x000e220008000800 */
[----:B-1----:R-:W-:-:S04]  /*424c0*/  IADD3 R4, P4, PT, R78, R3, RZ ;  /* 0x000000034e047210 */ /* 0x002fc80007f9e0ff */
[----:B------:R-:W-:Y:S01]  /*424d0*/  LEA.HI.X.SX32 R5, R78, R2, 0x1, P4 ;  /* 0x000000024e057211 */ /* 0x000fe200020f0eff */
[----:B------:R-:W-:-:S04]  /*424e0*/  VIADD R74, R77, UR21 ;  /* 0x000000154d4a7c36 */ /* 0x000fc80008000000 */
[----:B------:R1:W-:Y:S01]  /*424f0*/  STL.64 [R1+0xca0], R4 ;  /* 0x000ca00401007387 */ /* 0x0003e20000100a00 */
[----:B------:R-:W-:Y:S01]  /*42500*/  VIADD R70, R74, UR14 ;  /* 0x0000000e4a467c36 */ /* 0x000fe20008000000 */
[-C--:B------:R-:W-:Y:S01]  /*42510*/  IADD3 R38, P4, PT, R77, R3.reuse, RZ ;  /* 0x000000034d267210 */ /* 0x080fe20007f9e0ff */
[----:B------:R-:W0:Y:S01]  /*42520*/  LDCU UR14, c[0x0][0x3b8] ;  /* 0x00007700ff0e77ac */ /* 0x000e220008000800 */
[----:B-1----:R-:W-:-:S04]  /*42530*/  IADD3 R4, P3, PT, R75, R3, RZ ;  /* 0x000000034b047210 */ /* 0x002fc80007f7e0ff */
[-C--:B------:R-:W-:Y:S02]  /*42540*/  LEA.HI.X.SX32 R5, R75, R2.reuse, 0x1, P3 ;  /* 0x000000024b057211 */ /* 0x080fe400018f0eff */
[----:B------:R-:W-:-:S03]  /*42550*/  LEA.HI.X.SX32 R39, R77, R2, 0x1, P4 ;  /* 0x000000024d277211 */ /* 0x000fc600020f0eff */
[----:B------:R1:W-:Y:S01]  /*42560*/  STL.64 [R1+0xca8], R4 ;  /* 0x000ca80401007387 */ /* 0x0003e20000100a00 */
[----:B--2---:R-:W-:Y:S01]  /*42570*/  VIADD R69, R70, UR20 ;  /* 0x0000001446457c36 */ /* 0x004fe20008000000 */
[----:B------:R-:W-:-:S03]  /*42580*/  IADD3 R40, P3, PT, R74, R3, RZ ;  /* 0x000000034a287210 */ /* 0x000fc60007f7e0ff */
[----:B------:R-:W-:Y:S01]  /*42590*/  VIADD R68, R69, UR31 ;  /* 0x0000001f45447c36 */ /* 0x000fe20008000000 */
[----:B-1----:R-:W-:-:S04]  /*425a0*/  IADD3 R4, P4, PT, R70, R3, RZ ;  /* 0x0000000346047210 */ /* 0x002fc80007f9e0ff */
[-C--:B------:R-:W-:Y:S02]  /*425b0*/  LEA.HI.X.SX32 R5, R70, R2.reuse, 0x1, P4 ;  /* 0x0000000246057211 */ /* 0x080fe400020f0eff */
[-C--:B------:R-:W-:Y:S01]  /*425c0*/  LEA.HI.X.SX32 R41, R74, R2.reuse, 0x1, P3 ;  /* 0x000000024a297211 */ /* 0x080fe200018f0eff */
[C---:B-----5:R-:W-:Y:S01]  /*425d0*/  VIADD R71, R68.reuse, UR5 ;  /* 0x0000000544477c36 */ /* 0x060fe20008000000 */
[CC--:B------:R-:W-:Y:S01]  /*425e0*/  IADD3 R42, P4, PT, R68.reuse, R3.reuse, RZ ;  /* 0x00000003442a7210 */ /* 0x0c0fe20007f9e0ff */
[----:B------:R1:W-:Y:S01]  /*425f0*/  STL.64 [R1+0xcc8], R4 ;  /* 0x000cc80401007387 */ /* 0x0003e20000100a00 */
[----:B------:R-:W2:Y:S01]  /*42600*/  LDCU UR5, c[0x0][0x3b8] ;  /* 0x00007700ff0577ac */ /* 0x000ea20008000800 */
[----:B------:R-:W-:Y:S01]  /*42610*/  VIADD R72, R71, UR7 ;  /* 0x0000000747487c36 */ /* 0x000fe20008000000 */
[----:B------:R-:W-:Y:S01]  /*42620*/  LEA.HI.X.SX32 R43, R68, R2, 0x1, P4 ;  /* 0x00000002442b7211 */ /* 0x000fe200020f0eff */
[----:B------:R-:W5:Y:S01]  /*42630*/  LDCU UR7, c[0x0][0x3b8] ;  /* 0x00007700ff0777ac */ /* 0x000f620008000800 */
[----:B-1----:R-:W-:-:S04]  /*42640*/  IADD3 R4, P3, PT, R69, R3, RZ ;  /* 0x0000000345047210 */ /* 0x002fc80007f7e0ff */
[-C--:B------:R-:W-:Y:S01]  /*42650*/  LEA.HI.X.SX32 R5, R69, R2.reuse, 0x1, P3 ;  /* 0x0000000245057211 */ /* 0x080fe200018f0eff */
[----:B------:R-:W-:Y:S01]  /*42660*/  VIADD R76, R72, UR13 ;  /* 0x0000000d484c7c36 */ /* 0x000fe20008000000 */
[CC--:B------:R-:W-:Y:S01]  /*42670*/  IADD3 R44, P3, PT, R71.reuse, R3.reuse, RZ ;  /* 0x00000003472c7210 */ /* 0x0c0fe20007f7e0ff */
[----:B------:R-:W-:Y:S01]  /*42680*/  IMAD.MOV.U32 R92, RZ, RZ, R56 ;  /* 0x000000ffff5c7224 */ /* 0x000fe200078e0038 */
[----:B------:R-:W1:Y:S01]  /*42690*/  LDCU UR13, c[0x0][0x3b8] ;  /* 0x00007700ff0d77ac */ /* 0x000e620008000800 */
[----:B------:R0:W-:Y:S01]  /*426a0*/  STL.64 [R1+0xcb0], R4 ;  /* 0x000cb00401007387 */ /* 0x0001e20000100a00 */
[----:B------:R-:W-:Y:S01]  /*426b0*/  VIADD R75, R76, UR18 ;  /* 0x000000124c4b7c36 */ /* 0x000fe20008000000 */
[----:B------:R-:W-:Y:S02]  /*426c0*/  LEA.HI.X.SX32 R45, R71, R2, 0x1, P3 ;  /* 0x00000002472d7211 */ /* 0x000fe400018f0eff */
[----:B0-----:R-:W-:-:S04]  /*426d0*/  IADD3 R4, P4, PT, R72, R3, RZ ;  /* 0x0000000348047210 */ /* 0x001fc80007f9e0ff */
[-C--:B------:R-:W-:Y:S01]  /*426e0*/  LEA.HI.X.SX32 R5, R72, R2.reuse, 0x1, P4 ;  /* 0x0000000248057211 */ /* 0x080fe200020f0eff */
[C---:B---3--:R-:W-:Y:S01]  /*426f0*/  VIADD R73, R75.reuse, UR10 ;  /* 0x0000000a4b497c36 */ /* 0x048fe20008000000 */
[-C--:B------:R-:W-:Y:S01]  /*42700*/  IADD3 R46, P4, PT, R75, R3.reuse, RZ ;  /* 0x000000034b2e7210 */ /* 0x080fe20007f9e0ff */
[----:B------:R-:W0:Y:S02]  /*42710*/  LDCU UR10, c[0x0][0x3b8] ;  /* 0x00007700ff0a77ac */ /* 0x000e240008000800 */
[----:B------:R3:W-:Y:S01]  /*42720*/  STL.64 [R1+0xc48], R4 ;  /* 0x000c480401007387 */ /* 0x0007e20000100a00 */
[----:B------:R-:W-:Y:S01]  /*42730*/  VIADD R70, R73, UR17 ;  /* 0x0000001149467c36 */ /* 0x000fe20008000000 */
[----:B------:R-:W-:Y:S02]  /*42740*/  LEA.HI.X.SX32 R47, R75, R2, 0x1, P4 ;  /* 0x000000024b2f7211 */ /* 0x000fe400020f0eff */
[----:B---3--:R-:W-:-:S04]  /*42750*/  IADD3 R4, P3, PT, R76, R3, RZ ;  /* 0x000000034c047210 */ /* 0x008fc80007f7e0ff */
[-C--:B------:R-:W-:Y:S01]  /*42760*/  LEA.HI.X.SX32 R5, R76, R2.reuse, 0x1, P3 ;  /* 0x000000024c057211 */ /* 0x080fe200018f0eff */
[C---:B------:R-:W-:Y:S01]  /*42770*/  VIADD R69, R70.reuse, UR6 ;  /* 0x0000000646457c36 */ /* 0x040fe20008000000 */
[-C--:B------:R-:W-:Y:S01]  /*42780*/  IADD3 R48, P3, PT, R73, R3.reuse, RZ ;  /* 0x0000000349307210 */ /* 0x080fe20007f7e0ff */
[----:B------:R-:W3:Y:S02]  /*42790*/  LDCU UR6, c[0x0][0x3b8] ;  /* 0x00007700ff0677ac */ /* 0x000ee40008000800 */
[----:B------:R0:W-:Y:S01]  /*427a0*/  STL.64 [R1+0xc20], R4 ;  /* 0x000c200401007387 */ /* 0x0001e20000100a00 */
[----:B------:R-:W-:Y:S01]  /*427b0*/  VIADD R68, R69, UR12 ;  /* 0x0000000c45447c36 */ /* 0x000fe20008000000 */
[----:B------:R-:W-:Y:S01]  /*427c0*/  LEA.HI.X.SX32 R49, R73, R2, 0x1, P3 ;  /* 0x0000000249317211 */ /* 0x000fe200018f0eff */
[----:B------:R-:W1:Y:S01]  /*427d0*/  LDCU UR12, c[0x0][0x3b8] ;  /* 0x00007700ff0c77ac */ /* 0x000e620008000800 */
[----:B0-----:R-:W-:-:S04]  /*427e0*/  IADD3 R4, P4, PT, R70, R3, RZ ;  /* 0x0000000346047210 */ /* 0x001fc80007f9e0ff */
[----:B------:R-:W-:Y:S01]  /*427f0*/  LEA.HI.X.SX32 R5, R70, R2, 0x1, P4 ;  /* 0x0000000246057211 */ /* 0x000fe200020f0eff */
[----:B----4-:R-:W-:-:S04]  /*42800*/  VIADD R72, R68, UR16 ;  /* 0x0000001044487c36 */ /* 0x010fc80008000000 */
[----:B------:R0:W-:Y:S01]  /*42810*/  STL.64 [R1+0xbb8], R4 ;  /* 0x000bb80401007387 */ /* 0x0001e20000100a00 */
[----:B------:R-:W-:Y:S01]  /*42820*/  VIADD R71, R72, UR11 ;  /* 0x0000000b48477c36 */ /* 0x000fe20008000000 */
[-C--:B------:R-:W-:Y:S01]  /*42830*/  IADD3 R50, P3, PT, R69, R3.reuse, RZ ;  /* 0x0000000345327210 */ /* 0x080fe20007f7e0ff */
[----:B------:R-:W4:Y:S01]  /*42840*/  LDCU UR11, c[0x0][0x3b8] ;  /* 0x00007700ff0b77ac */ /* 0x000f220008000800 */
[----:B0-----:R-:W-:-:S04]  /*42850*/  IADD3 R4, P4, PT, R68, R3, RZ ;  /* 0x0000000344047210 */ /* 0x001fc80007f9e0ff */
[----:B------:R-:W-:-:S05]  /*42860*/  LEA.HI.X.SX32 R5, R68, R2, 0x1, P4 ;  /* 0x0000000244057211 */ /* 0x000fca00020f0eff */
[----:B------:R0:W-:Y:S02]  /*42870*/  STL.64 [R1+0xb68], R4 ;  /* 0x000b680401007387 */ /* 0x0001e40000100a00 */
[----:B0-----:R-:W-:-:S04]  /*42880*/  IADD3 R4, P4, PT, R71, R3, RZ ;  /* 0x0000000347047210 */ /* 0x001fc80007f9e0ff */
[----:B------:R-:W-:-:S05]  /*42890*/  LEA.HI.X.SX32 R5, R71, R2, 0x1, P4 ;  /* 0x0000000247057211 */ /* 0x000fca00020f0eff */
[----:B------:R0:W-:Y:S04]  /*428a0*/  STL.64 [R1+0xab0], R4 ;  /* 0x000ab00401007387 */ /* 0x0001e80000100a00 */
[----:B------:R-:W4:Y:S04]  /*428b0*/  LDL.LU R12, [R1+0x348] ;  /* 0x00034800010c7983 */ /* 0x000f280000300800 */
[----:B------:R-:W4:Y:S04]  /*428c0*/  LDL.LU R13, [R1+0x34c] ;  /* 0x00034c00010d7983 */ /* 0x000f280000300800 */
[----:B------:R-:W4:Y:S04]  /*428d0*/  LDL.LU R10, [R1+0x350] ;  /* 0x00035000010a7983 */ /* 0x000f280000300800 */
[----:B------:R-:W4:Y:S01]  /*428e0*/  LDL.LU R11, [R1+0x354] ;  /* 0x00035400010b7983 */ /* 0x000f220000300800 */
[----:B------:R-:W-:Y:S01]  /*428f0*/  VIADD R75, R71, UR15 ;  /* 0x0000000f474b7c36 */ /* 0x000fe20008000000 */
[----:B------:R-:W-:Y:S01]  /*42900*/  LEA.HI.X.SX32 R51, R69, R2, 0x1, P3 ;  /* 0x0000000245337211 */ /* 0x000fe200018f0eff */
[----:B------:R-:W-:Y:S01]  /*42910*/  IMAD.MOV.U32 R93, RZ, RZ, R57 ;  /* 0x000000ffff5d7224 */ /* 0x000fe200078e0039 */
[----:B------:R-:W4:Y:S01]  /*42920*/  LDL.LU R14, [R1+0x358] ;  /* 0x00035800010e7983 */ /* 0x000f220000300800 */
[----:B------:R-:W-:Y:S01]  /*42930*/  VIADD R74, R75, UR4 ;  /* 0x000000044b4a7c36 */ /* 0x000fe20008000000 */
[-C--:B------:R-:W-:Y:S01]  /*42940*/  IADD3 R52, P3, PT, R72, R3.reuse, RZ ;  /* 0x0000000348347210 */ /* 0x080fe20007f7e0ff */
[----:B------:R-:W-:Y:S01]  /*42950*/  IMAD.MOV.U32 R15, RZ, RZ, R54 ;  /* 0x000000ffff0f7224 */ /* 0x000fe200078e0036 */
[----:B------:R-:W0:Y:S01]  /*42960*/  LDCU UR4, c[0x0][0x3b8] ;  /* 0x00007700ff0477ac */ /* 0x000e220008000800 */
[C---:B------:R-:W-:Y:S01]  /*42970*/  VIADD R73, R74.reuse, UR9 ;  /* 0x000000094a497c36 */ /* 0x040fe20008000000 */
[----:B------:R-:W-:-:S02]  /*42980*/  IADD3 R56, P4, PT, R74, R3, RZ ;  /* 0x000000034a387210 */ /* 0x000fc40007f9e0ff */
[-C--:B------:R-:W-:Y:S01]  /*42990*/  LEA.HI.X.SX32 R53, R72, R2.reuse, 0x1, P3 ;  /* 0x0000000248357211 */ /* 0x080fe200018f0eff */
[----:B------:R-:W-:Y:S01]  /*429a0*/  VIADD R70, R73, UR14 ;  /* 0x0000000e49467c36 */ /* 0x000fe20008000000 */
[----:B------:R-:W0:Y:S03]  /*429b0*/  LDCU UR9, c[0x0][0x3b8] ;  /* 0x00007700ff0977ac */ /* 0x000e260008000800 */
[----:B------:R-:W-:Y:S01]  /*429c0*/  VIADD R69, R70, UR19 ;  /* 0x0000001346457c36 */ /* 0x000fe20008000000 */
[----:B------:R-:W-:-:S03]  /*429d0*/  LEA.HI.X.SX32 R57, R74, R2, 0x1, P4 ;  /* 0x000000024a397211 */ /* 0x000fc600020f0eff */
[----:B--2---:R-:W-:Y:S01]  /*429e0*/  VIADD R68, R69, UR5 ;  /* 0x0000000545447c36 */ /* 0x004fe20008000000 */
[CC--:B------:R-:W-:Y:S01]  /*429f0*/  IADD3 R54, P3, PT, R75.reuse, R3.reuse, RZ ;  /* 0x000000034b367210 */ /* 0x0c0fe20007f7e0ff */
[----:B------:R-:W-:Y:S01]  /*42a00*/  IMAD.MOV.U32 R6, RZ, RZ, R58 ;  /* 0x000000ffff067224 */ /* 0x000fe200078e003a */
[----:B------:R-:W2:Y:S01]  /*42a10*/  LDCU UR5, c[0x0][0x3b8] ;  /* 0x00007700ff0577ac */ /* 0x000ea20008000800 */
[----:B-----5:R-:W-:Y:S01]  /*42a20*/  VIADD R74, R68, UR7 ;  /* 0x00000007444a7c36 */ /* 0x020fe20008000000 */
[-C--:B------:R-:W-:Y:S01]  /*42a30*/  LEA.HI.X.SX32 R55, R75, R2.reuse, 0x1, P3 ;  /* 0x000000024b377211 */ /* 0x080fe200018f0eff */
[----:B------:R-:W-:Y:S01]  /*42a40*/  IMAD.MOV.U32 R8, RZ, RZ, R60 ;  /* 0x000000ffff087224 */ /* 0x000fe200078e003c */
[----:B------:R-:W5:Y:S01]  /*42a50*/  LDCU UR7, c[0x0][0x3b8] ;  /* 0x00007700ff0777ac */ /* 0x000f620008000800 */
[----:B------:R-:W-:Y:S01]  /*42a60*/  VIADD R72, R74, UR10 ;  /* 0x0000000a4a487c36 */ /* 0x000fe20008000000 */
[CC--:B------:R-:W-:Y:S02]  /*42a70*/  IADD3 R58, P3, PT, R73.reuse, R3.reuse, RZ ;  /* 0x00000003493a7210 */ /* 0x0c0fe40007f7e0ff */
[-C--:B------:R-:W-:Y:S01]  /*42a80*/  IADD3 R60, P4, PT, R70, R3.reuse, RZ ;  /* 0x00000003463c7210 */ /* 0x080fe20007f9e0ff */
[----:B---3--:R-:W-:Y:S01]  /*42a90*/  VIADD R71, R72, UR6 ;  /* 0x0000000648477c36 */ /* 0x008fe20008000000 */
[----:B------:R-:W3:Y:S01]  /*42aa0*/  LDCU UR6, c[0x0][0x3b8] ;  /* 0x00007700ff0677ac */ /* 0x000ee20008000800 */
[----:B------:R-:W-:Y:S01]  /*42ab0*/  IMAD.MOV.U32 R7, RZ, RZ, R59 ;  /* 0x000000ffff077224 */ /* 0x000fe200078e003b */
[-C--:B------:R-:W-:Y:S01]  /*42ac0*/  LEA.HI.X.SX32 R59, R73, R2.reuse, 0x1, P3 ;  /* 0x00000002493b7211 */ /* 0x080fe200018f0eff */
[----:B0-----:R-:W-:Y:S01]  /*42ad0*/  IMAD.MOV.U32 R4, RZ, RZ, R62 ;  /* 0x000000ffff047224 */ /* 0x001fe200078e003e */
[-C--:B------:R-:W-:Y:S01]  /*42ae0*/  IADD3 R62, P3, PT, R69, R3.reuse, RZ ;  /* 0x00000003453e7210 */ /* 0x080fe20007f7e0ff */
[----:B------:R-:W-:Y:S01]  /*42af0*/  IMAD.MOV.U32 R9, RZ, RZ, R61 ;  /* 0x000000ffff097224 */ /* 0x000fe200078e003d */
[-C--:B------:R-:W-:Y:S01]  /*42b00*/  LEA.HI.X.SX32 R61, R70, R2.reuse, 0x1, P4 ;  /* 0x00000002463d7211 */ /* 0x080fe200020f0eff */
[----:B-1----:R-:W-:Y:S01]  /*42b10*/  VIADD R70, R71, UR12 ;  /* 0x0000000c47467c36 */ /* 0x002fe20008000000 */
[----:B------:R-:W-:Y:S01]  /*42b20*/  IADD3 R64, P4, PT, R68, R3, RZ ;  /* 0x0000000344407210 */ /* 0x000fe20007f9e0ff */
[----:B------:R-:W-:Y:S01]  /*42b30*/  IMAD.MOV.U32 R5, RZ, RZ, R63 ;  /* 0x000000ffff057224 */ /* 0x000fe200078e003f */
[-C--:B------:R-:W-:Y:S01]  /*42b40*/  LEA.HI.X.SX32 R63, R69, R2.reuse, 0x1, P3 ;  /* 0x00000002453f7211 */ /* 0x080fe200018f0eff */
[----:B----4-:R-:W-:Y:S01]  /*42b50*/  VIADD R69, R70, UR11 ;  /* 0x0000000b46457c36 */ /* 0x010fe20008000000 */
[----:B------:R-:W-:-:S02]  /*42b60*/  LEA.HI.X.SX32 R65, R68, R2, 0x1, P4 ;  /* 0x0000000244417211 */ /* 0x000fc400020f0eff */
[-C--:B------:R-:W-:Y:S01]  /*42b70*/  IADD3 R66, P3, PT, R74, R3.reuse, RZ ;  /* 0x000000034a427210 */ /* 0x080fe20007f7e0ff */
[----:B------:R-:W-:Y:S01]  /*42b80*/  VIADD R68, R69, UR4 ;  /* 0x0000000445447c36 */ /* 0x000fe20008000000 */
[-C--:B------:R-:W-:Y:S01]  /*42b90*/  IADD3 R90, P4, PT, R72, R3.reuse, RZ ;  /* 0x00000003485a7210 */ /* 0x080fe20007f9e0ff */
[----:B------:R-:W0:Y:S01]  /*42ba0*/  LDCU UR4, c[0x0][0x3b8] ;  /* 0x00007700ff0477ac */ /* 0x000e220008000800 */
[-C--:B------:R-:W-:Y:S02]  /*42bb0*/  LEA.HI.X.SX32 R67, R74, R2.reuse, 0x1, P3 ;  /* 0x000000024a437211 */ /* 0x080fe400018f0eff */
[----:B------:R-:W-:Y:S01]  /*42bc0*/  LEA.HI.X.SX32 R91, R72, R2, 0x1, P4 ;  /* 0x00000002485b7211 */ /* 0x000fe200020f0eff */
[----:B------:R-:W-:Y:S01]  /*42bd0*/  VIADD R72, R68, UR9 ;  /* 0x0000000944487c36 */ /* 0x000fe20008000000 */
[-C--:B------:R-:W-:Y:S01]  /*42be0*/  IADD3 R88, P3, PT, R71, R3.reuse, RZ ;  /* 0x0000000347587210 */ /* 0x080fe20007f7e0ff */
[----:B------:R-:W1:Y:S01]  /*42bf0*/  LDCU UR9, c[0x0][0x39c] ;  /* 0x00007380ff0977ac */ /* 0x000e620008000800 */
[----:B------:R-:W-:-:S02]  /*42c00*/  IADD3 R86, P4, PT, R70, R3, RZ ;  /* 0x0000000346567210 */ /* 0x000fc40007f9e0ff */
[-C--:B------:R-:W-:Y:S01]  /*42c10*/  LEA.HI.X.SX32 R89, R71, R2.reuse, 0x1, P3 ;  /* 0x0000000247597211 */ /* 0x080fe200018f0eff */
[----:B------:R-:W-:Y:S01]  /*42c20*/  VIADD R71, R72, UR13 ;  /* 0x0000000d48477c36 */ /* 0x000fe20008000000 */
[-C--:B------:R-:W-:Y:S02]  /*42c30*/  IADD3 R84, P3, PT, R69, R3.reuse, RZ ;  /* 0x0000000345547210 */ /* 0x080fe40007f7e0ff */
[-C--:B------:R-:W-:Y:S01]  /*42c40*/  LEA.HI.X.SX32 R87, R70, R2.reuse, 0x1, P4 ;  /* 0x0000000246577211 */ /* 0x080fe200020f0eff */
[----:B--2---:R-:W-:Y:S01]  /*42c50*/  VIADD R70, R71, UR5 ;  /* 0x0000000547467c36 */ /* 0x004fe20008000000 */
[-C--:B------:R-:W-:Y:S01]  /*42c60*/  LEA.HI.X.SX32 R85, R69, R2.reuse, 0x1, P3 ;  /* 0x0000000245557211 */ /* 0x080fe200018f0eff */
[----:B------:R-:W2:Y:S01]  /*42c70*/  LDCU UR5, c[0x0][0x39c] ;  /* 0x00007380ff0577ac */ /* 0x000ea20008000800 */
[-C--:B------:R-:W-:Y:S01]  /*42c80*/  IADD3 R82, P4, PT, R68, R3.reuse, RZ ;  /* 0x0000000344527210 */ /* 0x080fe20007f9e0ff */
[----:B---3--:R-:W-:Y:S01]  /*42c90*/  VIADD R69, R70, UR6 ;  /* 0x0000000646457c36 */ /* 0x008fe20008000000 */
[-C--:B------:R-:W-:Y:S01]  /*42ca0*/  IADD3 R80, P3, PT, R72, R3.reuse, RZ ;  /* 0x0000000348507210 */ /* 0x080fe20007f7e0ff */
[----:B------:R-:W3:Y:S01]  /*42cb0*/  LDCU UR6, c[0x0][0x39c] ;  /* 0x00007380ff0677ac */ /* 0x000ee20008000800 */
[-C--:B------:R-:W-:Y:S01]  /*42cc0*/  LEA.HI.X.SX32 R83, R68, R2.reuse, 0x1, P4 ;  /* 0x0000000244537211 */ /* 0x080fe200020f0eff */
[----:B-----5:R-:W-:Y:S01]  /*42cd0*/  VIADD R68, R69, UR7 ;  /* 0x0000000745447c36 */ /* 0x020fe20008000000 */
[----:B------:R-:W-:Y:S01]  /*42ce0*/  LEA.HI.X.SX32 R81, R72, R2, 0x1, P3 ;  /* 0x0000000248517211 */ /* 0x000fe200018f0eff */
[----:B------:R-:W4:Y:S01]  /*42cf0*/  LDCU UR7, c[0x0][0x39c] ;  /* 0x00007380ff0777ac */ /* 0x000f220008000800 */
[----:B------:R-:W-:-:S02]  /*42d00*/  IADD3 R78, P4, PT, R71, R3, RZ ;  /* 0x00000003474e7210 */ /* 0x000fc40007f9e0ff */
[-C--:B------:R-:W-:Y:S02]  /*42d10*/  IADD3 R76, P3, PT, R70, R3.reuse, RZ ;  /* 0x00000003464c7210 */ /* 0x080fe40007f7e0ff */
[-C--:B------:R-:W-:Y:S01]  /*42d20*/  LEA.HI.X.SX32 R79, R71, R2.reuse, 0x1, P4 ;  /* 0x00000002474f7211 */ /* 0x080fe200020f0eff */
[----:B0-----:R-:W-:Y:S01]  /*42d30*/  VIADD R71, R68, UR4 ;  /* 0x0000000444477c36 */ /* 0x001fe20008000000 */
[-C--:B------:R-:W-:Y:S01]  /*42d40*/  LEA.HI.X.SX32 R77, R70, R2.reuse, 0x1, P3 ;  /* 0x00000002464d7211 */ /* 0x080fe200018f0eff */
[----:B------:R-:W0:Y:S01]  /*42d50*/  LDCU UR4, c[0x0][0x39c] ;  /* 0x00007380ff0477ac */ /* 0x000e220008000800 */
[CC--:B------:R-:W-:Y:S02]  /*42d60*/  IADD3 R74, P4, PT, R69.reuse, R3.reuse, RZ ;  /* 0x00000003454a7210 */ /* 0x0c0fe40007f9e0ff */
[----:B------:R-:W-:Y:S02]  /*42d70*/  IADD3 R72, P3, PT, R68, R3, RZ ;  /* 0x0000000344487210 */ /* 0x000fe40007f7e0ff */
[----:B------:R-:W-:-:S02]  /*42d80*/  LEA.HI.X.SX32 R75, R69, R2, 0x1, P4 ;  /* 0x00000002454b7211 */ /* 0x000fc400020f0eff */
[-C--:B------:R-:W-:Y:S02]  /*42d90*/  LEA.HI.X.SX32 R73, R68, R2.reuse, 0x1, P3 ;  /* 0x0000000244497211 */ /* 0x080fe400018f0eff */
[----:B------:R-:W-:Y:S01]  /*42da0*/  IADD3 R70, P4, PT, R71, R3, RZ ;  /* 0x0000000347467210 */ /* 0x000fe20007f9e0ff */
[C---:B------:R-:W-:Y:S01]  /*42db0*/  VIADD R3, R0.reuse, 0xd5 ;  /* 0x000000d500037836 */ /* 0x040fe20000000000 */
[----:B------:R-:W-:Y:S01]  /*42dc0*/  PRMT R68, R15, 0x9910, RZ ;  /* 0x000099100f447816 */ /* 0x000fe200000000ff */
[C---:B------:R-:W-:Y:S01]  /*42dd0*/  VIADD R69, R0.reuse, 0xd3 ;  /* 0x000000d300457836 */ /* 0x040fe20000000000 */
[----:B------:R-:W5:Y:S02]  /*42de0*/  LDL.LU R15, [R1+0x35c] ;  /* 0x00035c00010f7983 */ /* 0x000f640000300800 */
[----:B------:R-:W-:Y:S02]  /*42df0*/  SHF.R.S32.HI R68, RZ, 0x8, R68 ;  /* 0x00000008ff447819 */ /* 0x000fe40000011444 */
[----:B---3--:R-:W-:Y:S01]  /*42e00*/  ISETP.LT.AND P3, PT, R3, UR6, !P0 ;  /* 0x0000000603007c0c */ /* 0x008fe2000c761270 */
[----:B------:R-:W3:Y:S01]  /*42e10*/  LDCU UR6, c[0x0][0x39c] ;  /* 0x00007380ff0677ac */ /* 0x000ee20008000800 */
[----:B-1----:R-:W-:Y:S01]  /*42e20*/  ISETP.LT.AND P5, PT, R69, UR9, !P0 ;  /* 0x0000000945007c0c */ /* 0x002fe2000c7a1270 */
[----:B------:R1:W-:Y:S04]  /*42e30*/  @P2 STG.E.U8 desc[UR22][R6.64], R68 ;  /* 0x0000004406002986 */ /* 0x0003e8000c101116 */
[----:B-1----:R-:W3:Y:S01]  /*42e40*/  LDL.LU.64 R6, [R1+0xb40] ;  /* 0x000b400001067983 */ /* 0x002ee20000300a00 */
[----:B------:R-:W-:Y:S01]  /*42e50*/  LEA.HI.X.SX32 R71, R71, R2, 0x1, P4 ;  /* 0x0000000247477211 */ /* 0x000fe200020f0eff */
[----:B------:R-:W-:-:S05]  /*42e60*/  VIADD R2, R0, 0xd4 ;  /* 0x000000d400027836 */ /* 0x000fca0000000000 */
[----:B--2---:R-:W-:Y:S02]  /*42e70*/  ISETP.LT.AND P4, PT, R2, UR5, !P0 ;  /* 0x0000000502007c0c */ /* 0x004fe4000c781270 */
[----:B------:R-:W-:Y:S01]  /*42e80*/  F2FP.SATFINITE.E5M2.F32.PACK_AB_MERGE_C R3, R13, R12, RZ ;  /* 0x0000000c0d03723e */ /* 0x000fe200048060ff */
[----:B------:R-:W-:Y:S01]  /*42e90*/  VIADD R2, R0, 0xd6 ;  /* 0x000000d600027836 */ /* 0x000fe20000000000 */
[----:B------:R-:W1:Y:S02]  /*42ea0*/  LDCU UR5, c[0x0][0x39c] ;  /* 0x00007380ff0577ac */ /* 0x000e640008000800 */
[----:B------:R-:W-:Y:S01]  /*42eb0*/  PRMT R68, R3, 0x9910, RZ ;  /* 0x0000991003447816 */ /* 0x000fe200000000ff */
[----:B------:R2:W-:Y:S03]  /*42ec0*/  @P6 STG.E.U8 desc[UR22][R8.64], R3 ;  /* 0x0000000308006986 */ /* 0x0005e6000c101116 */
[----:B------:R-:W-:-:S05]  /*42ed0*/  SHF.R.S32.HI R68, RZ, 0x8, R68 ;  /* 0x00000008ff447819 */ /* 0x000fca0000011444 */
[----:B------:R0:W-:Y:S04]  /*42ee0*/  @P5 STG.E.U8 desc[UR22][R4.64], R68 ;  /* 0x0000004404005986 */ /* 0x0001e8000c101116 */
[----:B--2---:R-:W2:Y:S04]  /*42ef0*/  LDL.LU.64 R8, [R1+0xb30] ;  /* 0x000b300001087983 */ /* 0x004ea80000300a00 */
[----:B------:R-:W2:Y:S04]  /*42f00*/  LDL.LU R12, [R1+0x360] ;  /* 0x00036000010c7983 */ /* 0x000ea80000300800 */
[----:B------:R-:W2:Y:S04]  /*42f10*/  LDL.LU R13, [R1+0x364] ;  /* 0x00036400010d7983 */ /* 0x000ea80000300800 */
[----:B0-----:R-:W2:Y:S01]  /*42f20*/  LDL.LU.64 R4, [R1+0xb28] ;  /* 0x000b280001047983 */ /* 0x001ea20000300a00 */
[----:B------:R-:W-:-:S05]  /*42f30*/  F2FP.SATFINITE.E5M2.F32.PACK_AB_MERGE_C R3, R11, R10, RZ ;  /* 0x0000000a0b03723e */ /* 0x000fca00048060ff */
[----:B------:R0:W-:Y:S04]  /*42f40*/  @P4 STG.E.U8 desc[UR22][R92.64], R3 ;  /* 0x000000035c004986 */ /* 0x0001e8000c101116 */
[----:B0-----:R-:W2:Y:S01]  /*42f50*/  LDL.LU.64 R92, [R1+0xb18] ;  /* 0x000b1800015c7983 */ /* 0x001ea20000300a00 */
[----:B------:R-:W-:Y:S02]  /*42f60*/  PRMT R68, R3, 0x9910, RZ ;  /* 0x0000991003447816 */ /* 0x000fe400000000ff */
[----:B------:R-:W-:Y:S01]  /*42f70*/  ISETP.LT.AND P2, PT, R2, UR4, !P0 ;  /* 0x0000000402007c0c */ /* 0x000fe2000c741270 */
[----:B------:R-:W-:Y:S01]  /*42f80*/  VIADD R2, R0, 0xd7 ;  /* 0x000000d700027836 */ /* 0x000fe20000000000 */
[----:B------:R-:W-:Y:S01]  /*42f90*/  SHF.R.S32.HI R68, RZ, 0x8, R68 ;  /* 0x00000008ff447819 */ /* 0x000fe20000011444 */
[----:B------:R-:W2:Y:S01]  /*42fa0*/  LDL.LU R10, [R1+0x368] ;  /* 0x00036800010a7983 */ /* 0x000ea20000300800 */
[----:B------:R-:W0:Y:S02]  /*42fb0*/  LDCU UR4, c[0x0][0x39c] ;  /* 0x00007380ff0477ac */ /* 0x000e240008000800 */
[----:B----4-:R-:W-:Y:S01]  /*42fc0*/  ISETP.LT.AND P6, PT, R2, UR7, !P0 ;  /* 0x0000000702007c0c */ /* 0x010fe2000c7c1270 */
[----:B------:R-:W4:Y:S01]  /*42fd0*/  LDL.LU R11, [R1+0x36c] ;  /* 0x00036c00010b7983 */ /* 0x000f220000300800 */
[----:B------:R-:W-:Y:S01]  /*42fe0*/  VIADD R2, R0, 0xd8 ;  /* 0x000000d800027836 */ /* 0x000fe20000000000 */
[----:B------:R-:W0:Y:S04]  /*42ff0*/  LDCU UR7, c[0x0][0x39c] ;  /* 0x00007380ff0777ac */ /* 0x000e280008000800 */
[----:B-1----:R-:W-:Y:S01]  /*43000*/  ISETP.LT.AND P5, PT, R2, UR5, !P0 ;  /* 0x0000000502007c0c */ /* 0x002fe2000c7a1270 */
[----:B------:R-:W1:Y:S01]  /*43010*/  LDCU UR5, c[0x0][0x39c] ;  /* 0x00007380ff0577ac */ /* 0x000e620008000800 */
[----:B-----5:R-:W-:Y:S01]  /*43020*/  F2FP.SATFINITE.E5M2.F32.PACK_AB_MERGE_C R3, R15, R14, RZ ;  /* 0x0000000e0f03723e */ /* 0x020fe200048060ff */
[----:B---3--:R3:W-:Y:S04]  /*43030*/  @P3 STG.E.U8 desc[UR22][R6.64], R68 ;  /* 0x0000004406003986 */ /* 0x0087e8000c101116 */
[----:B---3--:R-:W3:Y:S01]  /*43040*/  LDL.LU.64 R6, [R1+0xb10] ;  /* 0x000b100001067983 */ /* 0x008ee20000300a00 */
[----:B------:R-:W-:-:S04]  /*43050*/  PRMT R68, R3, 0x9910, RZ ;  /* 0x0000991003447816 */ /* 0x000fc800000000ff */
[----:B------:R-:W-:Y:S01]  /*43060*/  SHF.R.S32.HI R68, RZ, 0x8, R68 ;  /* 0x00000008ff447819 */ /* 0x000fe20000011444 */
[----:B--2---:R2:W-:Y:S04]  /*43070*/  @P2 STG.E.U8 desc[UR22][R8.64], R3 ;  /* 0x0000000308002986 */ /* 0x0045e8000c101116 */
[----:B--2---:R-:W2:Y:S04]  /*43080*/  LDL.LU.64 R8, [R1+0xaf8] ;  /* 0x000af80001087983 */ /* 0x004ea80000300a00 */
[----:B------:R-:W5:Y:S04]  /*43090*/  LDL.LU R14, [R1+0x370] ;  /* 0x00037000010e7983 */ /* 0x000f680000300800 */
[----:B------:R-:W5:Y:S04]  /*430a0*/  LDL.LU R15, [R1+0x374] ;  /* 0x00037400010f7983 */ /* 0x000f680000300800 */
[----:B------:R0:W-:Y:S04]  /*430b0*/  @P6 STG.E.U8 desc[UR22][R4.64], R68 ;  /* 0x0000004404006986 */ /* 0x0001e8000c101116 */
[----:B0-----:R-:W5:Y:S01]  /*430c0*/  LDL.LU.64 R4, [R1+0xaf0] ;  /* 0x000af00001047983 */ /* 0x001f620000300a00 */
[----:B------:R-:W-:-:S05]  /*430d0*/  F2FP.SATFINITE.E5M2.F32.PACK_AB_MERGE_C R3, R13, R12, RZ ;  /* 0x0000000c0d03723e */ /* 0x000fca00048060ff */
[----:B------:R0:W-:Y:S04]  /*430e0*/  @P5 STG.E.U8 desc[UR22][R92.64], R3 ;  /* 0x000000035c005986 */ /* 0x0001e8000c101116 */
[----:B0-----:R-:W5:Y:S01]  /*430f0*/  LDL.LU.64 R92, [R1+0xae0] ;  /* 0x000ae000015c7983 */ /* 0x001f620000300a00 */
[----:B------:R-:W-:Y:S01]  /*43100*/  VIADD R2, R0, 0xd9 ;  /* 0x000000d900027836 */ /* 0x000fe20000000000 */
[----:B------:R-:W-:Y:S02]  /*43110*/  PRMT R68, R3, 0x9910, RZ ;  /* 0x0000991003447816 */ /* 0x000fe400000000ff */
[----:B------:R-:W5:Y:S02]  /*43120*/  LDL.LU R12, [R1+0x378] ;  /* 0x00037800010c7983 */ /* 0x000f640000300800 */
[----:B------:R-:W-:Y:S01]  /*43130*/  ISETP.LT.AND P4, PT, R2, UR4, !P0 ;  /* 0x0000000402007c0c */ /* 0x000fe2000c781270 */
[----:B------:R-:W-:Y:S01]  /*43140*/  VIADD R2, R0, 0xda ;  /* 0x000000da00027836 */ /* 0x000fe20000000000 */
[----:B------:R-:W-:Y:S01]  /*43150*/  SHF.R.S32.HI R68, RZ, 0x8, R68 ;  /* 0x00000008ff447819 */ /* 0x000fe20000011444 */
[----:B------:R-:W5:Y:S01]  /*43160*/  LDL.LU R13, [R1+0x37c] ;  /* 0x00037c00010d7983 */ /* 0x000f620000300800 */
[----:B----4-:R-:W-:Y:S01]  /*43170*/  F2FP.SATFINITE.E5M2.F32.PACK_AB_MERGE_C R3, R11, R10, RZ ;  /* 0x0000000a0b03723e */ /* 0x010fe200048060ff */
[----:B------:R-:W0:Y:S01]  /*43180*/  LDCU UR4, c[0x0][0x39c] ;  /* 0x00007380ff0477ac */ /* 0x000e220008000800 */
[----:B------:R-:W-:Y:S01]  /*43190*/  ISETP.LT.AND P3, PT, R2, UR6, !P0 ;  /* 0x0000000602007c0c */ /* 0x000fe2000c761270 */
[----:B------:R-:W-:Y:S01]  /*431a0*/  VIADD R2, R0, 0xdb ;  /* 0x000000db00027836 */ /* 0x000fe20000000000 */
[----:B------:R-:W4:Y:S04]  /*431b0*/  LDCU UR6, c[0x0][0x39c] ;  /* 0x00007380ff0677ac */ /* 0x000f280008000800 */
[----:B-1----:R-:W-:Y:S01]  /*431c0*/  ISETP.LT.AND P2, PT, R2, UR5, !P0 ;  /* 0x0000000502007c0c */ /* 0x002fe2000c741270 */
[----:B------:R-:W-:Y:S01]  /*431d0*/  VIADD R2, R0, 0xdc ;  /* 0x000000dc00027836 */ /* 0x000fe20000000000 */
[----:B------:R-:W1:Y:S04]  /*431e0*/  LDCU UR5, c[0x0][0x39c] ;  /* 0x00007380ff0577ac */ /* 0x000e680008000800 */
[----:B0-----:R-:W-:Y:S01]  /*431f0*/  ISETP.LT.AND P6, PT, R2, UR4, !P0 ;  /* 0x0000000402007c0c */ /* 0x001fe2000c7c1270 */
[----:B------:R-:W0:Y:S01]  /*43200*/  LDCU UR4, c[0x0][0x39c] ;  /* 0x00007380ff0477ac */ /* 0x000e220008000800 */
[----:B---3--:R3:W-:Y:S04]  /*43210*/  @P4 STG.E.U8 desc[UR22][R6.64], R68 ;  /* 0x0000004406004986 */ /* 0x0087e8000c101116 */
[----:B---3--:R-:W3:Y:S01]  /*43220*/  LDL.LU.64 R6, [R1+0xad8] ;  /* 0x000ad80001067983 */ /* 0x008ee20000300a00 */
[----:B------:R-:W-:-:S04]  /*43230*/  PRMT R68, R3, 0x9910, RZ ;  /* 0x0000991003447816 */ /* 0x000fc800000000ff */
[----:B------:R-:W-:Y:S01]  /*43240*/  SHF.R.S32.HI R68, RZ, 0x8, R68 ;  /* 0x00000008ff447819 */ /* 0x000fe20000011444 */
[----:B--2---:R2:W-:Y:S04]  /*43250*/  @P3 STG.E.U8 desc[UR22][R8.64], R3 ;  /* 0x0000000308003986 */ /* 0x0045e8000c101116 */
[----:B--2---:R-:W2:Y:S04]  /*43260*/  LDL.LU.64 R8, [R1+0xac8] ;  /* 0x000ac80001087983 */ /* 0x004ea80000300a00 */
[----:B------:R-:W2:Y:S04]  /*43270*/  LDL.LU R10, [R1+0x380] ;  /* 0x00038000010a7983 */ /* 0x000ea80000300800 */
[----:B------:R-:W2:Y:S04]  /*43280*/  LDL.LU R11, [R1+0x384] ;  /* 0x00038400010b7983 */ /* 0x000ea80000300800 */
[----:B-----5:R5:W-:Y:S04]  /*43290*/  @P2 STG.E.U8 desc[UR22][R4.64], R68 ;  /* 0x0000004404002986 */ /* 0x020be8000c101116 */
[----:B-----5:R-:W5:Y:S01]  /*432a0*/  LDL.LU.64 R4, [R1+0xac0] ;  /* 0x000ac00001047983 */ /* 0x020f620000300a00 */
[----:B------:R-:W-:-:S05]  /*432b0*/  F2FP.SATFINITE.E5M2.F32.PACK_AB_MERGE_C R3, R15, R14, RZ ;  /* 0x0000000e0f03723e */ /* 0x000fca00048060ff */
[----:B------:R0:W-:Y:S04]  /*432c0*/  @P6 STG.E.U8 desc[UR22][R92.64], R3 ;  /* 0x000000035c006986 */ /* 0x0001e8000c101116 */
[----:B0-----:R-:W5:Y:S01]  /*432d0*/  LDL.LU.64 R92, [R1+0xaa8] ;  /* 0x000aa800015c7983 */ /* 0x001f620000300a00 */
[----:B------:R-:W-:Y:S01]  /*432e0*/  VIADD R2, R0, 0xdd ;  /* 0x000000dd00027836 */ /* 0x000fe20000000000 */
[----:B------:R-:W-:Y:S02]  /*432f0*/  PRMT R68, R3, 0x9910, RZ ;  /* 0x0000991003447816 */ /* 0x000fe400000000ff */
[----:B------:R-:W5:Y:S02]  /*43300*/  LDL.LU R14, [R1+0x388] ;  /* 0x00038800010e7983 */ /* 0x000f640000300800 */
[----:B----4-:R-:W-:Y:S01]  /*43310*/  ISETP.LT.AND P5, PT, R2, UR6, !P0 ;  /* 0x0000000602007c0c */ /* 0x010fe2000c7a1270 */
[----:B------:R-:W-:Y:S01]  /*43320*/  VIADD R2, R0, 0xde ;  /* 0x000000de00027836 */ /* 0x000fe20000000000 */
[----:B------:R-:W-:Y:S01]  /*43330*/  SHF.R.S32.HI R68, RZ, 0x8, R68 ;  /* 0x00000008ff447819 */ /* 0x000fe20000011444 */
[----:B------:R-:W4:Y:S01]  /*43340*/  LDL.LU R15, [R1+0x38c] ;  /* 0x00038c00010f7983 */ /* 0x000f220000300800 */
[----:B------:R-:W-:Y:S01]  /*43350*/  F2FP.SATFINITE.E5M2.F32.PACK_AB_MERGE_C R3, R13, R12, RZ ;  /* 0x0000000c0d03723e */ /* 0x000fe200048060ff */
[----:B------:R-:W0:Y:S01]  /*43360*/  LDCU UR6, c[0x0][0x39c] ;  /* 0x00007380ff0677ac */ /* 0x000e220008000800 */
[----:B-1----:R-:W-:Y:S01]  /*43370*/  ISETP.LT.AND P4, PT, R2, UR5, !P0 ;  /* 0x0000000502007c0c */ /* 0x002fe2000c781270 */
[----:B------:R-:W-:Y:S01]  /*43380*/  VIADD R2, R0, 0xdf ;  /* 0x000000df00027836 */ /* 0x000fe20000000000 */
[----:B------:R-:W1:Y:S04]  /*43390*/  LDCU UR5, c[0x0][0x39c] ;  /* 0x00007380ff0577ac */ /* 0x000e680008000800 */
[----:B------:R-:W-:Y:S01]  /*433a0*/  ISETP.LT.AND P3, PT, R2, UR4, !P0 ;  /* 0x0000000402007c0c */ /* 0x000fe2000c761270 */
        /* <DEDUP_REMOVED lines=20> */
[----:B-1----:R-:W-:Y:S01]  /*434f0*/  ISETP.LT.AND P6, PT, R2, UR5, !P0 ;  /* 0x0000000502007c0c */ /* 0x002fe2000c7c1270 */
[----:B------:R-:W-:Y:S01]  /*43500*/  VIADD R2, R0, 0xe2 ;  /* 0x000000e200027836 */ /* 0x000fe20000000000 */
[----:B------:R-:W-:Y:S01]  /*43510*/  SHF.R.S32.HI R68, RZ, 0x8, R68 ;  /* 0x00000008ff447819 */ /* 0x000fe20000011444 */
[----:B------:R-:W5:Y:S01]  /*43520*/  LDL.LU R11, [R1+0x39c] ;  /* 0x00039c00010b7983 */ /* 0x000f620000300800 */
[----:B----4-:R-:W-:Y:S01]  /*43530*/  F2FP.SATFINITE.E5M2.F32.PACK_AB_MERGE_C R3, R15, R14, RZ ;  /* 0x0000000e0f03723e */ /* 0x010fe200048060ff */
[----:B------:R-:W0:Y:S01]  /*43540*/  LDCU UR5, c[0x0][0x39c] ;  /* 0x00007380ff0577ac */ /* 0x000e220008000800 */
[----:B------:R-:W-:Y:S01]  /*43550*/  ISETP.LT.AND P5, PT, R2, UR4, !P0 ;  /* 0x0000000402007c0c */ /* 0x000fe2000c7a1270 */
[----:B------:R-:W-:Y:S01]  /*43560*/  VIADD R2, R0, 0xe3 ;  /* 0x000000e300027836 */ /* 0x000fe20000000000 */
[----:B------:R-:W1:Y:S04]  /*43570*/  LDCU UR4, c[0x0][0x39c] ;  /* 0x00007380ff0477ac */ /* 0x000e680008000800 */
[----:B------:R-:W-:Y:S01]  /*43580*/  ISETP.LT.AND P4, PT, R2, UR6, !P0 ;  /* 0x0000000602007c0c */ /* 0x000fe2000c781270 */
[----:B------:R-:W-:Y:S01]  /*43590*/  VIADD R2, R0, 0xe4 ;  /* 0x000000e400027836 */ /* 0x000fe20000000000 */
[----:B------:R-:W4:Y:S04]  /*435a0*/  LDCU UR6, c[0x0][0x39c] ;  /* 0x00007380ff0677ac */ /* 0x000f280008000800 */
        /* <DEDUP_REMOVED lines=22> */
[----:B------:R-:W-:Y:S01]  /*43710*/  F2FP.SATFINITE.E5M2.F32.PACK_AB_MERGE_C R3, R11, R10, RZ ;  /* 0x0000000a0b03723e */ /* 0x000fe200048060ff */
[----:B------:R-:W0:Y:S01]  /*43720*/  LDCU UR4, c[0x0][0x39c] ;  /* 0x00007380ff0477ac */ /* 0x000e220008000800 */
[----:B----4-:R-:W-:Y:S01]  /*43730*/  ISETP.LT.AND P6, PT, R2, UR6, !P0 ;  /* 0x0000000602007c0c */ /* 0x010fe2000c7c1270 */
        /* <DEDUP_REMOVED lines=170> */
[----:B------:R-:W-:-:S05]  /*441e0*/  VIADD R2, R0, 0xfd ;  /* 0x000000fd00027836 */ /* 0x000fca0000000000 */
[----:B-1----:R-:W-:Y:S01]  /*441f0*/  ISETP.LT.AND P3, PT, R2, UR4, !P0 ;  /* 0x0000000402007c0c */ /* 0x002fe2000c761270 */
[----:B------:R-:W-:Y:S01]  /*44200*/  VIADD R2, R0, 0xfe ;  /* 0x000000fe00027836 */ /* 0x000fe20000000000 */
[----:B------:R-:W-:Y:S01]  /*44210*/  PRMT R68, R3, 0x9910, RZ ;  /* 0x0000991003447816 */ /* 0x000fe200000000ff */
[----:B------:R-:W0:Y:S03]  /*44220*/  LDCU UR4, c[0x0][0x39c] ;  /* 0x00007380ff0477ac */ /* 0x000e260008000800 */
[----:B----4-:R-:W-:Y:S01]  /*44230*/  ISETP.LT.AND P2, PT, R2, UR6, !P0 ;  /* 0x0000000602007c0c */ /* 0x010fe2000c741270 */
[----:B------:R-:W-:Y:S01]  /*44240*/  VIADD R2, R0, 0xff ;  /* 0x000000ff00027836 */ /* 0x000fe20000000000 */
[----:B------:R-:W-:Y:S01]  /*44250*/  SHF.R.S32.HI R68, RZ, 0x8, R68 ;  /* 0x00000008ff447819 */ /* 0x000fe20000011444 */
[----:B------:R-:W1:Y:S01]  /*44260*/  LDCU UR6, c[0x0][0x39c] ;  /* 0x00007380ff0677ac */ /* 0x000e620008000800 */
[----:B------:R-:W-:-:S02]  /*44270*/  F2FP.SATFINITE.E5M2.F32.PACK_AB_MERGE_C R3, R11, R10, RZ ;  /* 0x0000000a0b03723e */ /* 0x000fc400048060ff */
[----:B------:R-:W-:Y:S01]  /*44280*/  ISETP.LT.AND P6, PT, R2, UR5, !P0 ;  /* 0x0000000502007c0c */ /* 0x000fe2000c7c1270 */
[----:B------:R-:W4:Y:S01]  /*44290*/  LDL.LU R10, [R1+0x208] ;  /* 0x00020800010a7983 */ /* 0x000f220000300800 */
[----:B------:R-:W-:Y:S01]  /*442a0*/  VIADD R2, R0, 0x100 ;  /* 0x0000010000027836 */ /* 0x000fe20000000000 */
[----:B------:R-:W1:Y:S02]  /*442b0*/  LDCU UR5, c[0x0][0x39c] ;  /* 0x00007380ff0577ac */ /* 0x000e640008000800 */
[----:B------:R-:W4:Y:S02]  /*442c0*/  LDL.LU R11, [R1+0x20c] ;  /* 0x00020c00010b7983 */ /* 0x000f240000300800 */
        /* <DEDUP_REMOVED lines=22> */
[----:B------:R-:W0:Y:S02]  /*44430*/  LDCU UR6, c[0x0][0x39c] ;  /* 0x00007380ff0677ac */ /* 0x000e240008000800 */
[----:B------:R-:W-:Y:S01]  /*44440*/  ISETP.LT.AND P3, PT, R2, UR5, !P0 ;  /* 0x0000000502007c0c */ /* 0x000fe2000c761270 */
[----:B------:R-:W-:Y:S01]  /*44450*/  VIADD R2, R0, 0x103 ;  /* 0x0000010300027836 */ /* 0x000fe20000000000 */
[----:B----4-:R-:W-:Y:S01]  /*44460*/  F2FP.SATFINITE.E5M2.F32.PACK_AB_MERGE_C R3, R11, R10, RZ ;  /* 0x0000000a0b03723e */ /* 0x010fe200048060ff */
[----:B------:R-:W1:Y:S03]  /*44470*/  LDCU UR5, c[0x0][0x39c] ;  /* 0x00007380ff0577ac */ /* 0x000e660008000800 */
        /* <DEDUP_REMOVED lines=847> */
[----:B------:R-:W-:-:S03]  /*47970*/  PRMT R68, R3, 0x9910, RZ ;  /* 0x0000991003447816 */ /* 0x000fc600000000ff */
[----:B------:R-:W3:Y:S01]  /*47980*/  LDL.LU.64 R10, [R1+0x340] ;  /* 0x00034000010a7983 */ /* 0x000ee20000300a00 */
[----:B------:R-:W-:-:S03]  /*47990*/  SHF.R.S32.HI R68, RZ, 0x8, R68 ;  /* 0x00000008ff447819 */ /* 0x000fc60000011444 */
[----:B--2---:R2:W-:Y:S04]  /*479a0*/  @P6 STG.E.U8 desc[UR22][R8.64], R3 ;  /* 0x0000000308006986 */ /* 0x0045e8000c101116 */
[----:B--2---:R-:W2:Y:S04]  /*479b0*/  LDL.LU R8, [R1+0x1e0] ;  /* 0x0001e00001087983 */ /* 0x004ea80000300800 */
        /* <DEDUP_REMOVED lines=24> */
[----:B------:R0:W-:Y:S04]  /*47b40*/  @P2 STG.E.U8 desc[UR22][R10.64], R3 ;  /* 0x000000030a002986 */ /* 0x0001e8000c101116 */
[----:B---3--:R-:W3:Y:S01]  /*47b50*/  LDL.LU.64 R6, [R1+0x470] ;  /* 0x0004700001067983 */ /* 0x008ee20000300a00 */
[----:B------:R-:W-:-:S03]  /*47b60*/  PRMT R68, R3, 0x9910, RZ ;  /* 0x0000991003447816 */ /* 0x000fc600000000ff */
[----:B0-----:R-:W3:Y:S01]  /*47b70*/  LDL.LU.64 R10, [R1+0x330] ;  /* 0x00033000010a7983 */ /* 0x001ee20000300a00 */
[----:B------:R-:W-:-:S03]  /*47b80*/  SHF.R.S32.HI R68, RZ, 0x8, R68 ;  /* 0x00000008ff447819 */ /* 0x000fc60000011444 */
[----:B------:R-:W3:Y:S04]  /*47b90*/  LDL.LU R12, [R1+0x1f0] ;  /* 0x0001f000010c7983 */ /* 0x000ee80000300800 */
[----:B------:R-:W3:Y:S01]  /*47ba0*/  LDL.LU R13, [R1+0x1f4] ;  /* 0x0001f400010d7983 */ /* 0x000ee20000300800 */
[----:B--2---:R-:W-:-:S03]  /*47bb0*/  F2FP.SATFINITE.E5M2.F32.PACK_AB_MERGE_C R3, R9, R8, RZ ;  /* 0x000000080903723e */ /* 0x004fc600048060ff */
[----:B------:R-:W2:Y:S04]  /*47bc0*/  LDL.LU.64 R8, [R1+0x468] ;  /* 0x0004680001087983 */ /* 0x000ea80000300a00 */
[----:B-----5:R0:W-:Y:S04]  /*47bd0*/  @P6 STG.E.U8 desc[UR22][R4.64], R68 ;  /* 0x0000004404006986 */ /* 0x0201e8000c101116 */
[----:B0-----:R-:W5:Y:S04]  /*47be0*/  LDL.LU.64 R4, [R1+0x328] ;  /* 0x0003280001047983 */ /* 0x001f680000300a00 */
[----:B------:R0:W-:Y:S04]  /*47bf0*/  @P5 STG.E.U8 desc[UR22][R92.64], R3 ;  /* 0x000000035c005986 */ /* 0x0001e8000c101116 */
[----:B0-----:R-:W5:Y:S04]  /*47c00*/  LDL.LU R92, [R1+0x1f8] ;  /* 0x0001f800015c7983 */ /* 0x001f680000300800 */
[----:B------:R-:W5:Y:S01]  /*47c10*/  LDL.LU R93, [R1+0x1fc] ;  /* 0x0001fc00015d7983 */ /* 0x000f620000300800 */
[----:B------:R-:W-:-:S05]  /*47c20*/  VIADD R2, R0, 0x179 ;  /* 0x0000017900027836 */ /* 0x000fca0000000000 */
[----:B-1----:R-:W-:Y:S01]  /*47c30*/  ISETP.LT.AND P4, PT, R2, UR6, !P0 ;  /* 0x0000000602007c0c */ /* 0x002fe2000c781270 */
[----:B------:R-:W0:Y:S01]  /*47c40*/  LDCU UR6, c[0x0][0x39c] ;  /* 0x00007380ff0677ac */ /* 0x000e220008000800 */
[----:B------:R-:W-:-:S05]  /*47c50*/  VIADD R2, R0, 0x17a ;  /* 0x0000017a00027836 */ /* 0x000fca0000000000 */
[----:B----4-:R-:W-:Y:S01]  /*47c60*/  ISETP.LT.AND P3, PT, R2, UR5, !P0 ;  /* 0x0000000502007c0c */ /* 0x010fe2000c761270 */
[----:B------:R-:W-:Y:S01]  /*47c70*/  VIADD R2, R0, 0x17b ;  /* 0x0000017b00027836 */ /* 0x000fe20000000000 */
[----:B------:R-:W-:Y:S01]  /*47c80*/  PRMT R68, R3, 0x9910, RZ ;  /* 0x0000991003447816 */ /* 0x000fe200000000ff */
[----:B------:R-:W1:Y:S03]  /*47c90*/  LDCU UR5, c[0x0][0x39c] ;  /* 0x00007380ff0577ac */ /* 0x000e660008000800 */
[----:B------:R-:W-:Y:S01]  /*47ca0*/  ISETP.LT.AND P2, PT, R2, UR4, !P0 ;  /* 0x0000000402007c0c */ /* 0x000fe2000c741270 */
[----:B------:R-:W-:Y:S01]  /*47cb0*/  VIADD R2, R0, 0x17c ;  /* 0x0000017c00027836 */ /* 0x000fe20000000000 */
[----:B------:R-:W-:Y:S01]  /*47cc0*/  SHF.R.S32.HI R68, RZ, 0x8, R68 ;  /* 0x00000008ff447819 */ /* 0x000fe20000011444 */
[----:B------:R-:W4:Y:S01]  /*47cd0*/  LDCU UR4, c[0x0][0x39c] ;  /* 0x00007380ff0477ac */ /* 0x000f220008000800 */
[----:B------:R-:W-:-:S02]  /*47ce0*/  F2FP.SATFINITE.E5M2.F32.PACK_AB_MERGE_C R3, R15, R14, RZ ;  /* 0x0000000e0f03723e */ /* 0x000fc400048060ff */
[----:B0-----:R-:W-:Y:S01]  /*47cf0*/  ISETP.LT.AND P6, PT, R2, UR6, !P0 ;  /* 0x0000000602007c0c */ /* 0x001fe2000c7c1270 */
[----:B------:R-:W0:Y:S01]  /*47d00*/  LDCU UR6, c[0x0][0x39c] ;  /* 0x00007380ff0677ac */ /* 0x000e220008000800 */
[----:B---3--:R3:W-:Y:S04]  /*47d10*/  @P4 STG.E.U8 desc[UR22][R6.64], R68 ;  /* 0x0000004406004986 */ /* 0x0087e8000c101116 */
[----:B------:R0:W-:Y:S04]  /*47d20*/  @P3 STG.E.U8 desc[UR22][R10.64], R3 ;  /* 0x000000030a003986 */ /* 0x0001e8000c101116 */
[----:B---3--:R-:W3:Y:S01]  /*47d30*/  LDL.LU.64 R6, [R1+0x460] ;  /* 0x0004600001067983 */ /* 0x008ee20000300a00 */
[----:B------:R-:W-:-:S03]  /*47d40*/  PRMT R68, R3, 0x9910, RZ ;  /* 0x0000991003447816 */ /* 0x000fc600000000ff */
[----:B0-----:R-:W3:Y:S01]  /*47d50*/  LDL.LU.64 R10, [R1+0x320] ;  /* 0x00032000010a7983 */ /* 0x001ee20000300a00 */
[----:B------:R-:W-:Y:S02]  /*47d60*/  SHF.R.S32.HI R68, RZ, 0x8, R68 ;  /* 0x00000008ff447819 */ /* 0x000fe40000011444 */
[----:B------:R-:W-:Y:S01]  /*47d70*/  F2FP.SATFINITE.E5M2.F32.PACK_AB_MERGE_C R3, R13, R12, RZ ;  /* 0x0000000c0d03723e */ /* 0x000fe200048060ff */
[----:B------:R-:W3:Y:S04]  /*47d80*/  LDL.LU R14, [R1] ;  /* 0x00000000010e7983 */ /* 0x000ee80000300800 */
[----:B------:R-:W3:Y:S04]  /*47d90*/  LDL.LU R15, [R1+0x4] ;  /* 0x00000400010f7983 */ /* 0x000ee80000300800 */
[----:B--2---:R0:W-:Y:S04]  /*47da0*/  @P2 STG.E.U8 desc[UR22][R8.64], R68 ;  /* 0x0000004408002986 */ /* 0x0041e8000c101116 */
[----:B0-----:R-:W2:Y:S04]  /*47db0*/  LDL.LU.64 R8, [R1+0x458] ;  /* 0x0004580001087983 */ /* 0x001ea80000300a00 */
[----:B-----5:R0:W-:Y:S04]  /*47dc0*/  @P6 STG.E.U8 desc[UR22][R4.64], R3 ;  /* 0x0000000304006986 */ /* 0x0201e8000c101116 */
[----:B0-----:R-:W5:Y:S01]  /*47dd0*/  LDL.LU.64 R4, [R1+0x318] ;  /* 0x0003180001047983 */ /* 0x001f620000300a00 */
[----:B------:R-:W-:-:S03]  /*47de0*/  PRMT R68, R3, 0x9910, RZ ;  /* 0x0000991003447816 */ /* 0x000fc600000000ff */
[----:B------:R-:W5:Y:S04]  /*47df0*/  LDL.LU R12, [R1+0x8] ;  /* 0x00000800010c7983 */ /* 0x000f680000300800 */
[----:B------:R-:W5:Y:S01]  /*47e00*/  LDL.LU R13, [R1+0xc] ;  /* 0x00000c00010d7983 */ /* 0x000f620000300800 */
[----:B------:R-:W-:-:S03]  /*47e10*/  F2FP.SATFINITE.E5M2.F32.PACK_AB_MERGE_C R3, R93, R92, RZ ;  /* 0x0000005c5d03723e */ /* 0x000fc600048060ff */
[----:B------:R-:W5:Y:S01]  /*47e20*/  LDL.LU.64 R92, [R1+0x4f0] ;  /* 0x0004f000015c7983 */ /* 0x000f620000300a00 */
[----:B------:R-:W-:-:S05]  /*47e30*/  VIADD R2, R0, 0x17d ;  /* 0x0000017d00027836 */ /* 0x000fca0000000000 */
[----:B-1----:R-:W-:Y:S01]  /*47e40*/  ISETP.LT.AND P5, PT, R2, UR5, !P0 ;  /* 0x0000000502007c0c */ /* 0x002fe2000c7a1270 */
[----:B------:R-:W0:Y:S01]  /*47e50*/  LDCU UR5, c[0x0][0x39c] ;  /* 0x00007380ff0577ac */ /* 0x000e220008000800 */
[----:B------:R-:W-:-:S05]  /*47e60*/  VIADD R2, R0, 0x17e ;  /* 0x0000017e00027836 */ /* 0x000fca0000000000 */
[----:B----4-:R-:W-:Y:S01]  /*47e70*/  ISETP.LT.AND P4, PT, R2, UR4, !P0 ;  /* 0x0000000402007c0c */ /* 0x010fe2000c781270 */
[----:B------:R-:W-:Y:S01]  /*47e80*/  VIADD R2, R0, 0x17f ;  /* 0x0000017f00027836 */ /* 0x000fe20000000000 */
[----:B------:R-:W-:Y:S01]  /*47e90*/  SHF.R.S32.HI R68, RZ, 0x8, R68 ;  /* 0x00000008ff447819 */ /* 0x000fe20000011444 */
[----:B------:R-:W1:Y:S03]  /*47ea0*/  LDCU UR4, c[0x0][0x39c] ;  /* 0x00007380ff0477ac */ /* 0x000e660008000800 */
[----:B------:R-:W-:Y:S01]  /*47eb0*/  ISETP.LT.AND P3, PT, R2, UR6, !P0 ;  /* 0x0000000602007c0c */ /* 0x000fe2000c761270 */
[----:B------:R-:W-:Y:S01]  /*47ec0*/  VIADD R2, R0, 0x180 ;  /* 0x0000018000027836 */ /* 0x000fe20000000000 */
[----:B------:R-:W4:Y:S04]  /*47ed0*/  LDCU UR6, c[0x0][0x39c] ;  /* 0x00007380ff0677ac */ /* 0x000f280008000800 */
[----:B0-----:R-:W-:Y:S01]  /*47ee0*/  ISETP.LT.AND P2, PT, R2, UR5, !P0 ;  /* 0x0000000502007c0c */ /* 0x001fe2000c741270 */
[----:B------:R-:W-:Y:S01]  /*47ef0*/  VIADD R2, R0, 0x181 ;  /* 0x0000018100027836 */ /* 0x000fe20000000000 */
[----:B------:R-:W0:Y:S04]  /*47f00*/  LDCU UR5, c[0x0][0x39c] ;  /* 0x00007380ff0577ac */ /* 0x000e280008000800 */
[----:B-1----:R-:W-:Y:S01]  /*47f10*/  ISETP.LT.AND P6, PT, R2, UR4, !P0 ;  /* 0x0000000402007c0c */ /* 0x002fe2000c7c1270 */
[----:B------:R-:W1:Y:S01]  /*47f20*/  LDCU UR4, c[0x0][0x39c] ;  /* 0x00007380ff0477ac */ /* 0x000e620008000800 */
[----:B---3--:R3:W-:Y:S04]  /*47f30*/  @P5 STG.E.U8 desc[UR22][R6.64], R68 ;  /* 0x0000004406005986 */ /* 0x0087e8000c101116 */
[----:B------:R0:W-:Y:S01]  /*47f40*/  @P4 STG.E.U8 desc[UR22][R10.64], R3 ;  /* 0x000000030a004986 */ /* 0x0001e2000c101116 */
[----:B---3--:R-:W-:-:S03]  /*47f50*/  PRMT R68, R3, 0x9910, RZ ;  /* 0x0000991003447816 */ /* 0x008fc600000000ff */
[----:B------:R-:W3:Y:S01]  /*47f60*/  LDL.LU.64 R6, [R1+0x4d8] ;  /* 0x0004d80001067983 */ /* 0x000ee20000300a00 */
[----:B------:R-:W-:-:S03]  /*47f70*/  SHF.R.S32.HI R68, RZ, 0x8, R68 ;  /* 0x00000008ff447819 */ /* 0x000fc60000011444 */
[----:B0-----:R-:W3:Y:S01]  /*47f80*/  LDL.LU R10, [R1+0x10] ;  /* 0x00001000010a7983 */ /* 0x001ee20000300800 */
[----:B------:R-:W-:-:S03]  /*47f90*/  F2FP.SATFINITE.E5M2.F32.PACK_AB_MERGE_C R3, R15, R14, RZ ;  /* 0x0000000e0f03723e */ /* 0x000fc600048060ff */
[----:B------:R-:W3:Y:S04]  /*47fa0*/  LDL.LU R11, [R1+0x14] ;  /* 0x00001400010b7983 */ /* 0x000ee80000300800 */
[----:B--2---:R0:W-:Y:S04]  /*47fb0*/  @P3 STG.E.U8 desc[UR22][R8.64], R68 ;  /* 0x0000004408003986 */ /* 0x0041e8000c101116 */
[----:B0-----:R-:W2:Y:S01]  /*47fc0*/  LDL.LU.64 R8, [R1+0x510] ;  /* 0x0005100001087983 */ /* 0x001ea20000300a00 */
[----:B------:R-:W-:-:S03]  /*47fd0*/  PRMT R68, R3, 0x9910, RZ ;  /* 0x0000991003447816 */ /* 0x000fc600000000ff */
[----:B-----5:R0:W-:Y:S04]  /*47fe0*/  @P2 STG.E.U8 desc[UR22][R4.64], R3 ;  /* 0x0000000304002986 */ /* 0x0201e8000c101116 */
[----:B0-----:R-:W5:Y:S01]  /*47ff0*/  LDL.LU.64 R4, [R1+0x4f8] ;  /* 0x0004f80001047983 */ /* 0x001f620000300a00 */
[----:B------:R-:W-:-:S03]  /*48000*/  SHF.R.S32.HI R68, RZ, 0x8, R68 ;  /* 0x00000008ff447819 */ /* 0x000fc60000011444 */
[----:B------:R-:W5:Y:S04]  /*48010*/  LDL.LU R69, [R1+0x1c] ;  /* 0x00001c0001457983 */ /* 0x000f680000300800 */
[----:B------:R0:W-:Y:S04]  /*48020*/  @P6 STG.E.U8 desc[UR22][R92.64], R68 ;  /* 0x000000445c006986 */ /* 0x0001e8000c101116 */
[----:B0-----:R-:W5:Y:S01]  /*48030*/  LDL.LU.64 R92, [R1+0x530] ;  /* 0x00053000015c7983 */ /* 0x001f620000300a00 */
[----:B------:R-:W-:Y:S01]  /*48040*/  VIADD R2, R0, 0x182 ;  /* 0x0000018200027836 */ /* 0x000fe20000000000 */
[----:B------:R-:W-:-:S02]  /*48050*/  F2FP.SATFINITE.E5M2.F32.PACK_AB_MERGE_C R3, R13, R12, RZ ;  /* 0x0000000c0d03723e */ /* 0x000fc400048060ff */
[----:B------:R-:W5:Y:S02]  /*48060*/  LDL.LU.64 R14, [R1+0x518] ;  /* 0x00051800010e7983 */ /* 0x000f640000300a00 */
[----:B----4-:R-:W-:Y:S01]  /*48070*/  ISETP.LT.AND P5, PT, R2, UR6, !P0 ;  /* 0x0000000602007c0c */ /* 0x010fe2000c7a1270 */
[----:B------:R-:W-:Y:S01]  /*48080*/  VIADD R2, R0, 0x183 ;  /* 0x0000018300027836 */ /* 0x000fe20000000000 */
[----:B------:R-:W-:Y:S01]  /*48090*/  PRMT R68, R3, 0x9910, RZ ;  /* 0x0000991003447816 */ /* 0x000fe200000000ff */
[----:B------:R-:W0:Y:S01]  /*480a0*/  LDCU UR6, c[0x0][0x39c] ;  /* 0x00007380ff0677ac */ /* 0x000e220008000800 */
[----:B------:R-:W4:Y:S02]  /*480b0*/  LDL.LU R12, [R1+0x20] ;  /* 0x00002000010c7983 */ /* 0x000f240000300800 */
[----:B------:R-:W-:Y:S01]  /*480c0*/  ISETP.LT.AND P4, PT, R2, UR5, !P0 ;  /* 0x0000000502007c0c */ /* 0x000fe2000c781270 */
[----:B------:R-:W-:Y:S01]  /*480d0*/  VIADD R2, R0, 0x184 ;  /* 0x0000018400027836 */ /* 0x000fe20000000000 */
[----:B------:R-:W-:Y:S01]  /*480e0*/  SHF.R.S32.HI R68, RZ, 0x8, R68 ;  /* 0x00000008ff447819 */ /* 0x000fe20000011444 */
[----:B------:R-:W4:Y:S01]  /*480f0*/  LDL.LU R13, [R1+0x24] ;  /* 0x00002400010d7983 */ /* 0x000f220000300800 */
[----:B------:R-:W2:Y:S02]  /*48100*/  LDCU UR5, c[0x0][0x39c] ;  /* 0x00007380ff0577ac */ /* 0x000ea40008000800 */
[----:B-1----:R-:W-:Y:S01]  /*48110*/  ISETP.LT.AND P3, PT, R2, UR4, !P0 ;  /* 0x0000000402007c0c */ /* 0x002fe2000c761270 */
[----:B------:R-:W-:Y:S01]  /*48120*/  VIADD R2, R0, 0x185 ;  /* 0x0000018500027836 */ /* 0x000fe20000000000 */
[----:B------:R-:W1:Y:S04]  /*48130*/  LDCU UR4, c[0x0][0x39c] ;  /* 0x00007380ff0477ac */ /* 0x000e680008000800 */
[----:B0-----:R-:W-:Y:S01]  /*48140*/  ISETP.LT.AND P2, PT, R2, UR6, !P0 ;  /* 0x0000000602007c0c */ /* 0x001fe2000c741270 */
[----:B------:R-:W0:Y:S01]  /*48150*/  LDCU UR6, c[0x0][0x39c] ;  /* 0x00007380ff0677ac */ /* 0x000e220008000800 */
[----:B---3--:R3:W-:Y:S02]  /*48160*/  @P5 STG.E.U8 desc[UR22][R6.64], R3 ;  /* 0x0000000306005986 */ /* 0x0087e4000c101116 */
[----:B---3--:R-:W-:-:S02]  /*48170*/  F2FP.SATFINITE.E5M2.F32.PACK_AB_MERGE_C R3, R11, R10, RZ ;  /* 0x0000000a0b03723e */ /* 0x008fc400048060ff */
[----:B------:R-:W3:Y:S04]  /*48180*/  LDL.LU.64 R6, [R1+0x550] ;  /* 0x0005500001067983 */ /* 0x000ee80000300a00 */
[----:B------:R-:W3:Y:S04]  /*48190*/  LDL.LU.64 R10, [R1+0x548] ;  /* 0x00054800010a7983 */ /* 0x000ee80000300a00 */
[----:B--2---:R2:W-:Y:S02]  /*481a0*/  @P4 STG.E.U8 desc[UR22][R8.64], R68 ;  /* 0x0000004408004986 */ /* 0x0045e4000c101116 */
[----:B--2---:R-:W-:-:S02]  /*481b0*/  PRMT R68, R3, 0x9910, RZ ;  /* 0x0000991003447816 */ /* 0x004fc400000000ff */
[----:B-----5:R2:W-:Y:S04]  /*481c0*/  @P3 STG.E.U8 desc[UR22][R4.64], R3 ;  /* 0x0000000304003986 */ /* 0x0205e8000c101116 */
[----:B--2---:R-:W2:Y:S01]  /*481d0*/  LDL.LU R3, [R1+0x18] ;  /* 0x0000180001037983 */ /* 0x004ea20000300800 */
[----:B------:R-:W-:-:S03]  /*481e0*/  SHF.R.S32.HI R68, RZ, 0x8, R68 ;  /* 0x00000008ff447819 */ /* 0x000fc60000011444 */
[----:B------:R-:W5:Y:S04]  /*481f0*/  LDL.LU R8, [R1+0x28] ;  /* 0x0000280001087983 */ /* 0x000f680000300800 */
[----:B------:R-:W5:Y:S04]  /*48200*/  LDL.LU R9, [R1+0x2c] ;  /* 0x00002c0001097983 */ /* 0x000f680000300800 */
[----:B------:R-:W3:Y:S04]  /*48210*/  LDL.LU.64 R4, [R1+0x580] ;  /* 0x0005800001047983 */ /* 0x000ee80000300a00 */
[----:B------:R0:W-:Y:S04]  /*48220*/  @P2 STG.E.U8 desc[UR22][R92.64], R68 ;  /* 0x000000445c002986 */ /* 0x0001e8000c101116 */
[----:B0-----:R-:W5:Y:S01]  /*48230*/  LDL.LU.64 R92, [R1+0x578] ;  /* 0x00057800015c7983 */ /* 0x001f620000300a00 */
[----:B------:R-:W-:-:S05]  /*48240*/  VIADD R2, R0, 0x186 ;  /* 0x0000018600027836 */ /* 0x000fca0000000000 */
[----:B------:R-:W-:Y:S01]  /*48250*/  ISETP.LT.AND P6, PT, R2, UR5, !P0 ;  /* 0x0000000502007c0c */ /* 0x000fe2000c7c1270 */
[----:B------:R-:W0:Y:S01]  /*48260*/  LDCU UR5, c[0x0][0x39c] ;  /* 0x00007380ff0577ac */ /* 0x000e220008000800 */
[----:B------:R-:W-:-:S05]  /*48270*/  VIADD R2, R0, 0x187 ;  /* 0x0000018700027836 */ /* 0x000fca0000000000 */
[----:B-1----:R-:W-:Y:S01]  /*48280*/  ISETP.LT.AND P5, PT, R2, UR4, !P0 ;  /* 0x0000000402007c0c */ /* 0x002fe2000c7a1270 */
[----:B------:R-:W1:Y:S01]  /*48290*/  LDCU UR4, c[0x0][0x39c] ;  /* 0x00007380ff0477ac */ /* 0x000e620008000800 */
[----:B------:R-:W-:-:S05]  /*482a0*/  VIADD R2, R0, 0x188 ;  /* 0x0000018800027836 */ /* 0x000fca0000000000 */
[----:B------:R-:W-:Y:S01]  /*482b0*/  ISETP.LT.AND P4, PT, R2, UR6, !P0 ;  /* 0x0000000602007c0c */ /* 0x000fe2000c781270 */
[----:B------:R-:W-:Y:S01]  /*482c0*/  VIADD R2, R0, 0x189 ;  /* 0x0000018900027836 */ /* 0x000fe20000000000 */
[----:B------:R-:W2:Y:S04]  /*482d0*/  LDCU UR6, c[0x0][0x39c] ;  /* 0x00007380ff0677ac */ /* 0x000ea80008000800 */
[----:B0-----:R-:W-:Y:S01]  /*482e0*/  ISETP.LT.AND P3, PT, R2, UR5, !P0 ;  /* 0x0000000502007c0c */ /* 0x001fe2000c761270 */
[----:B------:R-:W-:Y:S01]  /*482f0*/  VIADD R2, R0, 0x18a ;  /* 0x0000018a00027836 */ /* 0x000fe20000000000 */
[----:B------:R-:W0:Y:S04]  /*48300*/  LDCU UR5, c[0x0][0x39c] ;  /* 0x00007380ff0577ac */ /* 0x000e280008000800 */
[----:B-1----:R-:W-:Y:S01]  /*48310*/  ISETP.LT.AND P2, PT, R2, UR4, !P0 ;  /* 0x0000000402007c0c */ /* 0x002fe2000c741270 */
[----:B------:R-:W1:Y:S01]  /*48320*/  LDCU UR4, c[0x0][0x39c] ;  /* 0x00007380ff0477ac */ /* 0x000e620008000800 */
[----:B--2---:R-:W-:-:S02]  /*48330*/  F2FP.SATFINITE.E5M2.F32.PACK_AB_MERGE_C R3, R69, R3, RZ ;  /* 0x000000034503723e */ /* 0x004fc400048060ff */
[----:B------:R-:W2:Y:S02]  /*48340*/  LDL.LU R69, [R1+0x34] ;  /* 0x0000340001457983 */ /* 0x000ea40000300800 */
[----:B------:R-:W-:Y:S02]  /*48350*/  PRMT R68, R3, 0x9910, RZ ;  /* 0x0000991003447816 */ /* 0x000fe400000000ff */
[----:B------:R4:W-:Y:S02]  /*48360*/  @P6 STG.E.U8 desc[UR22][R14.64], R3 ;  /* 0x000000030e006986 */ /* 0x0009e4000c101116 */
[----:B------:R-:W-:-:S05]  /*48370*/  SHF.R.S32.HI R68, RZ, 0x8, R68 ;  /* 0x00000008ff447819 */ /* 0x000fca0000011444 */
[----:B---3--:R3:W-:Y:S01]  /*48380*/  @P5 STG.E.U8 desc[UR22][R6.64], R68 ;  /* 0x0000004406005986 */ /* 0x0087e2000c101116 */
[----:B----4-:R-:W-:-:S04]  /*48390*/  F2FP.SATFINITE.E5M2.F32.PACK_AB_MERGE_C R3, R13, R12, RZ ;  /* 0x0000000c0d03723e */ /* 0x010fc800048060ff */
[----:B---3--:R-:W-:Y:S01]  /*483a0*/  PRMT R68, R3, 0x9910, RZ ;  /* 0x0000991003447816 */ /* 0x008fe200000000ff */
[----:B------:R5:W-:Y:S03]  /*483b0*/  @P4 STG.E.U8 desc[UR22][R10.64], R3 ;  /* 0x000000030a004986 */ /* 0x000be6000c101116 */
[----:B------:R-:W-:Y:S01]  /*483c0*/  SHF.R.S32.HI R68, RZ, 0x8, R68 ;  /* 0x00000008ff447819 */ /* 0x000fe20000011444 */
[----:B------:R-:W3:Y:S04]  /*483d0*/  LDL.LU.64 R6, [R1+0x5b0] ;  /* 0x0005b00001067983 */ /* 0x000ee80000300a00 */
[----:B------:R-:W4:Y:S01]  /*483e0*/  LDL.LU.64 R12, [R1+0x5a8] ;  /* 0x0005a800010c7983 */ /* 0x000f220000300a00 */
[----:B-----5:R-:W-:-:S03]  /*483f0*/  F2FP.SATFINITE.E5M2.F32.PACK_AB_MERGE_C R3, R9, R8, RZ ;  /* 0x000000080903723e */ /* 0x020fc600048060ff */
[----:B------:R-:W5:Y:S04]  /*48400*/  LDL.LU R14, [R1+0x38] ;  /* 0x00003800010e7983 */ /* 0x000f680000300800 */
[----:B------:R-:W5:Y:S04]  /*48410*/  LDL.LU R15, [R1+0x3c] ;  /* 0x00003c00010f7983 */ /* 0x000f680000300800 */
[----:B------:R0:W-:Y:S04]  /*48420*/  @P3 STG.E.U8 desc[UR22][R4.64], R68 ;  /* 0x0000004404003986 */ /* 0x0001e8000c101116 */
[----:B------:R1:W-:Y:S04]  /*48430*/  @P2 STG.E.U8 desc[UR22][R92.64], R3 ;  /* 0x000000035c002986 */ /* 0x0003e8000c101116 */
[----:B0-----:R-:W2:Y:S01]  /*48440*/  LDL.LU.64 R4, [R1+0x5d8] ;  /* 0x0005d80001047983 */ /* 0x001ea20000300a00 */
[----:B------:R-:W-:-:S03]  /*48450*/  PRMT R68, R3, 0x9910, RZ ;  /* 0x0000991003447816 */ /* 0x000fc600000000ff */
[----:B-1----:R-:W2:Y:S04]  /*48460*/  LDL.LU R3, [R1+0x30] ;  /* 0x0000300001037983 */ /* 0x002ea80000300800 */
[----:B------:R-:W4:Y:S04]  /*48470*/  LDL.LU.64 R10, [R1+0x5e0] ;  /* 0x0005e000010a7983 */ /* 0x000f280000300a00 */
[----:B------:R-:W5:Y:S04]  /*48480*/  LDL.LU R8, [R1+0x40] ;  /* 0x0000400001087983 */ /* 0x000f680000300800 */
[----:B------:R-:W5:Y:S04]  /*48490*/  LDL.LU R9, [R1+0x44] ;  /* 0x0000440001097983 */ /* 0x000f680000300800 */
[----:B------:R-:W5:Y:S01]  /*484a0*/  LDL.LU.64 R92, [R1+0x608] ;  /* 0x00060800015c7983 */ /* 0x000f620000300a00 */
[----:B------:R-:W-:-:S05]  /*484b0*/  VIADD R2, R0, 0x18b ;  /* 0x0000018b00027836 */ /* 0x000fca0000000000 */
[----:B------:R-:W-:Y:S01]  /*484c0*/  ISETP.LT.AND P6, PT, R2, UR6, !P0 ;  /* 0x0000000602007c0c */ /* 0x000fe2000c7c1270 */
[----:B------:R-:W0:Y:S01]  /*484d0*/  LDCU UR6, c[0x0][0x39c] ;  /* 0x00007380ff0677ac */ /* 0x000e220008000800 */
[----:B------:R-:W-:-:S05]  /*484e0*/  VIADD R2, R0, 0x18c ;  /* 0x0000018c00027836 */ /* 0x000fca0000000000 */
[----:B------:R-:W-:Y:S01]  /*484f0*/  ISETP.LT.AND P5, PT, R2, UR5, !P0 ;  /* 0x0000000502007c0c */ /* 0x000fe2000c7a1270 */
[----:B------:R-:W-:Y:S01]  /*48500*/  VIADD R2, R0, 0x18d ;  /* 0x0000018d00027836 */ /* 0x000fe20000000000 */
[----:B------:R-:W-:Y:S01]  /*48510*/  SHF.R.S32.HI R68, RZ, 0x8, R68 ;  /* 0x00000008ff447819 */ /* 0x000fe20000011444 */
[----:B------:R-:W1:Y:S03]  /*48520*/  LDCU UR5, c[0x0][0x39c] ;  /* 0x00007380ff0577ac */ /* 0x000e660008000800 */
        /* <DEDUP_REMOVED lines=8> */
[----:B---3--:R3:W-:Y:S04]  /*485b0*/  @P6 STG.E.U8 desc[UR22][R6.64], R68 ;  /* 0x0000004406006986 */ /* 0x0087e8000c101116 */
[----:B---3--:R-:W3:Y:S01]  /*485c0*/  LDL.LU.64 R6, [R1+0x620] ;  /* 0x0006200001067983 */ /* 0x008ee20000300a00 */
[----:B--2---:R-:W-:-:S04]  /*485d0*/  F2FP.SATFINITE.E5M2.F32.PACK_AB_MERGE_C R3, R69, R3, RZ ;  /* 0x000000034503723e */ /* 0x004fc800048060ff */
[----:B------:R-:W-:Y:S01]  /*485e0*/  PRMT R68, R3, 0x9910, RZ ;  /* 0x0000991003447816 */ /* 0x000fe200000000ff */
[----:B----4-:R2:W-:Y:S03]  /*485f0*/  @P5 STG.E.U8 desc[UR22][R12.64], R3 ;  /* 0x000000030c005986 */ /* 0x0105e6000c101116 */
[----:B------:R-:W-:-:S05]  /*48600*/  SHF.R.S32.HI R68, RZ, 0x8, R68 ;  /* 0x00000008ff447819 */ /* 0x000fca0000011444 */
[----:B------:R4:W-:Y:S04]  /*48610*/  @P4 STG.E.U8 desc[UR22][R4.64], R68 ;  /* 0x0000004404004986 */ /* 0x0009e8000c101116 */
[----:B--2---:R-:W2:Y:S01]  /*48620*/  LDL.LU R12, [R1+0x48] ;  /* 0x00004800010c7983 */ /* 0x004ea20000300800 */
[----:B-----5:R-:W-:-:S03]  /*48630*/  F2FP.SATFINITE.E5M2.F32.PACK_AB_MERGE_C R3, R15, R14, RZ ;  /* 0x0000000e0f03723e */ /* 0x020fc600048060ff */
[----:B------:R-:W2:Y:S04]  /*48640*/  LDL.LU R13, [R1+0x4c] ;  /* 0x00004c00010d7983 */ /* 0x000ea80000300800 */
[----:B----4-:R-:W4:Y:S04]  /*48650*/  LDL.LU.64 R4, [R1+0x638] ;  /* 0x0006380001047983 */ /* 0x010f280000300a00 */
[----:B------:R5:W-:Y:S04]  /*48660*/  @P3 STG.E.U8 desc[UR22][R10.64], R3 ;  /* 0x000000030a003986 */ /* 0x000be8000c101116 */
[----:B-----5:R-:W5:Y:S01]  /*48670*/  LDL.LU.64 R10, [R1+0x650] ;  /* 0x00065000010a7983 */ /* 0x020f620000300a00 */
[----:B------:R-:W-:-:S03]  /*48680*/  PRMT R68, R3, 0x9910, RZ ;  /* 0x0000991003447816 */ /* 0x000fc600000000ff */
[----:B------:R-:W5:Y:S01]  /*48690*/  LDL.LU R69, [R1+0x54] ;  /* 0x0000540001457983 */ /* 0x000f620000300800 */
[----:B------:R-:W-:-:S05]  /*486a0*/  SHF.R.S32.HI R68, RZ, 0x8, R68 ;  /* 0x00000008ff447819 */ /* 0x000fca0000011444 */
[----:B------:R0:W-:Y:S04]  /*486b0*/  @P2 STG.E.U8 desc[UR22][R92.64], R68 ;  /* 0x000000445c002986 */ /* 0x0001e8000c101116 */
[----:B0-----:R-:W5:Y:S01]  /*486c0*/  LDL.LU.64 R92, [R1+0x678] ;  /* 0x00067800015c7983 */ /* 0x001f620000300a00 */
[----:B------:R-:W-:Y:S01]  /*486d0*/  VIADD R2, R0, 0x190 ;  /* 0x0000019000027836 */ /* 0x000fe20000000000 */
[----:B------:R-:W-:Y:S02]  /*486e0*/  F2FP.SATFINITE.E5M2.F32.PACK_AB_MERGE_C R3, R9, R8, RZ ;  /* 0x000000080903723e */ /* 0x000fe400048060ff */
[----:B------:R-:W5:Y:S02]  /*486f0*/  LDL.LU.64 R14, [R1+0x310] ;  /* 0x00031000010e7983 */ /* 0x000f640000300a00 */
[----:B------:R-:W-:Y:S01]  /*48700*/  ISETP.LT.AND P6, PT, R2, UR4, !P0 ;  /* 0x0000000402007c0c */ /* 0x000fe2000c7c1270 */
[----:B------:R-:W-:Y:S01]  /*48710*/  VIADD R2, R0, 0x191 ;  /* 0x0000019100027836 */ /* 0x000fe20000000000 */
[----:B------:R-:W-:Y:S01]  /*48720*/  PRMT R68, R3, 0x9910, RZ ;  /* 0x0000991003447816 */ /* 0x000fe200000000ff */
[----:B------:R-:W0:Y:S01]  /*48730*/  LDCU UR4, c[0x0][0x39c] ;  /* 0x00007380ff0477ac */ /* 0x000e220008000800 */
[----:B------:R-:W5:Y:S02]  /*48740*/  LDL.LU R8, [R1+0x58] ;  /* 0x0000580001087983 */ /* 0x000f640000300800 */
[----:B------:R-:W-:Y:S01]  /*48750*/  ISETP.LT.AND P5, PT, R2, UR6, !P0 ;  /* 0x0000000602007c0c */ /* 0x000fe2000c7a1270 */
[----:B------:R-:W-:Y:S01]  /*48760*/  VIADD R2, R0, 0x192 ;  /* 0x0000019200027836 */ /* 0x000fe20000000000 */
[----:B------:R-:W-:Y:S01]  /*48770*/  SHF.R.S32.HI R68, RZ, 0x8, R68 ;  /* 0x00000008ff447819 */ /* 0x000fe20000011444 */
[----:B------:R-:W5:Y:S01]  /*48780*/  LDL.LU R9, [R1+0x5c] ;  /* 0x00005c0001097983 */ /* 0x000f620000300800 */
[----:B------:R-:W2:Y:S02]  /*48790*/  LDCU UR6, c[0x0][0x39c] ;  /* 0x00007380ff0677ac */ /* 0x000ea40008000800 */
[----:B-1----:R-:W-:Y:S01]  /*487a0*/  ISETP.LT.AND P4, PT, R2, UR5, !P0 ;  /* 0x0000000502007c0c */ /* 0x002fe2000c781270 */
[----:B------:R-:W-:Y:S01]  /*487b0*/  VIADD R2, R0, 0x193 ;  /* 0x0000019300027836 */ /* 0x000fe20000000000 */
[----:B------:R-:W1:Y:S04]  /*487c0*/  LDCU UR5, c[0x0][0x39c] ;  /* 0x00007380ff0577ac */ /* 0x000e680008000800 */
[----:B0-----:R-:W-:Y:S01]  /*487d0*/  ISETP.LT.AND P3, PT, R2, UR4, !P0 ;  /* 0x0000000402007c0c */ /* 0x001fe2000c761270 */
[----:B------:R-:W0:Y:S01]  /*487e0*/  LDCU UR4, c[0x0][0x39c] ;  /* 0x00007380ff0477ac */ /* 0x000e220008000800 */
[----:B---3--:R3:W-:Y:S04]  /*487f0*/  @P6 STG.E.U8 desc[UR22][R6.64], R3 ;  /* 0x0000000306006986 */ /* 0x0087e8000c101116 */
[----:B---3--:R-:W3:Y:S01]  /*48800*/  LDL.LU.64 R6, [R1+0x6b0] ;  /* 0x0006b00001067983 */ /* 0x008ee20000300a00 */
[----:B--2---:R-:W-:-:S03]  /*48810*/  F2FP.SATFINITE.E5M2.F32.PACK_AB_MERGE_C R3, R13, R12, RZ ;  /* 0x0000000c0d03723e */ /* 0x004fc600048060ff */
[----:B----4-:R2:W-:Y:S04]  /*48820*/  @P5 STG.E.U8 desc[UR22][R4.64], R68 ;  /* 0x0000004404005986 */ /* 0x0105e8000c101116 */
[----:B--2---:R-:W2:Y:S01]  /*48830*/  LDL.LU.64 R4, [R1+0x300] ;  /* 0x0003000001047983 */ /* 0x004ea20000300a00 */
[----:B------:R-:W-:-:S03]  /*48840*/  PRMT R68, R3, 0x9910, RZ ;  /* 0x0000991003447816 */ /* 0x000fc600000000ff */
[----:B-----5:R4:W-:Y:S04]  /*48850*/  @P4 STG.E.U8 desc[UR22][R10.64], R3 ;  /* 0x000000030a004986 */ /* 0x0209e8000c101116 */
[----:B----4-:R-:W4:Y:S01]  /*48860*/  LDL.LU R3, [R1+0x50] ;  /* 0x0000500001037983 */ /* 0x010f220000300800 */
[----:B------:R-:W-:-:S03]  /*48870*/  SHF.R.S32.HI R68, RZ, 0x8, R68 ;  /* 0x00000008ff447819 */ /* 0x000fc60000011444 */
[----:B------:R-:W5:Y:S04]  /*48880*/  LDL.LU R12, [R1+0x60] ;  /* 0x00006000010c7983 */ /* 0x000f680000300800 */
[----:B------:R-:W5:Y:S04]  /*48890*/  LDL.LU R13, [R1+0x64] ;  /* 0x00006400010d7983 */ /* 0x000f680000300800 */
[----:B------:R-:W2:Y:S04]  /*488a0*/  LDL.LU.64 R10, [R1+0x308] ;  /* 0x00030800010a7983 */ /* 0x000ea80000300a00 */
[----:B------:R0:W-:Y:S04]  /*488b0*/  @P3 STG.E.U8 desc[UR22][R92.64], R68 ;  /* 0x000000445c003986 */ /* 0x0001e8000c101116 */
[----:B0-----:R-:W2:Y:S01]  /*488c0*/  LDL.LU.64 R92, [R1+0xe08] ;  /* 0x000e0800015c7983 */ /* 0x001ea20000300a00 */
        /* <DEDUP_REMOVED lines=13> */
[----:B-1----:R-:W-:-:S02]  /*489a0*/  ISETP.LT.AND P3, PT, R2, UR5, !P0 ;  /* 0x0000000502007c0c */ /* 0x002fc4000c761270 */
[----:B----4-:R-:W-:Y:S01]  /*489b0*/  F2FP.SATFINITE.E5M2.F32.PACK_AB_MERGE_C R3, R69, R3, RZ ;  /* 0x000000034503723e */ /* 0x010fe200048060ff */
[----:B------:R-:W-:Y:S01]  /*489c0*/  VIADD R2, R0, 0x199 ;  /* 0x0000019900027836 */ /* 0x000fe20000000000 */
[----:B------:R-:W4:Y:S01]  /*489d0*/  LDL.LU R69, [R1+0x6c] ;  /* 0x00006c0001457983 */ /* 0x000f220000300800 */
[----:B------:R-:W1:Y:S01]  /*489e0*/  LDCU UR5, c[0x0][0x39c] ;  /* 0x00007380ff0577ac */ /* 0x000e620008000800 */
[----:B------:R-:W-:Y:S02]  /*489f0*/  PRMT R68, R3, 0x9910, RZ ;  /* 0x0000991003447816 */ /* 0x000fe400000000ff */
[----:B------:R0:W-:Y:S02]  /*48a00*/  @P2 STG.E.U8 desc[UR22][R14.64], R3 ;  /* 0x000000030e002986 */ /* 0x0001e4000c101116 */
[----:B------:R-:W-:-:S05]  /*48a10*/  SHF.R.S32.HI R68, RZ, 0x8, R68 ;  /* 0x00000008ff447819 */ /* 0x000fca0000011444 */
[----:B---3--:R3:W-:Y:S01]  /*48a20*/  @P6 STG.E.U8 desc[UR22][R6.64], R68 ;  /* 0x0000004406006986 */ /* 0x0087e2000c101116 */
[----:B0-----:R-:W-:-:S03]  /*48a30*/  F2FP.SATFINITE.E5M2.F32.PACK_AB_MERGE_C R3, R9, R8, RZ ;  /* 0x000000080903723e */ /* 0x001fc600048060ff */
[----:B------:R-:W4:Y:S01]  /*48a40*/  LDL.LU.64 R8, [R1+0x708] ;  /* 0x0007080001087983 */ /* 0x000f220000300a00 */
[----:B---3--:R-:W-:-:S03]  /*48a50*/  PRMT R68, R3, 0x9910, RZ ;  /* 0x0000991003447816 */ /* 0x008fc600000000ff */
[----:B--2---:R5:W-:Y:S01]  /*48a60*/  @P5 STG.E.U8 desc[UR22][R4.64], R3 ;  /* 0x0000000304005986 */ /* 0x004be2000c101116 */
[----:B------:R-:W-:-:S03]  /*48a70*/  SHF.R.S32.HI R68, RZ, 0x8, R68 ;  /* 0x00000008ff447819 */ /* 0x000fc60000011444 */
[----:B------:R-:W2:Y:S04]  /*48a80*/  LDL.LU.64 R6, [R1+0x720] ;  /* 0x0007200001067983 */ /* 0x000ea80000300a00 */
[----:B------:R-:W3:Y:S01]  /*48a90*/  LDL.LU R14, [R1+0x70] ;  /* 0x00007000010e7983 */ /* 0x000ee20000300800 */
[----:B-----5:R-:W-:-:S03]  /*48aa0*/  F2FP.SATFINITE.E5M2.F32.PACK_AB_MERGE_C R3, R13, R12, RZ ;  /* 0x0000000c0d03723e */ /* 0x020fc600048060ff */
[----:B------:R-:W3:Y:S04]  /*48ab0*/  LDL.LU R15, [R1+0x74] ;  /* 0x00007400010f7983 */ /* 0x000ee80000300800 */
[----:B------:R-:W5:Y:S04]  /*48ac0*/  LDL.LU.64 R4, [R1+0x748] ;  /* 0x0007480001047983 */ /* 0x000f680000300a00 */
[----:B------:R0:W-:Y:S04]  /*48ad0*/  @P4 STG.E.U8 desc[UR22][R10.64], R68 ;  /* 0x000000440a004986 */ /* 0x0001e8000c101116 */
[----:B------:R1:W-:Y:S04]  /*48ae0*/  @P3 STG.E.U8 desc[UR22][R92.64], R3 ;  /* 0x000000035c003986 */ /* 0x0003e8000c101116 */
[----:B0-----:R-:W2:Y:S04]  /*48af0*/  LDL.LU.64 R10, [R1+0x750] ;  /* 0x00075000010a7983 */ /* 0x001ea80000300a00 */
[----:B------:R-:W2:Y:S04]  /*48b00*/  LDL.LU R12, [R1+0x78] ;  /* 0x00007800010c7983 */ /* 0x000ea80000300800 */
[----:B------:R-:W2:Y:S04]  /*48b10*/  LDL.LU R13, [R1+0x7c] ;  /* 0x00007c00010d7983 */ /* 0x000ea80000300800 */
[----:B-1----:R-:W2:Y:S01]  /*48b20*/  LDL.LU R93, [R1+0x68] ;  /* 0x00006800015d7983 */ /* 0x002ea20000300800 */
[----:B------:R-:W-:Y:S01]  /*48b30*/  ISETP.LT.AND P2, PT, R2, UR4, !P0 ;  /* 0x0000000402007c0c */ /* 0x000fe2000c741270 */
[----:B------:R-:W-:Y:S01]  /*48b40*/  VIADD R2, R0, 0x19a ;  /* 0x0000019a00027836 */ /* 0x000fe20000000000 */
[----:B------:R-:W-:Y:S01]  /*48b50*/  PRMT R68, R3, 0x9910, RZ ;  /* 0x0000991003447816 */ /* 0x000fe200000000ff */
[----:B------:R-:W0:Y:S03]  /*48b60*/  LDCU UR4, c[0x0][0x39c] ;  /* 0x00007380ff0477ac */ /* 0x000e260008000800 */
[----:B------:R-:W-:-:S02]  /*48b70*/  ISETP.LT.AND P6, PT, R2, UR6, !P0 ;  /* 0x0000000602007c0c */ /* 0x000fc4000c7c1270 */
[----:B------:R-:W-:Y:S01]  /*48b80*/  SHF.R.S32.HI R68, RZ, 0x8, R68 ;  /* 0x00000008ff447819 */ /* 0x000fe20000011444 */
[----:B------:R-:W-:Y:S01]  /*48b90*/  VIADD R2, R0, 0x19b ;  /* 0x0000019b00027836 */ /* 0x000fe20000000000 */
[----:B------:R-:W1:Y:S04]  /*48ba0*/  LDCU UR6, c[0x0][0x39c] ;  /* 0x00007380ff0677ac */ /* 0x000e680008000800 */
[----:B------:R-:W-:Y:S01]  /*48bb0*/  ISETP.LT.AND P5, PT, R2, UR5, !P0 ;  /* 0x0000000502007c0c */ /* 0x000fe2000c7a1270 */
[----:B------:R-:W0:Y:S01]  /*48bc0*/  LDCU UR5, c[0x0][0x39c] ;  /* 0x00007380ff0577ac */ /* 0x000e220008000800 */
[----:B----4-:R4:W-:Y:S04]  /*48bd0*/  @P2 STG.E.U8 desc[UR22][R8.64], R68 ;  /* 0x0000004408002986 */ /* 0x0109e8000c101116 */
[----:B----4-:R-:W4:Y:S01]  /*48be0*/  LDL.LU.64 R8, [R1+0x778] ;  /* 0x0007780001087983 */ /* 0x010f220000300a00 */
[----:B--2---:R-:W-:-:S05]  /*48bf0*/  F2FP.SATFINITE.E5M2.F32.PACK_AB_MERGE_C R3, R69, R93, RZ ;  /* 0x0000005d4503723e */ /* 0x004fca00048060ff */
[----:B------:R2:W-:Y:S04]  /*48c00*/  @P6 STG.E.U8 desc[UR22][R6.64], R3 ;  /* 0x0000000306006986 */ /* 0x0005e8000c101116 */
[----:B--2---:R-:W2:Y:S01]  /*48c10*/  LDL.LU.64 R6, [R1+0x790] ;  /* 0x0007900001067983 */ /* 0x004ea20000300a00 */
[----:B------:R-:W-:-:S03]  /*48c20*/  PRMT R68, R3, 0x9910, RZ ;  /* 0x0000991003447816 */ /* 0x000fc600000000ff */
[----:B------:R-:W2:Y:S01]  /*48c30*/  LDL.LU R69, [R1+0x84] ;  /* 0x0000840001457983 */ /* 0x000ea20000300800 */
[----:B------:R-:W-:-:S05]  /*48c40*/  SHF.R.S32.HI R68, RZ, 0x8, R68 ;  /* 0x00000008ff447819 */ /* 0x000fca0000011444 */
[----:B-----5:R5:W-:Y:S04]  /*48c50*/  @P5 STG.E.U8 desc[UR22][R4.64], R68 ;  /* 0x0000004404005986 */ /* 0x020be8000c101116 */
[----:B-----5:R-:W5:Y:S01]  /*48c60*/  LDL.LU.64 R4, [R1+0x7a8] ;  /* 0x0007a80001047983 */ /* 0x020f620000300a00 */
[----:B------:R-:W-:Y:S01]  /*48c70*/  VIADD R2, R0, 0x19c ;  /* 0x0000019c00027836 */ /* 0x000fe20000000000 */
[----:B---3--:R-:W-:Y:S02]  /*48c80*/  F2FP.SATFINITE.E5M2.F32.PACK_AB_MERGE_C R3, R15, R14, RZ ;  /* 0x0000000e0f03723e */ /* 0x008fe400048060ff */
[----:B------:R-:W3:Y:S02]  /*48c90*/  LDL.LU.64 R92, [R1+0x7c8] ;  /* 0x0007c800015c7983 */ /* 0x000ee40000300a00 */
[----:B0-----:R-:W-:Y:S01]  /*48ca0*/  ISETP.LT.AND P4, PT, R2, UR4, !P0 ;  /* 0x0000000402007c0c */ /* 0x001fe2000c781270 */
[----:B------:R-:W-:Y:S01]  /*48cb0*/  VIADD R2, R0, 0x19d ;  /* 0x0000019d00027836 */ /* 0x000fe20000000000 */
[----:B------:R-:W-:Y:S01]  /*48cc0*/  PRMT R68, R3, 0x9910, RZ ;  /* 0x0000991003447816 */ /* 0x000fe200000000ff */
[----:B------:R-:W0:Y:S01]  /*48cd0*/  LDCU UR4, c[0x0][0x39c] ;  /* 0x00007380ff0477ac */ /* 0x000e220008000800 */
[----:B------:R-:W3:Y:S02]  /*48ce0*/  LDL.LU R14, [R1+0x88] ;  /* 0x00008800010e7983 */ /* 0x000ee40000300800 */
[----:B-1----:R-:W-:Y:S01]  /*48cf0*/  ISETP.LT.AND P3, PT, R2, UR6, !P0 ;  /* 0x0000000602007c0c */ /* 0x002fe2000c761270 */
[----:B------:R-:W-:Y:S01]  /*48d00*/  VIADD R2, R0, 0x19e ;  /* 0x0000019e00027836 */ /* 0x000fe20000000000 */
[----:B------:R-:W-:Y:S01]  /*48d10*/  SHF.R.S32.HI R68, RZ, 0x8, R68 ;  /* 0x00000008ff447819 */ /* 0x000fe20000011444 */
[----:B------:R-:W3:Y:S01]  /*48d20*/  LDL.LU R15, [R1+0x8c] ;  /* 0x00008c00010f7983 */ /* 0x000ee20000300800 */
[----:B------:R-:W1:Y:S02]  /*48d30*/  LDCU UR6, c[0x0][0x39c] ;  /* 0x00007380ff0677ac */ /* 0x000e640008000800 */
[----:B------:R-:W-:Y:S01]  /*48d40*/  ISETP.LT.AND P2, PT, R2, UR5, !P0 ;  /* 0x0000000502007c0c */ /* 0x000fe2000c741270 */
[----:B------:R0:W-:Y:S01]  /*48d50*/  @P4 STG.E.U8 desc[UR22][R10.64], R3 ;  /* 0x000000030a004986 */ /* 0x0001e2000c101116 */
[----:B------:R-:W-:Y:S01]  /*48d60*/  VIADD R2, R0, 0x19f ;  /* 0x0000019f00027836 */ /* 0x000fe20000000000 */
[----:B------:R-:W1:Y:S01]  /*48d70*/  LDCU UR5, c[0x0][0x39c] ;  /* 0x00007380ff0577ac */ /* 0x000e620008000800 */
[----:B0-----:R-:W-:Y:S01]  /*48d80*/  F2FP.SATFINITE.E5M2.F32.PACK_AB_MERGE_C R3, R13, R12, RZ ;  /* 0x0000000c0d03723e */ /* 0x001fe200048060ff */
[----:B------:R-:W3:Y:S04]  /*48d90*/  LDL.LU.64 R10, [R1+0x7f0] ;  /* 0x0007f000010a7983 */ /* 0x000ee80000300a00 */
[----:B------:R-:W3:Y:S01]  /*48da0*/  LDL.LU.64 R12, [R1+0x808] ;  /* 0x00080800010c7983 */ /* 0x000ee20000300a00 */
[----:B------:R-:W-:Y:S01]  /*48db0*/  ISETP.LT.AND P6, PT, R2, UR4, !P0 ;  /* 0x0000000402007c0c */ /* 0x000fe2000c7c1270 */
[----:B------:R-:W0:Y:S02]  /*48dc0*/  LDCU UR4, c[0x0][0x39c] ;  /* 0x00007380ff0477ac */ /* 0x000e240008000800 */
[----:B----4-:R4:W-:Y:S02]  /*48dd0*/  @P3 STG.E.U8 desc[UR22][R8.64], R68 ;  /* 0x0000004408003986 */ /* 0x0109e4000c101116 */
[----:B----4-:R-:W-:-:S04]  /*48de0*/  PRMT R68, R3, 0x9910, RZ ;  /* 0x0000991003447816 */ /* 0x010fc800000000ff */
[----:B------:R-:W-:Y:S01]  /*48df0*/  SHF.R.S32.HI R68, RZ, 0x8, R68 ;  /* 0x00000008ff447819 */ /* 0x000fe20000011444 */
[----:B--2---:R2:W-:Y:S04]  /*48e00*/  @P2 STG.E.U8 desc[UR22][R6.64], R3 ;  /* 0x0000000306002986 */ /* 0x0045e8000c101116 */
[----:B--2---:R-:W2:Y:S04]  /*48e10*/  LDL.LU R3, [R1+0x80] ;  /* 0x0000800001037983 */ /* 0x004ea80000300800 */
[----:B------:R-:W4:Y:S04]  /*48e20*/  LDL.LU R8, [R1+0x90] ;  /* 0x0000900001087983 */ /* 0x000f280000300800 */
[----:B------:R-:W4:Y:S04]  /*48e30*/  LDL.LU R9, [R1+0x94] ;  /* 0x0000940001097983 */ /* 0x000f280000300800 */
[----:B------:R-:W4:Y:S04]  /*48e40*/  LDL.LU.64 R6, [R1+0x830] ;  /* 0x0008300001067983 */ /* 0x000f280000300a00 */
[----:B-----5:R5:W-:Y:S04]  /*48e50*/  @P6 STG.E.U8 desc[UR22][R4.64], R68 ;  /* 0x0000004404006986 */ /* 0x020be8000c101116 */
[----:B-----5:R-:W5:Y:S01]  /*48e60*/  LDL.LU.64 R4, [R1+0x850] ;  /* 0x0008500001047983 */ /* 0x020f620000300a00 */
[----:B------:R-:W-:-:S05]  /*48e70*/  VIADD R2, R0, 0x1a0 ;  /* 0x000001a000027836 */ /* 0x000fca0000000000 */
[----:B-1----:R-:W-:Y:S01]  /*48e80*/  ISETP.LT.AND P5, PT, R2, UR6, !P0 ;  /* 0x0000000602007c0c */ /* 0x002fe2000c7a1270 */
[----:B------:R-:W1:Y:S01]  /*48e90*/  LDCU UR6, c[0x0][0x39c] ;  /* 0x00007380ff0677ac */ /* 0x000e620008000800 */
[----:B------:R-:W-:-:S05]  /*48ea0*/  VIADD R2, R0, 0x1a1 ;  /* 0x000001a100027836 */ /* 0x000fca0000000000 */
[----:B------:R-:W-:Y:S01]  /*48eb0*/  ISETP.LT.AND P4, PT, R2, UR5, !P0 ;  /* 0x0000000502007c0c */ /* 0x000fe2000c781270 */
[----:B------:R-:W3:Y:S01]  /*48ec0*/  LDCU UR5, c[0x0][0x39c] ;  /* 0x00007380ff0577ac */ /* 0x000ee20008000800 */
[----:B------:R-:W-:-:S05]  /*48ed0*/  VIADD R2, R0, 0x1a2 ;  /* 0x000001a200027836 */ /* 0x000fca0000000000 */
[----:B0-----:R-:W-:Y:S01]  /*48ee0*/  ISETP.LT.AND P3, PT, R2, UR4, !P0 ;  /* 0x0000000402007c0c */ /* 0x001fe2000c761270 */
[----:B------:R-:W0:Y:S01]  /*48ef0*/  LDCU UR4, c[0x0][0x39c] ;  /* 0x00007380ff0477ac */ /* 0x000e220008000800 */
[----:B------:R-:W-:-:S05]  /*48f00*/  VIADD R2, R0, 0x1a3 ;  /* 0x000001a300027836 */ /* 0x000fca0000000000 */
[----:B-1----:R-:W-:Y:S01]  /*48f10*/  ISETP.LT.AND P2, PT, R2, UR6, !P0 ;  /* 0x0000000602007c0c */ /* 0x002fe2000c741270 */
[----:B------:R-:W1:Y:S01]  /*48f20*/  LDCU UR6, c[0x0][0x39c] ;  /* 0x00007380ff0677ac */ /* 0x000e620008000800 */
[----:B------:R-:W-:-:S05]  /*48f30*/  VIADD R2, R0, 0x1a4 ;  /* 0x000001a400027836 */ /* 0x000fca0000000000 */
[----:B---3--:R-:W-:Y:S01]  /*48f40*/  ISETP.LT.AND P6, PT, R2, UR5, !P0 ;  /* 0x0000000502007c0c */ /* 0x008fe2000c7c1270 */
[----:B------:R-:W3:Y:S01]  /*48f50*/  LDCU UR5, c[0x0][0x39c] ;  /* 0x00007380ff0577ac */ /* 0x000ee20008000800 */
[----:B------:R-:W-:Y:S01]  /*48f60*/  VIADD R2, R0, 0x1a5 ;  /* 0x000001a500027836 */ /* 0x000fe20000000000 */
[----:B--2---:R-:W-:Y:S02]  /*48f70*/  F2FP.SATFINITE.E5M2.F32.PACK_AB_MERGE_C R3, R69, R3, RZ ;  /* 0x000000034503723e */ /* 0x004fe400048060ff */
[----:B------:R-:W2:Y:S02]  /*48f80*/  LDL.LU R69, [R1+0x9c] ;  /* 0x00009c0001457983 */ /* 0x000ea40000300800 */
[----:B------:R-:W-:Y:S02]  /*48f90*/  PRMT R68, R3, 0x9910, RZ ;  /* 0x0000991003447816 */ /* 0x000fe400000000ff */
[----:B------:R3:W-:Y:S01]  /*48fa0*/  @P5 STG.E.U8 desc[UR22][R92.64], R3 ;  /* 0x000000035c005986 */ /* 0x0007e2000c101116 */
[----:B0-----:R-:W-:Y:S01]  /*48fb0*/  ISETP.LT.AND P5, PT, R2, UR4, !P0 ;  /* 0x0000000402007c0c */ /* 0x001fe2000c7a1270 */
[----:B------:R-:W-:Y:S01]  /*48fc0*/  VIADD R2, R0, 0x1a6 ;  /* 0x000001a600027836 */ /* 0x000fe20000000000 */
[----:B------:R-:W-:Y:S01]  /*48fd0*/  SHF.R.S32.HI R68, RZ, 0x8, R68 ;  /* 0x00000008ff447819 */ /* 0x000fe20000011444 */
[----:B------:R-:W0:Y:S04]  /*48fe0*/  LDCU UR4, c[0x0][0x39c] ;  /* 0x00007380ff0477ac */ /* 0x000e280008000800 */
[----:B------:R4:W-:Y:S01]  /*48ff0*/  @P4 STG.E.U8 desc[UR22][R10.64], R68 ;  /* 0x000000440a004986 */ /* 0x0009e2000c101116 */
[----:B-1----:R-:W-:-:S02]  /*49000*/  ISETP.LT.AND P4, PT, R2, UR6, !P0 ;  /* 0x0000000602007c0c */ /* 0x002fc4000c781270 */
[----:B---3--:R-:W-:Y:S01]  /*49010*/  F2FP.SATFINITE.E5M2.F32.PACK_AB_MERGE_C R3, R15, R14, RZ ;  /* 0x0000000e0f03723e */ /* 0x008fe200048060ff */
[----:B------:R-:W-:Y:S01]  /*49020*/  VIADD R2, R0, 0x1a7 ;  /* 0x000001a700027836 */ /* 0x000fe20000000000 */
[----:B------:R-:W1:Y:S03]  /*49030*/  LDCU UR6, c[0x0][0x39c] ;  /* 0x00007380ff0677ac */ /* 0x000e660008000800 */
[----:B------:R-:W-:Y:S01]  /*49040*/  @P3 STG.E.U8 desc[UR22][R12.64], R3 ;  /* 0x000000030c003986 */ /* 0x000fe2000c101116 */
[----:B----4-:R-:W-:-:S03]  /*49050*/  PRMT R68, R3, 0x9910, RZ ;  /* 0x0000991003447816 */ /* 0x010fc600000000ff */
[----:B------:R-:W3:Y:S01]  /*49060*/  LDL.LU.64 R10, [R1+0x868] ;  /* 0x00086800010a7983 */ /* 0x000ee20000300a00 */
[----:B------:R-:W-:Y:S01]  /*49070*/  ISETP.LT.AND P3, PT, R2, UR5, !P0 ;  /* 0x0000000502007c0c */ /* 0x000fe2000c761270 */
[----:B------:R-:W4:Y:S01]  /*49080*/  LDCU UR5, c[0x0][0x39c] ;  /* 0x00007380ff0577ac */ /* 0x000f220008000800 */
[----:B------:R-:W-:Y:S01]  /*49090*/  SHF.R.S32.HI R68, RZ, 0x8, R68 ;  /* 0x00000008ff447819 */ /* 0x000fe20000011444 */
[----:B------:R-:W2:Y:S01]  /*490a0*/  LDL.LU.64 R92, [R1+0x880] ;  /* 0x00088000015c7983 */ /* 0x000ea20000300a00 */
[----:B------:R-:W-:-:S03]  /*490b0*/  F2FP.SATFINITE.E5M2.F32.PACK_AB_MERGE_C R2, R9, R8, RZ ;  /* 0x000000080902723e */ /* 0x000fc600048060ff */
[----:B------:R-:W2:Y:S04]  /*490c0*/  LDL.LU R14, [R1+0xa0] ;  /* 0x0000a000010e7983 */ /* 0x000ea80000300800 */
[----:B------:R-:W2:Y:S04]  /*490d0*/  LDL.LU R15, [R1+0xa4] ;  /* 0x0000a400010f7983 */ /* 0x000ea80000300800 */
[----:B------:R0:W-:Y:S04]  /*490e0*/  @P2 STG.E.U8 desc[UR22][R6.64], R68 ;  /* 0x0000004406002986 */ /* 0x0001e8000c101116 */
[----:B------:R-:W2:Y:S04]  /*490f0*/  LDL.LU.64 R8, [R1+0x8b0] ;  /* 0x0008b00001087983 */ /* 0x000ea80000300a00 */
[----:B-----5:R5:W-:Y:S01]  /*49100*/  @P6 STG.E.U8 desc[UR22][R4.64], R2 ;  /* 0x0000000204006986 */ /* 0x020be2000c101116 */
[----:B0-----:R-:W-:-:S03]  /*49110*/  PRMT R68, R2, 0x9910, RZ ;  /* 0x0000991002447816 */ /* 0x001fc600000000ff */
[----:B-----5:R-:W2:Y:S04]  /*49120*/  LDL.LU R2, [R1+0x98] ;  /* 0x0000980001027983 */ /* 0x020ea80000300800 */
[----:B------:R-:W5:Y:S04]  /*49130*/  LDL.LU.64 R6, [R1+0x8c8] ;  /* 0x0008c80001067983 */ /* 0x000f680000300a00 */
[----:B------:R-:W4:Y:S04]  /*49140*/  LDL.LU R12, [R1+0xa8] ;  /* 0x0000a800010c7983 */ /* 0x000f280000300800 */
[----:B------:R-:W4:Y:S04]  /*49150*/  LDL.LU R13, [R1+0xac] ;  /* 0x0000ac00010d7983 */ /* 0x000f280000300800 */
[----:B------:R-:W4:Y:S01]  /*49160*/  LDL.LU.64 R4, [R1+0x8f0] ;  /* 0x0008f00001047983 */ /* 0x000f220000300a00 */
[----:B------:R-:W-:Y:S01]  /*49170*/  VIADD R3, R0, 0x1a8 ;  /* 0x000001a800037836 */ /* 0x000fe20000000000 */
[----:B------:R-:W-:-:S04]  /*49180*/  SHF.R.S32.HI R68, RZ, 0x8, R68 ;  /* 0x00000008ff447819 */ /* 0x000fc80000011444 */
[----:B------:R-:W-:Y:S01]  /*49190*/  ISETP.LT.AND P2, PT, R3, UR4, !P0 ;  /* 0x0000000403007c0c */ /* 0x000fe2000c741270 */
        /* <DEDUP_REMOVED lines=8> */
[----:B------:R2:W-:Y:S03]  /*49220*/  @P4 STG.E.U8 desc[UR22][R92.64], R2 ;  /* 0x000000025c004986 */ /* 0x0005e6000c101116 */
[----:B------:R-:W-:-:S05]  /*49230*/  SHF.R.S32.HI R68, RZ, 0x8, R68 ;  /* 0x00000008ff447819 */ /* 0x000fca0000011444 */
[----:B------:R0:W-:Y:S04]  /*49240*/  @P3 STG.E.U8 desc[UR22][R8.64], R68 ;  /* 0x0000004408003986 */ /* 0x0001e8000c101116 */
[----:B--2---:R-:W2:Y:S01]  /*49250*/  LDL.LU R93, [R1+0xb0] ;  /* 0x0000b000015d7983 */ /* 0x004ea20000300800 */
[----:B------:R-:W-:-:S03]  /*49260*/  F2FP.SATFINITE.E5M2.F32.PACK_AB_MERGE_C R2, R15, R14, RZ ;  /* 0x0000000e0f02723e */ /* 0x000fc600048060ff */
[----:B------:R-:W2:Y:S04]  /*49270*/  LDL.LU R69, [R1+0xb4] ;  /* 0x0000b40001457983 */ /* 0x000ea80000300800 */
[----:B0-----:R-:W2:Y:S04]  /*49280*/  LDL.LU.64 R8, [R1+0x928] ;  /* 0x0009280001087983 */ /* 0x001ea80000300a00 */
[----:B-----5:R0:W-:Y:S04]  /*49290*/  @P2 STG.E.U8 desc[UR22][R6.64], R2 ;  /* 0x0000000206002986 */ /* 0x0201e8000c101116 */
[----:B0-----:R-:W5:Y:S01]  /*492a0*/  LDL.LU.64 R6, [R1+0x940] ;  /* 0x0009400001067983 */ /* 0x001f620000300a00 */
[----:B------:R-:W-:-:S03]  /*492b0*/  PRMT R68, R2, 0x9910, RZ ;  /* 0x0000991002447816 */ /* 0x000fc600000000ff */
[----:B------:R-:W5:Y:S01]  /*492c0*/  LDL.LU R92, [R1+0xbc] ;  /* 0x0000bc00015c7983 */ /* 0x000f620000300800 */
[----:B------:R-:W-:-:S05]  /*492d0*/  SHF.R.S32.HI R68, RZ, 0x8, R68 ;  /* 0x00000008ff447819 */ /* 0x000fca0000011444 */
[----:B----4-:R0:W-:Y:S04]  /*492e0*/  @P6 STG.E.U8 desc[UR22][R4.64], R68 ;  /* 0x0000004404006986 */ /* 0x0101e8000c101116 */
[----:B0-----:R-:W4:Y:S01]  /*492f0*/  LDL.LU.64 R4, [R1+0x958] ;  /* 0x0009580001047983 */ /* 0x001f220000300a00 */
[C---:B------:R-:W-:Y:S01]  /*49300*/  VIADD R3, R0.reuse, 0x1aa ;  /* 0x000001aa00037836 */ /* 0x040fe20000000000 */
[----:B------:R-:W-:Y:S02]  /*49310*/  F2FP.SATFINITE.E5M2.F32.PACK_AB_MERGE_C R2, R13, R12, RZ ;  /* 0x0000000c0d02723e */ /* 0x000fe400048060ff */
[----:B------:R-:W4:Y:S02]  /*49320*/  LDL.LU.64 R14, [R1+0x978] ;  /* 0x00097800010e7983 */ /* 0x000f240000300a00 */
[----:B------:R-:W-:Y:S01]  /*49330*/  ISETP.LT.AND P5, PT, R3, UR5, !P0 ;  /* 0x0000000503007c0c */ /* 0x000fe2000c7a1270 */
[----:B------:R-:W-:Y:S01]  /*49340*/  VIADD R3, R0, 0x1ab ;  /* 0x000001ab00037836 */ /* 0x000fe20000000000 */
[----:B------:R-:W-:Y:S01]  /*49350*/  PRMT R68, R2, 0x9910, RZ ;  /* 0x0000991002447816 */ /* 0x000fe200000000ff */
[----:B------:R-:W4:Y:S01]  /*49360*/  LDL.LU R12, [R1+0xc0] ;  /* 0x0000c000010c7983 */ /* 0x000f220000300800 */
[----:B------:R-:W0:Y:S02]  /*49370*/  LDCU UR5, c[0x0][0x39c] ;  /* 0x00007380ff0577ac */ /* 0x000e240008000800 */
[----:B------:R-:W-:Y:S01]  /*49380*/  ISETP.LT.AND P4, PT, R3, UR4, !P0 ;  /* 0x0000000403007c0c */ /* 0x000fe2000c781270 */
[C---:B------:R-:W-:Y:S01]  /*49390*/  VIADD R3, R0.reuse, 0x1ac ;  /* 0x000001ac00037836 */ /* 0x040fe20000000000 */
        /* <DEDUP_REMOVED lines=11> */
[----:B------:R2:W-:Y:S04]  /*49450*/  @P4 STG.E.U8 desc[UR22][R8.64], R68 ;  /* 0x0000004408004986 */ /* 0x0005e8000c101116 */
[----:B--2---:R-:W2:Y:S01]  /*49460*/  LDL.LU.64 R8, [R1+0x9b8] ;  /* 0x0009b80001087983 */ /* 0x004ea20000300a00 */
[----:B------:R-:W-:-:S03]  /*49470*/  PRMT R68, R2, 0x9910, RZ ;  /* 0x0000991002447816 */ /* 0x000fc600000000ff */
[----:B-----5:R5:W-:Y:S04]  /*49480*/  @P3 STG.E.U8 desc[UR22][R6.64], R2 ;  /* 0x0000000206003986 */ /* 0x020be8000c101116 */
[----:B-----5:R-:W5:Y:S01]  /*49490*/  LDL.LU R2, [R1+0xb8] ;  /* 0x0000b80001027983 */ /* 0x020f620000300800 */
[----:B------:R-:W-:-:S03]  /*494a0*/  SHF.R.S32.HI R68, RZ, 0x8, R68 ;  /* 0x00000008ff447819 */ /* 0x000fc60000011444 */
[----:B------:R-:W2:Y:S04]  /*494b0*/  LDL.LU R93, [R1+0xc8] ;  /* 0x0000c800015d7983 */ /* 0x000ea80000300800 */
[----:B------:R-:W2:Y:S04]  /*494c0*/  LDL.LU R69, [R1+0xcc] ;  /* 0x0000cc0001457983 */ /* 0x000ea80000300800 */
[----:B------:R-:W2:Y:S04]  /*494d0*/  LDL.LU.64 R6, [R1+0x9e0] ;  /* 0x0009e00001067983 */ /* 0x000ea80000300a00 */
[----:B----4-:R4:W-:Y:S04]  /*494e0*/  @P2 STG.E.U8 desc[UR22][R4.64], R68 ;  /* 0x0000004404002986 */ /* 0x0109e8000c101116 */
[----:B----4-:R-:W4:Y:S01]  /*494f0*/  LDL.LU.64 R4, [R1+0xa00] ;  /* 0x000a000001047983 */ /* 0x010f220000300a00 */
[----:B------:R-:W-:-:S05]  /*49500*/  VIADD R3, R0, 0x1ae ;  /* 0x000001ae00037836 */ /* 0x000fca0000000000 */
[----:B------:R-:W-:Y:S01]  /*49510*/  ISETP.LT.AND P6, PT, R3, UR4, !P0 ;  /* 0x0000000403007c0c */ /* 0x000fe2000c7c1270 */
[----:B------:R-:W0:Y:S01]  /*49520*/  LDCU UR4, c[0x0][0x39c] ;  /* 0x00007380ff0477ac */ /* 0x000e220008000800 */
[----:B------:R-:W-:-:S05]  /*49530*/  VIADD R3, R0, 0x1af ;  /* 0x000001af00037836 */ /* 0x000fca0000000000 */
[----:B-1----:R-:W-:Y:S01]  /*49540*/  ISETP.LT.AND P5, PT, R3, UR6, !P0 ;  /* 0x0000000603007c0c */ /* 0x002fe2000c7a1270 */
[----:B------:R-:W1:Y:S01]  /*49550*/  LDCU UR6, c[0x0][0x39c] ;  /* 0x00007380ff0677ac */ /* 0x000e620008000800 */
[----:B------:R-:W-:-:S05]  /*49560*/  VIADD R3, R0, 0x1b0 ;  /* 0x000001b000037836 */ /* 0x000fca0000000000 */
[----:B0-----:R-:W-:Y:S01]  /*49570*/  ISETP.LT.AND P4, PT, R3, UR5, !P0 ;  /* 0x0000000503007c0c */ /* 0x001fe2000c781270 */
[----:B------:R-:W0:Y:S01]  /*49580*/  LDCU UR5, c[0x0][0x39c] ;  /* 0x00007380ff0577ac */ /* 0x000e220008000800 */
[----:B------:R-:W-:-:S05]  /*49590*/  VIADD R3, R0, 0x1b1 ;  /* 0x000001b100037836 */ /* 0x000fca0000000000 */
[----:B------:R-:W-:Y:S01]  /*495a0*/  ISETP.LT.AND P3, PT, R3, UR4, !P0 ;  /* 0x0000000403007c0c */ /* 0x000fe2000c761270 */
[----:B------:R-:W0:Y:S01]  /*495b0*/  LDCU UR4, c[0x0][0x39c] ;  /* 0x00007380ff0477ac */ /* 0x000e220008000800 */
[----:B------:R-:W-:-:S05]  /*495c0*/  VIADD R3, R0, 0x1b2 ;  /* 0x000001b200037836 */ /* 0x000fca0000000000 */
[----:B-1----:R-:W-:Y:S01]  /*495d0*/  ISETP.LT.AND P2, PT, R3, UR6, !P0 ;  /* 0x0000000603007c0c */ /* 0x002fe2000c741270 */
[----:B------:R-:W1:Y:S01]  /*495e0*/  LDCU UR6, c[0x0][0x39c] ;  /* 0x00007380ff0677ac */ /* 0x000e620008000800 */
[----:B------:R-:W-:Y:S01]  /*495f0*/  VIADD R3, R0, 0x1b3 ;  /* 0x000001b300037836 */ /* 0x000fe20000000000 */
[----:B-----5:R-:W-:-:S04]  /*49600*/  F2FP.SATFINITE.E5M2.F32.PACK_AB_MERGE_C R2, R92, R2, RZ ;  /* 0x000000025c02723e */ /* 0x020fc800048060ff */
[----:B------:R-:W-:Y:S01]  /*49610*/  PRMT R68, R2, 0x9910, RZ ;  /* 0x0000991002447816 */ /* 0x000fe200000000ff */
[----:B------:R5:W-:Y:S01]  /*49620*/  @P6 STG.E.U8 desc[UR22][R14.64], R2 ;  /* 0x000000020e006986 */ /* 0x000be2000c101116 */
[----:B0-----:R-:W-:Y:S01]  /*49630*/  ISETP.LT.AND P6, PT, R3, UR5, !P0 ;  /* 0x0000000503007c0c */ /* 0x001fe2000c7c1270 */
[----:B------:R-:W0:Y:S01]  /*49640*/  LDCU UR5, c[0x0][0x39c] ;  /* 0x00007380ff0577ac */ /* 0x000e220008000800 */
[----:B------:R-:W-:Y:S01]  /*49650*/  SHF.R.S32.HI R68, RZ, 0x8, R68 ;  /* 0x00000008ff447819 */ /* 0x000fe20000011444 */
[----:B------:R-:W-:-:S04]  /*49660*/  VIADD R3, R0, 0x1b4 ;  /* 0x000001b400037836 */ /* 0x000fc80000000000 */
[----:B---3--:R3:W-:Y:S01]  /*49670*/  @P5 STG.E.U8 desc[UR22][R10.64], R68 ;  /* 0x000000440a005986 */ /* 0x0087e2000c101116 */
[----:B------:R-:W-:Y:S01]  /*49680*/  ISETP.LT.AND P5, PT, R3, UR4, !P0 ;  /* 0x0000000403007c0c */ /* 0x000fe2000c7a1270 */
[----:B------:R-:W0:Y:S01]  /*49690*/  LDCU UR4, c[0x0][0x39c] ;  /* 0x00007380ff0477ac */ /* 0x000e220008000800 */
[----:B-----5:R-:W-:Y:S01]  /*496a0*/  F2FP.SATFINITE.E5M2.F32.PACK_AB_MERGE_C R2, R13, R12, RZ ;  /* 0x0000000c0d02723e */ /* 0x020fe200048060ff */
[----:B------:R-:W-:Y:S01]  /*496b0*/  VIADD R3, R0, 0x1b5 ;  /* 0x000001b500037836 */ /* 0x000fe20000000000 */
[----:B------:R-:W5:Y:S04]  /*496c0*/  LDL.LU.64 R14, [R1+0xe00] ;  /* 0x000e0000010e7983 */ /* 0x000f680000300a00 */
[----:B--2---:R2:W-:Y:S01]  /*496d0*/  @P4 STG.E.U8 desc[UR22][R8.64], R2 ;  /* 0x0000000208004986 */ /* 0x0045e2000c101116 */
[----:B---3--:R-:W-:-:S02]  /*496e0*/  PRMT R68, R2, 0x9910, RZ ;  /* 0x0000991002447816 */ /* 0x008fc400000000ff */
[----:B-1----:R-:W-:Y:S01]  /*496f0*/  ISETP.LT.AND P4, PT, R3, UR6, !P0 ;  /* 0x0000000603007c0c */ /* 0x002fe2000c781270 */
[----:B------:R-:W-:Y:S01]  /*49700*/  VIADD R3, R0, 0x1b6 ;  /* 0x000001b600037836 */ /* 0x000fe20000000000 */
[----:B------:R-:W-:Y:S01]  /*49710*/  SHF.R.S32.HI R68, RZ, 0x8, R68 ;  /* 0x00000008ff447819 */ /* 0x000fe20000011444 */
[----:B------:R-:W3:Y:S01]  /*49720*/  LDL.LU.64 R12, [R1+0xa18] ;  /* 0x000a1800010c7983 */ /* 0x000ee20000300a00 */
[----:B------:R-:W1:Y:S03]  /*49730*/  LDCU UR6, c[0x0][0x39c] ;  /* 0x00007380ff0677ac */ /* 0x000e660008000800 */
[----:B------:R-:W5:Y:S01]  /*49740*/  LDL.LU.64 R10, [R1+0xa30] ;  /* 0x000a3000010a7983 */ /* 0x000f620000300a00 */
[----:B--2---:R-:W-:-:S03]  /*49750*/  F2FP.SATFINITE.E5M2.F32.PACK_AB_MERGE_C R2, R69, R93, RZ ;  /* 0x0000005d4502723e */ /* 0x004fc600048060ff */
[----:B------:R2:W-:Y:S01]  /*49760*/  @P3 STG.E.U8 desc[UR22][R6.64], R68 ;  /* 0x0000004406003986 */ /* 0x0005e2000c101116 */
[----:B0-----:R-:W-:Y:S01]  /*49770*/  ISETP.LT.AND P3, PT, R3, UR5, !P0 ;  /* 0x0000000503007c0c */ /* 0x001fe2000c761270 */
[----:B------:R-:W-:Y:S01]  /*49780*/  VIADD R3, R0, 0x1b7 ;  /* 0x000001b700037836 */ /* 0x000fe20000000000 */
[----:B------:R-:W0:Y:S01]  /*49790*/  LDCU UR5, c[0x0][0x39c] ;  /* 0x00007380ff0577ac */ /* 0x000e220008000800 */
[----:B------:R-:W5:Y:S04]  /*497a0*/  LDL.LU R92, [R1+0xdc] ;  /* 0x0000dc00015c7983 */ /* 0x000f680000300800 */
[----:B------:R-:W5:Y:S04]  /*497b0*/  LDL.LU.64 R8, [R1+0xa50] ;  /* 0x000a500001087983 */ /* 0x000f680000300a00 */
[----:B--2---:R-:W2:Y:S01]  /*497c0*/  LDL.LU.64 R6, [R1+0xa68] ;  /* 0x000a680001067983 */ /* 0x004ea20000300a00 */
[----:B------:R-:W-:-:S03]  /*497d0*/  PRMT R68, R2, 0x9910, RZ ;  /* 0x0000991002447816 */ /* 0x000fc600000000ff */
[----:B----4-:R4:W-:Y:S01]  /*497e0*/  @P2 STG.E.U8 desc[UR22][R4.64], R2 ;  /* 0x0000000204002986 */ /* 0x0109e2000c101116 */
[----:B------:R-:W-:Y:S01]  /*497f0*/  ISETP.LT.AND P2, PT, R3, UR4, !P0 ;  /* 0x0000000403007c0c */ /* 0x000fe2000c741270 */
[----:B------:R-:W0:Y:S02]  /*49800*/  LDCU UR4, c[0x0][0x39c] ;  /* 0x00007380ff0477ac */ /* 0x000e240008000800 */
[----:B----4-:R-:W4:Y:S04]  /*49810*/  LDL.LU R2, [R1+0xd4] ;  /* 0x0000d40001027983 */ /* 0x010f280000300800 */
[----:B------:R-:W2:Y:S04]  /*49820*/  LDL.LU R93, [R1+0xe0] ;  /* 0x0000e000015d7983 */ /* 0x000ea80000300800 */
[----:B------:R-:W2:Y:S04]  /*49830*/  LDL.LU R69, [R1+0xe4] ;  /* 0x0000e40001457983 */ /* 0x000ea80000300800 */
[----:B------:R-:W2:Y:S04]  /*49840*/  LDL.LU.64 R4, [R1+0xa80] ;  /* 0x000a800001047983 */ /* 0x000ea80000300a00 */
[----:B------:R-:W4:Y:S01]  /*49850*/  LDL.LU R3, [R1+0xd0] ;  /* 0x0000d00001037983 */ /* 0x000f220000300800 */
[----:B------:R-:W-:-:S05]  /*49860*/  SHF.R.S32.HI R68, RZ, 0x8, R68 ;  /* 0x00000008ff447819 */ /* 0x000fca0000011444 */
[----:B---3--:R3:W-:Y:S04]  /*49870*/  @P6 STG.E.U8 desc[UR22][R12.64], R68 ;  /* 0x000000440c006986 */ /* 0x0087e8000c101116 */
[----:B---3--:R-:W3:Y:S01]  /*49880*/  LDL.LU.64 R12, [R1+0xa98] ;  /* 0x000a9800010c7983 */ /* 0x008ee20000300a00 */
[----:B----4-:R-:W-:-:S04]  /*49890*/  F2FP.SATFINITE.E5M2.F32.PACK_AB_MERGE_C R2, R2, R3, RZ ;  /* 0x000000030202723e */ /* 0x010fc800048060ff */
[----:B------:R-:W-:Y:S01]  /*498a0*/  PRMT R68, R2, 0x9910, RZ ;  /* 0x0000991002447816 */ /* 0x000fe200000000ff */
[----:B-----5:R4:W-:Y:S04]  /*498b0*/  @P5 STG.E.U8 desc[UR22][R10.64], R2 ;  /* 0x000000020a005986 */ /* 0x0209e8000c101116 */
[----:B----4-:R-:W4:Y:S01]  /*498c0*/  LDL.LU R2, [R1+0xd8] ;  /* 0x0000d80001027983 */ /* 0x010f220000300800 */
[C---:B------:R-:W-:Y:S01]  /*498d0*/  VIADD R3, R0.reuse, 0x1b8 ;  /* 0x000001b800037836 */ /* 0x040fe20000000000 */
[----:B------:R-:W-:Y:S02]  /*498e0*/  SHF.R.S32.HI R68, RZ, 0x8, R68 ;  /* 0x00000008ff447819 */ /* 0x000fe40000011444 */
[----:B------:R-:W5:Y:S02]  /*498f0*/  LDL.LU.64 R10, [R1+0xab8] ;  /* 0x000ab800010a7983 */ /* 0x000f640000300a00 */
[----:B-1----:R-:W-:Y:S01]  /*49900*/  ISETP.LT.AND P6, PT, R3, UR6, !P0 ;  /* 0x0000000603007c0c */ /* 0x002fe2000c7c1270 */
[----:B------:R-:W1:Y:S01]  /*49910*/  LDCU UR6, c[0x0][0x39c] ;  /* 0x00007380ff0677ac */ /* 0x000e620008000800 */
[----:B------:R-:W-:-:S05]  /*49920*/  VIADD R3, R0, 0x1b9 ;  /* 0x000001b900037836 */ /* 0x000fca0000000000 */
[----:B0-----:R-:W-:Y:S01]  /*49930*/  ISETP.LT.AND P5, PT, R3, UR5, !P0 ;  /* 0x0000000503007c0c */ /* 0x001fe2000c7a1270 */
[----:B------:R-:W0:Y:S01]  /*49940*/  LDCU UR5, c[0x0][0x39c] ;  /* 0x00007380ff0577ac */ /* 0x000e220008000800 */
[C---:B------:R-:W-:Y:S01]  /*49950*/  VIADD R3, R0.reuse, 0x1ba ;  /* 0x000001ba00037836 */ /* 0x040fe20000000000 */
[----:B------:R1:W-:Y:S04]  /*49960*/  @P4 STG.E.U8 desc[UR22][R8.64], R68 ;  /* 0x0000004408004986 */ /* 0x0003e8000c101116 */
[----:B------:R-:W-:Y:S01]  /*49970*/  ISETP.LT.AND P4, PT, R3, UR4, !P0 ;  /* 0x0000000403007c0c */ /* 0x000fe2000c781270 */
[----:B------:R-:W0:Y:S01]  /*49980*/  LDCU UR4, c[0x0][0x39c] ;  /* 0x00007380ff0477ac */ /* 0x000e220008000800 */
[----:B------:R-:W-:Y:S01]  /*49990*/  VIADD R3, R0, 0x1bb ;  /* 0x000001bb00037836 */ /* 0x000fe20000000000 */
[----:B-1----:R-:W5:Y:S01]  /*499a0*/  LDL.LU.64 R8, [R1+0xad0] ;  /* 0x000ad00001087983 */ /* 0x002f620000300a00 */
[----:B----4-:R-:W-:-:S04]  /*499b0*/  F2FP.SATFINITE.E5M2.F32.PACK_AB_MERGE_C R2, R92, R2, RZ ;  /* 0x000000025c02723e */ /* 0x010fc800048060ff */
[----:B------:R-:W-:Y:S01]  /*499c0*/  PRMT R68, R2, 0x9910, RZ ;  /* 0x0000991002447816 */ /* 0x000fe200000000ff */
[----:B--2---:R1:W-:Y:S01]  /*499d0*/  @P3 STG.E.U8 desc[UR22][R6.64], R2 ;  /* 0x0000000206003986 */ /* 0x0043e2000c101116 */
[----:B------:R-:W-:Y:S01]  /*499e0*/  ISETP.LT.AND P3, PT, R3, UR6, !P0 ;  /* 0x0000000603007c0c */ /* 0x000fe2000c761270 */
[C---:B------:R-:W-:Y:S01]  /*499f0*/  VIADD R3, R0.reuse, 0x1bc ;  /* 0x000001bc00037836 */ /* 0x040fe20000000000 */
[----:B------:R-:W-:Y:S01]  /*49a00*/  SHF.R.S32.HI R68, RZ, 0x8, R68 ;  /* 0x00000008ff447819 */ /* 0x000fe20000011444 */
[----:B------:R-:W2:Y:S04]  /*49a10*/  LDCU UR6, c[0x0][0x39c] ;  /* 0x00007380ff0677ac */ /* 0x000ea80008000800 */
[----:B------:R4:W-:Y:S01]  /*49a20*/  @P2 STG.E.U8 desc[UR22][R4.64], R68 ;  /* 0x0000004404002986 */ /* 0x0009e2000c101116 */
[----:B0-----:R-:W-:Y:S01]  /*49a30*/  ISETP.LT.AND P2, PT, R3, UR5, !P0 ;  /* 0x0000000503007c0c */ /* 0x001fe2000c741270 */
[----:B------:R-:W-:Y:S01]  /*49a40*/  VIADD R3, R0, 0x1bd ;  /* 0x000001bd00037836 */ /* 0x000fe20000000000 */
[----:B------:R-:W0:Y:S01]  /*49a50*/  LDCU UR5, c[0x0][0x39c] ;  /* 0x00007380ff0577ac */ /* 0x000e220008000800 */
[----:B-1----:R-:W-:Y:S01]  /*49a60*/  F2FP.SATFINITE.E5M2.F32.PACK_AB_MERGE_C R2, R69, R93, RZ ;  /* 0x0000005d4502723e */ /* 0x002fe200048060ff */
[----:B------:R-:W2:Y:S04]  /*49a70*/  LDL.LU.64 R6, [R1+0xae8] ;  /* 0x000ae80001067983 */ /* 0x000ea80000300a00 */
[----:B---3--:R1:W-:Y:S04]  /*49a80*/  @P6 STG.E.U8 desc[UR22][R12.64], R2 ;  /* 0x000000020c006986 */ /* 0x0083e8000c101116 */
[----:B----4-:R-:W3:Y:S01]  /*49a90*/  LDL.LU.64 R4, [R1+0xb08] ;  /* 0x000b080001047983 */ /* 0x010ee20000300a00 */
[----:B------:R-:W-:-:S03]  /*49aa0*/  PRMT R68, R2, 0x9910, RZ ;  /* 0x0000991002447816 */ /* 0x000fc600000000ff */
[----:B------:R-:W4:Y:S01]  /*49ab0*/  LDL.LU R69, [R1+0xfc] ;  /* 0x0000fc0001457983 */ /* 0x000f220000300800 */
[----:B------:R-:W-:Y:S01]  /*49ac0*/  ISETP.LT.AND P6, PT, R3, UR4, !P0 ;  /* 0x0000000403007c0c */ /* 0x000fe2000c7c1270 */
[----:B------:R-:W0:Y:S02]  /*49ad0*/  LDCU UR4, c[0x0][0x39c] ;  /* 0x00007380ff0477ac */ /* 0x000e240008000800 */
[----:B------:R-:W2:Y:S04]  /*49ae0*/  LDL.LU.64 R92, [R1+0xb20] ;  /* 0x000b2000015c7983 */ /* 0x000ea80000300a00 */
[----:B-1----:R-:W2:Y:S04]  /*49af0*/  LDL.LU.64 R12, [R1+0xdf8] ;  /* 0x000df800010c7983 */ /* 0x002ea80000300a00 */
[----:B------:R-:W2:Y:S04]  /*49b00*/  LDL.LU R2, [R1+0xec] ;  /* 0x0000ec0001027983 */ /* 0x000ea80000300800 */
[----:B------:R-:W2:Y:S01]  /*49b10*/  LDL.LU R3, [R1+0xe8] ;  /* 0x0000e80001037983 */ /* 0x000ea20000300800 */
[----:B------:R-:W-:-:S05]  /*49b20*/  SHF.R.S32.HI R68, RZ, 0x8, R68 ;  /* 0x00000008ff447819 */ /* 0x000fca0000011444 */
[----:B-----5:R1:W-:Y:S04]  /*49b30*/  @P5 STG.E.U8 desc[UR22][R10.64], R68 ;  /* 0x000000440a005986 */ /* 0x0203e8000c101116 */
[----:B-1----:R-:W5:Y:S01]  /*49b40*/  LDL.LU.64 R10, [R1+0xdf0] ;  /* 0x000df000010a7983 */ /* 0x002f620000300a00 */
[----:B--2---:R-:W-:Y:S01]  /*49b50*/  F2FP.SATFINITE.E5M2.F32.PACK_AB_MERGE_C R2, R2, R3, RZ ;  /* 0x000000030202723e */ /* 0x004fe200048060ff */
[----:B------:R-:W-:-:S05]  /*49b60*/  VIADD R3, R0, 0x1be ;  /* 0x000001be00037836 */ /* 0x000fca0000000000 */
[----:B------:R-:W-:Y:S01]  /*49b70*/  ISETP.LT.AND P5, PT, R3, UR6, !P0 ;  /* 0x0000000603007c0c */ /* 0x000fe2000c7a1270 */
[----:B------:R-:W-:Y:S01]  /*49b80*/  VIADD R3, R0, 0x1bf ;  /* 0x000001bf00037836 */ /* 0x000fe20000000000 */
[----:B------:R1:W-:Y:S01]  /*49b90*/  @P4 STG.E.U8 desc[UR22][R8.64], R2 ;  /* 0x0000000208004986 */ /* 0x0003e2000c101116 */
[----:B------:R-:W-:Y:S01]  /*49ba0*/  PRMT R68, R2, 0x9910, RZ ;  /* 0x0000991002447816 */ /* 0x000fe200000000ff */
[----:B------:R-:W2:Y:S02]  /*49bb0*/  LDCU UR6, c[0x0][0x39c] ;  /* 0x00007380ff0677ac */ /* 0x000ea40008000800 */
[----:B0-----:R-:W-:Y:S01]  /*49bc0*/  ISETP.LT.AND P4, PT, R3, UR5, !P0 ;  /* 0x0000000503007c0c */ /* 0x001fe2000c781270 */
[----:B-1----:R-:W2:Y:S01]  /*49bd0*/  LDL.LU.64 R8, [R1+0xde8] ;  /* 0x000de80001087983 */ /* 0x002ea20000300a00 */
[----:B------:R-:W-:Y:S01]  /*49be0*/  SHF.R.S32.HI R68, RZ, 0x8, R68 ;  /* 0x00000008ff447819 */ /* 0x000fe20000011444 */
[----:B------:R-:W0:Y:S02]  /*49bf0*/  LDCU UR5, c[0x0][0x39c] ;  /* 0x00007380ff0577ac */ /* 0x000e240008000800 */
[----:B------:R-:W2:Y:S04]  /*49c00*/  LDL.LU R2, [R1+0xf4] ;  /* 0x0000f40001027983 */ /* 0x000ea80000300800 */
[----:B------:R-:W2:Y:S04]  /*49c10*/  LDL.LU R3, [R1+0xf0] ;  /* 0x0000f00001037983 */ /* 0x000ea80000300800 */
[----:B------:R1:W-:Y:S04]  /*49c20*/  @P3 STG.E.U8 desc[UR22][R6.64], R68 ;  /* 0x0000004406003986 */ /* 0x0003e8000c101116 */
[----:B-1----:R-:W4:Y:S01]  /*49c30*/  LDL.LU.64 R6, [R1+0xde0] ;  /* 0x000de00001067983 */ /* 0x002f220000300a00 */
[----:B--2---:R-:W-:-:S04]  /*49c40*/  F2FP.SATFINITE.E5M2.F32.PACK_AB_MERGE_C R2, R2, R3, RZ ;  /* 0x000000030202723e */ /* 0x004fc800048060ff */
[----:B------:R-:W-:Y:S01]  /*49c50*/  PRMT R68, R2, 0x9910, RZ ;  /* 0x0000991002447816 */ /* 0x000fe200000000ff */
[----:B---3--:R1:W-:Y:S04]  /*49c60*/  @P2 STG.E.U8 desc[UR22][R4.64], R2 ;  /* 0x0000000204002986 */ /* 0x0083e8000c101116 */
[----:B-1----:R-:W2:Y:S04]  /*49c70*/  LDL.LU.64 R4, [R1+0xdd8] ;  /* 0x000dd80001047983 */ /* 0x002ea80000300a00 */
[----:B------:R-:W4:Y:S01]  /*49c80*/  LDL.LU R2, [R1+0xf8] ;  /* 0x0000f80001027983 */ /* 0x000f220000300800 */
[----:B------:R-:W-:-:S05]  /*49c90*/  SHF.R.S32.HI R68, RZ, 0x8, R68 ;  /* 0x00000008ff447819 */ /* 0x000fca0000011444 */
[----:B------:R1:W-:Y:S04]  /*49ca0*/  @P6 STG.E.U8 desc[UR22][R92.64], R68 ;  /* 0x000000445c006986 */ /* 0x0003e8000c101116 */
[----:B-1----:R-:W3:Y:S01]  /*49cb0*/  LDL.LU.64 R92, [R1+0xb88] ;  /* 0x000b8800015c7983 */ /* 0x002ee20000300a00 */
[----:B----4-:R-:W-:-:S04]  /*49cc0*/  F2FP.SATFINITE.E5M2.F32.PACK_AB_MERGE_C R2, R69, R2, RZ ;  /* 0x000000024502723e */ /* 0x010fc800048060ff */
[----:B------:R-:W-:Y:S01]  /*49cd0*/  PRMT R68, R2, 0x9910, RZ ;  /* 0x0000991002447816 */ /* 0x000fe200000000ff */
[----:B--2---:R1:W-:Y:S03]  /*49ce0*/  @P5 STG.E.U8 desc[UR22][R4.64], R2 ;  /* 0x0000000204005986 */ /* 0x0043e6000c101116 */
[----:B------:R-:W-:Y:S01]  /*49cf0*/  SHF.R.S32.HI R68, RZ, 0x8, R68 ;  /* 0x00000008ff447819 */ /* 0x000fe20000011444 */
[----:B-1----:R-:W2:Y:S04]  /*49d00*/  LDL.LU.64 R4, [R1+0xdd0] ;  /* 0x000dd00001047983 */ /* 0x002ea80000300a00 */
[----:B------:R1:W-:Y:S04]  /*49d10*/  @P4 STG.E.U8 desc[UR22][R6.64], R68 ;  /* 0x0000004406004986 */ /* 0x0003e8000c101116 */
[----:B-1----:R-:W4:Y:S04]  /*49d20*/  LDL.LU.64 R6, [R1+0xdc8] ;  /* 0x000dc80001067983 */ /* 0x002f280000300a00 */
[----:B------:R-:W3:Y:S01]  /*49d30*/  LDL.LU.64 R68, [R1+0xb80] ;  /* 0x000b800001447983 */ /* 0x000ee20000300a00 */
[----:B------:R-:W-:-:S05]  /*49d40*/  VIADD R3, R0, 0x1c0 ;  /* 0x000001c000037836 */ /* 0x000fca0000000000 */
[----:B------:R-:W-:Y:S01]  /*49d50*/  ISETP.LT.AND P3, PT, R3, UR4, !P0 ;  /* 0x0000000403007c0c */ /* 0x000fe2000c761270 */
[----:B------:R-:W1:Y:S01]  /*49d60*/  LDCU UR4, c[0x0][0x39c] ;  /* 0x00007380ff0477ac */ /* 0x000e620008000800 */
[----:B------:R-:W-:-:S05]  /*49d70*/  VIADD R3, R0, 0x1c1 ;  /* 0x000001c100037836 */ /* 0x000fca0000000000 */
[----:B------:R-:W-:Y:S01]  /*49d80*/  ISETP.LT.AND P2, PT, R3, UR6, !P0 ;  /* 0x0000000603007c0c */ /* 0x000fe2000c741270 */
[C---:B------:R-:W-:Y:S01]  /*49d90*/  VIADD R3, R0.reuse, 0x1c2 ;  /* 0x000001c200037836 */ /* 0x040fe20000000000 */
[----:B------:R-:W2:Y:S04]  /*49da0*/  LDCU UR6, c[0x0][0x39c] ;  /* 0x00007380ff0677ac */ /* 0x000ea80008000800 */
[----:B0-----:R-:W-:Y:S01]  /*49db0*/  ISETP.LT.AND P6, PT, R3, UR5, !P0 ;  /* 0x0000000503007c0c */ /* 0x001fe2000c7c1270 */
[----:B------:R-:W-:Y:S01]  /*49dc0*/  VIADD R3, R0, 0x1c3 ;  /* 0x000001c300037836 */ /* 0x000fe20000000000 */
[----:B------:R-:W0:Y:S04]  /*49dd0*/  LDCU UR5, c[0x0][0x39c] ;  /* 0x00007380ff0577ac */ /* 0x000e280008000800 */
[----:B-1----:R-:W-:Y:S01]  /*49de0*/  ISETP.LT.AND P5, PT, R3, UR4, !P0 ;  /* 0x0000000403007c0c */ /* 0x002fe2000c7a1270 */
[----:B------:R-:W1:Y:S01]  /*49df0*/  LDCU UR4, c[0x0][0x39c] ;  /* 0x00007380ff0477ac */ /* 0x000e620008000800 */
[----:B--2---:R-:W-:-:S04]  /*49e00*/  F2FP.SATFINITE.E5M2.F32.PACK_AB_MERGE_C R4, R5, R4, RZ ;  /* 0x000000040504723e */ /* 0x004fc800048060ff */
[----:B------:R-:W-:-:S04]  /*49e10*/  PRMT R3, R4, 0x9910, RZ ;  /* 0x0000991004037816 */ /* 0x000fc800000000ff */
[----:B------:R-:W-:Y:S01]  /*49e20*/  SHF.R.S32.HI R3, RZ, 0x8, R3 ;  /* 0x00000008ff037819 */ /* 0x000fe20000011403 */
[----:B------:R2:W-:Y:S01]  /*49e30*/  @P3 STG.E.U8 desc[UR22][R8.64], R4 ;  /* 0x0000000408003986 */ /* 0x0005e2000c101116 */
[----:B----4-:R-:W-:-:S03]  /*49e40*/  F2FP.SATFINITE.E5M2.F32.PACK_AB_MERGE_C R6, R7, R6, RZ ;  /* 0x000000060706723e */ /* 0x010fc600048060ff */
[----:B---3--:R3:W-:Y:S04]  /*49e50*/  @P2 STG.E.U8 desc[UR22][R68.64], R3 ;  /* 0x0000000344002986 */ /* 0x0087e8000c101116 */
[----:B--2---:R-:W2:Y:S04]  /*49e60*/  LDL.LU.64 R8, [R1+0xdc0] ;  /* 0x000dc00001087983 */ /* 0x004ea80000300a00 */
[----:B------:R-:W4:Y:S01]  /*49e70*/  LDL.LU.64 R4, [R1+0xba8] ;  /* 0x000ba80001047983 */ /* 0x000f220000300a00 */
[----:B---3--:R-:W-:-:S03]  /*49e80*/  PRMT R3, R6, 0x9910, RZ ;  /* 0x0000991006037816 */ /* 0x008fc600000000ff */
[----:B------:R-:W-:Y:S01]  /*49e90*/  @P6 STG.E.U8 desc[UR22][R92.64], R6 ;  /* 0x000000065c006986 */ /* 0x000fe2000c101116 */
[----:B------:R-:W-:-:S03]  /*49ea0*/  SHF.R.S32.HI R3, RZ, 0x8, R3 ;  /* 0x00000008ff037819 */ /* 0x000fc60000011403 */
[----:B------:R-:W3:Y:S04]  /*49eb0*/  LDL.LU.64 R68, [R1+0xbb0] ;  /* 0x000bb00001447983 */ /* 0x000ee80000300a00 */
[----:B-----5:R5:W-:Y:S04]  /*49ec0*/  @P5 STG.E.U8 desc[UR22][R10.64], R3 ;  /* 0x000000030a005986 */ /* 0x020be8000c101116 */
[----:B-----5:R-:W5:Y:S01]  /*49ed0*/  LDL.LU.64 R10, [R1+0xdb8] ;  /* 0x000db800010a7983 */ /* 0x020f620000300a00 */
[----:B------:R-:W-:-:S05]  /*49ee0*/  VIADD R2, R0, 0x1c4 ;  /* 0x000001c400027836 */ /* 0x000fca0000000000 */
[----:B------:R-:W-:Y:S01]  /*49ef0*/  ISETP.LT.AND P4, PT, R2, UR6, !P0 ;  /* 0x0000000602007c0c */ /* 0x000fe2000c781270 */
[----:B------:R-:W1:Y:S01]  /*49f00*/  LDCU UR6, c[0x0][0x39c] ;  /* 0x00007380ff0677ac */ /* 0x000e620008000800 */
[----:B------:R-:W-:-:S05]  /*49f10*/  VIADD R2, R0, 0x1c5 ;  /* 0x000001c500027836 */ /* 0x000fca0000000000 */
[----:B0-----:R-:W-:Y:S01]  /*49f20*/  ISETP.LT.AND P3, PT, R2, UR5, !P0 ;  /* 0x0000000502007c0c */ /* 0x001fe2000c761270 */
[----:B------:R-:W-:Y:S01]  /*49f30*/  VIADD R2, R0, 0x1c6 ;  /* 0x000001c600027836 */ /* 0x000fe20000000000 */
[----:B------:R-:W0:Y:S04]  /*49f40*/  LDCU UR5, c[0x0][0x39c] ;  /* 0x00007380ff0577ac */ /* 0x000e280008000800 */
[----:B-1----:R-:W-:Y:S01]  /*49f50*/  ISETP.LT.AND P2, PT, R2, UR4, !P0 ;  /* 0x0000000402007c0c */ /* 0x002fe2000c741270 */
[----:B------:R-:W-:Y:S01]  /*49f60*/  VIADD R2, R0, 0x1c7 ;  /* 0x000001c700027836 */ /* 0x000fe20000000000 */
[----:B------:R-:W1:Y:S04]  /*49f70*/  LDCU UR4, c[0x0][0x39c] ;  /* 0x00007380ff0477ac */ /* 0x000e680008000800 */
[----:B------:R-:W-:Y:S01]  /*49f80*/  ISETP.LT.AND P6, PT, R2, UR6, !P0 ;  /* 0x0000000602007c0c */ /* 0x000fe2000c7c1270 */
[----:B------:R-:W0:Y:S01]  /*49f90*/  LDCU UR6, c[0x0][0x39c] ;  /* 0x00007380ff0677ac */ /* 0x000e220008000800 */
[----:B--2---:R-:W-:-:S04]  /*49fa0*/  F2FP.SATFINITE.E5M2.F32.PACK_AB_MERGE_C R8, R9, R8, RZ ;  /* 0x000000080908723e */ /* 0x004fc800048060ff */
[----:B------:R-:W-:-:S04]  /*49fb0*/  PRMT R3, R8, 0x9910, RZ ;  /* 0x0000991008037816 */ /* 0x000fc800000000ff */
[----:B------:R-:W-:Y:S01]  /*49fc0*/  SHF.R.S32.HI R3, RZ, 0x8, R3 ;  /* 0x00000008ff037819 */ /* 0x000fe20000011403 */
[----:B------:R2:W-:Y:S04]  /*49fd0*/  @P4 STG.E.U8 desc[UR22][R12.64], R8 ;  /* 0x000000080c004986 */ /* 0x0005e8000c101116 */
[----:B----4-:R4:W-:Y:S04]  /*49fe0*/  @P3 STG.E.U8 desc[UR22][R4.64], R3 ;  /* 0x0000000304003986 */ /* 0x0109e8000c101116 */
[----:B--2---:R-:W2:Y:S04]  /*49ff0*/  LDL.LU.64 R12, [R1+0xdb0] ;  /* 0x000db000010c7983 */ /* 0x004ea80000300a00 */
[----:B------:R-:W2:Y:S01]  /*4a000*/  LDL.LU.64 R92, [R1+0xbd0] ;  /* 0x000bd000015c7983 */ /* 0x000ea20000300a00 */
[----:B-----5:R-:W-:-:S03]  /*4a010*/  F2FP.SATFINITE.E5M2.F32.PACK_AB_MERGE_C R10, R11, R10, RZ ;  /* 0x0000000a0b0a723e */ /* 0x020fc600048060ff */
[----:B----4-:R-:W4:Y:S01]  /*4a020*/  LDL.LU.64 R4, [R1+0xbe0] ;  /* 0x000be00001047983 */ /* 0x010f220000300a00 */
[----:B------:R-:W-:-:S04]  /*4a030*/  PRMT R3, R10, 0x9910, RZ ;  /* 0x000099100a037816 */ /* 0x000fc800000000ff */
[----:B------:R-:W-:Y:S01]  /*4a040*/  SHF.R.S32.HI R3, RZ, 0x8, R3 ;  /* 0x00000008ff037819 */ /* 0x000fe20000011403 */
[----:B---3--:R-:W-:Y:S04]  /*4a050*/  @P2 STG.E.U8 desc[UR22][R68.64], R10 ;  /* 0x0000000a44002986 */ /* 0x008fe8000c101116 */
[----:B------:R3:W-:Y:S04]  /*4a060*/  @P6 STG.E.U8 desc[UR22][R14.64], R3 ;  /* 0x000000030e006986 */ /* 0x0007e8000c101116 */
[----:B---3--:R-:W3:Y:S01]  /*4a070*/  LDL.LU.64 R14, [R1+0xda8] ;  /* 0x000da800010e7983 */ /* 0x008ee20000300a00 */
[----:B------:R-:W-:-:S05]  /*4a080*/  VIADD R2, R0, 0x1c8 ;  /* 0x000001c800027836 */ /* 0x000fca0000000000 */
[----:B0-----:R-:W-:Y:S01]  /*4a090*/  ISETP.LT.AND P5, PT, R2, UR5, !P0 ;  /* 0x0000000502007c0c */ /* 0x001fe2000c7a1270 */
[----:B------:R-:W0:Y:S01]  /*4a0a0*/  LDCU UR5, c[0x0][0x39c] ;  /* 0x00007380ff0577ac */ /* 0x000e220008000800 */
[----:B------:R-:W-:-:S05]  /*4a0b0*/  VIADD R2, R0, 0x1c9 ;  /* 0x000001c900027836 */ /* 0x000fca0000000000 */
[----:B-1----:R-:W-:Y:S01]  /*4a0c0*/  ISETP.LT.AND P4, PT, R2, UR4, !P0 ;  /* 0x0000000402007c0c */ /* 0x002fe2000c781270 */
[----:B------:R-:W-:Y:S01]  /*4a0d0*/  VIADD R2, R0, 0x1ca ;  /* 0x000001ca00027836 */ /* 0x000fe20000000000 */
[----:B------:R-:W1:Y:S04]  /*4a0e0*/  LDCU UR4, c[0x0][0x39c] ;  /* 0x00007380ff0477ac */ /* 0x000e680008000800 */
[----:B------:R-:W-:Y:S01]  /*4a0f0*/  ISETP.LT.AND P3, PT, R2, UR6, !P0 ;  /* 0x0000000602007c0c */ /* 0x000fe2000c761270 */
[----:B------:R-:W-:Y:S01]  /*4a100*/  VIADD R2, R0, 0x1cb ;  /* 0x000001cb00027836 */ /* 0x000fe20000000000 */
[----:B------:R-:W5:Y:S04]  /*4a110*/  LDCU UR6, c[0x0][0x39c] ;  /* 0x00007380ff0677ac */ /* 0x000f680008000800 */
[----:B0-----:R-:W-:Y:S01]  /*4a120*/  ISETP.LT.AND P2, PT, R2, UR5, !P0 ;  /* 0x0000000502007c0c */ /* 0x001fe2000c741270 */
[----:B------:R-:W0:Y:S01]  /*4a130*/  LDCU UR5, c[0x0][0x39c] ;  /* 0x00007380ff0577ac */ /* 0x000e220008000800 */
[----:B--2---:R-:W-:-:S04]  /*4a140*/  F2FP.SATFINITE.E5M2.F32.PACK_AB_MERGE_C R12, R13, R12, RZ ;  /* 0x0000000c0d0c723e */ /* 0x004fc800048060ff */
[----:B------:R-:W-:-:S04]  /*4a150*/  PRMT R3, R12, 0x9910, RZ ;  /* 0x000099100c037816 */ /* 0x000fc800000000ff */
[----:B------:R-:W-:Y:S01]  /*4a160*/  SHF.R.S32.HI R3, RZ, 0x8, R3 ;  /* 0x00000008ff037819 */ /* 0x000fe20000011403 */
[----:B------:R2:W-:Y:S04]  /*4a170*/  @P5 STG.E.U8 desc[UR22][R16.64], R12 ;  /* 0x0000000c10005986 */ /* 0x0005e8000c101116 */
[----:B------:R0:W-:Y:S04]  /*4a180*/  @P4 STG.E.U8 desc[UR22][R92.64], R3 ;  /* 0x000000035c004986 */ /* 0x0001e8000c101116 */
[----:B--2---:R-:W2:Y:S04]  /*4a190*/  LDL.LU.64 R16, [R1+0xda0] ;  /* 0x000da00001107983 */ /* 0x004ea80000300a00 */
[----:B------:R-:W2:Y:S04]  /*4a1a0*/  LDL.LU.64 R68, [R1+0xbf8] ;  /* 0x000bf80001447983 */ /* 0x000ea80000300a00 */
[----:B0-----:R-:W2:Y:S01]  /*4a1b0*/  LDL.LU.64 R92, [R1+0xc08] ;  /* 0x000c0800015c7983 */ /* 0x001ea20000300a00 */
[----:B---3--:R-:W-:-:S04]  /*4a1c0*/  F2FP.SATFINITE.E5M2.F32.PACK_AB_MERGE_C R14, R15, R14, RZ ;  /* 0x0000000e0f0e723e */ /* 0x008fc800048060ff */
[----:B------:R-:W-:-:S04]  /*4a1d0*/  PRMT R3, R14, 0x9910, RZ ;  /* 0x000099100e037816 */ /* 0x000fc800000000ff */
[----:B------:R-:W-:Y:S01]  /*4a1e0*/  SHF.R.S32.HI R3, RZ, 0x8, R3 ;  /* 0x00000008ff037819 */ /* 0x000fe20000011403 */
[----:B----4-:R-:W-:Y:S04]  /*4a1f0*/  @P3 STG.E.U8 desc[UR22][R4.64], R14 ;  /* 0x0000000e04003986 */ /* 0x010fe8000c101116 */
[----:B------:R0:W-:Y:S04]  /*4a200*/  @P2 STG.E.U8 desc[UR22][R18.64], R3 ;  /* 0x0000000312002986 */ /* 0x0001e8000c101116 */
[----:B0-----:R-:W3:Y:S01]  /*4a210*/  LDL.LU.64 R18, [R1+0xd98] ;  /* 0x000d980001127983 */ /* 0x001ee20000300a00 */
[----:B------:R-:W-:-:S05]  /*4a220*/  VIADD R2, R0, 0x1cc ;  /* 0x000001cc00027836 */ /* 0x000fca0000000000 */
[----:B-1----:R-:W-:Y:S01]  /*4a230*/  ISETP.LT.AND P6, PT, R2, UR4, !P0 ;  /* 0x0000000402007c0c */ /* 0x002fe2000c7c1270 */
[----:B------:R-:W0:Y:S01]  /*4a240*/  LDCU UR4, c[0x0][0x39c] ;  /* 0x00007380ff0477ac */ /* 0x000e220008000800 */
[----:B------:R-:W-:-:S05]  /*4a250*/  VIADD R2, R0, 0x1cd ;  /* 0x000001cd00027836 */ /* 0x000fca0000000000 */
[----:B-----5:R-:W-:Y:S01]  /*4a260*/  ISETP.LT.AND P5, PT, R2, UR6, !P0 ;  /* 0x0000000602007c0c */ /* 0x020fe2000c7a1270 */
[----:B------:R-:W-:Y:S01]  /*4a270*/  VIADD R2, R0, 0x1ce ;  /* 0x000001ce00027836 */ /* 0x000fe20000000000 */
[----:B------:R-:W1:Y:S04]  /*4a280*/  LDCU UR6, c[0x0][0x39c] ;  /* 0x00007380ff0677ac */ /* 0x000e680008000800 */
[----:B------:R-:W-:Y:S01]  /*4a290*/  ISETP.LT.AND P4, PT, R2, UR5, !P0 ;  /* 0x0000000502007c0c */ /* 0x000fe2000c781270 */
[----:B------:R-:W-:Y:S01]  /*4a2a0*/  VIADD R2, R0, 0x1cf ;  /* 0x000001cf00027836 */ /* 0x000fe20000000000 */
[----:B------:R-:W4:Y:S04]  /*4a2b0*/  LDCU UR5, c[0x0][0x39c] ;  /* 0x00007380ff0577ac */ /* 0x000f280008000800 */
        /* <DEDUP_REMOVED lines=9> */
[----:B-----5:R-:W5:Y:S01]  /*4a350*/  LDL.LU.64 R68, [R1+0xc30] ;  /* 0x000c300001447983 */ /* 0x020f620000300a00 */
[----:B---3--:R-:W-:-:S04]  /*4a360*/  F2FP.SATFINITE.E5M2.F32.PACK_AB_MERGE_C R18, R19, R18, RZ ;  /* 0x000000121312723e */ /* 0x008fc800048060ff */
[----:B------:R-:W-:-:S04]  /*4a370*/  PRMT R3, R18, 0x9910, RZ ;  /* 0x0000991012037816 */ /* 0x000fc800000000ff */
[----:B------:R-:W-:Y:S01]  /*4a380*/  SHF.R.S32.HI R3, RZ, 0x8, R3 ;  /* 0x00000008ff037819 */ /* 0x000fe20000011403 */
[----:B------:R-:W-:Y:S04]  /*4a390*/  @P4 STG.E.U8 desc[UR22][R92.64], R18 ;  /* 0x000000125c004986 */ /* 0x000fe8000c101116 */
[----:B------:R3:W-:Y:S04]  /*4a3a0*/  @P3 STG.E.U8 desc[UR22][R22.64], R3 ;  /* 0x0000000316003986 */ /* 0x0007e8000c101116 */
[----:B---3--:R-:W3:Y:S01]  /*4a3b0*/  LDL.LU.64 R22, [R1+0xd88] ;  /* 0x000d880001167983 */ /* 0x008ee20000300a00 */
[----:B------:R-:W-:-:S05]  /*4a3c0*/  VIADD R2, R0, 0x1d0 ;  /* 0x000001d000027836 */ /* 0x000fca0000000000 */
[----:B-1----:R-:W-:Y:S01]  /*4a3d0*/  ISETP.LT.AND P2, PT, R2, UR6, !P0 ;  /* 0x0000000602007c0c */ /* 0x002fe2000c741270 */
[----:B------:R-:W1:Y:S01]  /*4a3e0*/  LDCU UR6, c[0x0][0x39c] ;  /* 0x00007380ff0677ac */ /* 0x000e620008000800 */
[----:B------:R-:W-:-:S05]  /*4a3f0*/  VIADD R2, R0, 0x1d1 ;  /* 0x000001d100027836 */ /* 0x000fca0000000000 */
[----:B----4-:R-:W-:Y:S01]  /*4a400*/  ISETP.LT.AND P6, PT, R2, UR5, !P0 ;  /* 0x0000000502007c0c */ /* 0x010fe2000c7c1270 */
[----:B------:R-:W-:Y:S01]  /*4a410*/  VIADD R2, R0, 0x1d2 ;  /* 0x000001d200027836 */ /* 0x000fe20000000000 */
[----:B------:R-:W4:Y:S04]  /*4a420*/  LDCU UR5, c[0x0][0x39c] ;  /* 0x00007380ff0577ac */ /* 0x000f280008000800 */
        /* <DEDUP_REMOVED lines=16> */
[----:B-----5:R-:W-:Y:S04]  /*4a530*/  @P5 STG.E.U8 desc[UR22][R68.64], R22 ;  /* 0x0000001644005986 */ /* 0x020fe8000c101116 */
[----:B------:R0:W-:Y:S04]  /*4a540*/  @P4 STG.E.U8 desc[UR22][R26.64], R3 ;  /* 0x000000031a004986 */ /* 0x0001e8000c101116 */
[----:B0-----:R-:W3:Y:S01]  /*4a550*/  LDL.LU.64 R26, [R1+0xd78] ;  /* 0x000d7800011a7983 */ /* 0x001ee20000300a00 */
[----:B------:R-:W-:-:S05]  /*4a560*/  VIADD R2, R0, 0x1d4 ;  /* 0x000001d400027836 */ /* 0x000fca0000000000 */
[----:B----4-:R-:W-:Y:S01]  /*4a570*/  ISETP.LT.AND P3, PT, R2, UR5, !P0 ;  /* 0x0000000502007c0c */ /* 0x010fe2000c761270 */
[----:B------:R-:W0:Y:S01]  /*4a580*/  LDCU UR5, c[0x0][0x39c] ;  /* 0x00007380ff0577ac */ /* 0x000e220008000800 */
[----:B------:R-:W-:-:S05]  /*4a590*/  VIADD R2, R0, 0x1d5 ;  /* 0x000001d500027836 */ /* 0x000fca0000000000 */
        /* <DEDUP_REMOVED lines=23> */
[----:B----4-:R-:W-:Y:S01]  /*4a710*/  ISETP.LT.AND P4, PT, R2, UR4, !P0 ;  /* 0x0000000402007c0c */ /* 0x010fe2000c781270 */
[----:B------:R-:W4:Y:S01]  /*4a720*/  LDCU UR4, c[0x0][0x39c] ;  /* 0x00007380ff0477ac */ /* 0x000f220008000800 */
[----:B------:R-:W-:-:S05]  /*4a730*/  VIADD R2, R0, 0x1d9 ;  /* 0x000001d900027836 */ /* 0x000fca0000000000 */
[----:B-1----:R-:W-:Y:S01]  /*4a740*/  ISETP.LT.AND P3, PT, R2, UR6, !P0 ;  /* 0x0000000602007c0c */ /* 0x002fe2000c761270 */
[----:B------:R-:W-:Y:S01]  /*4a750*/  VIADD R2, R0, 0x1da ;  /* 0x000001da00027836 */ /* 0x000fe20000000000 */
[----:B------:R-:W1:Y:S04]  /*4a760*/  LDCU UR6, c[0x0][0x39c] ;  /* 0x00007380ff0677ac */ /* 0x000e680008000800 */
[----:B0-----:R-:W-:Y:S01]  /*4a770*/  ISETP.LT.AND P2, PT, R2, UR5, !P0 ;  /* 0x0000000502007c0c */ /* 0x001fe2000c741270 */
[----:B------:R-:W-:Y:S01]  /*4a780*/  VIADD R2, R0, 0x1db ;  /* 0x000001db00027836 */ /* 0x000fe20000000000 */
[----:B------:R-:W0:Y:S04]  /*4a790*/  LDCU UR5, c[0x0][0x39c] ;  /* 0x00007380ff0577ac */ /* 0x000e280008000800 */
[----:B----4-:R-:W-:Y:S01]  /*4a7a0*/  ISETP.LT.AND P6, PT, R2, UR4, !P0 ;  /* 0x0000000402007c0c */ /* 0x010fe2000c7c1270 */
[----:B------:R-:W4:Y:S01]  /*4a7b0*/  LDCU UR4, c[0x0][0x39c] ;  /* 0x00007380ff0477ac */ /* 0x000f220008000800 */
        /* <DEDUP_REMOVED lines=15> */
[----:B-1----:R-:W-:Y:S01]  /*4a8b0*/  ISETP.LT.AND P5, PT, R2, UR6, !P0 ;  /* 0x0000000602007c0c */ /* 0x002fe2000c7a1270 */
[----:B------:R-:W0:Y:S01]  /*4a8c0*/  LDCU UR6, c[0x0][0x39c] ;  /* 0x00007380ff0677ac */ /* 0x000e220008000800 */
[----:B------:R-:W-:-:S05]  /*4a8d0*/  VIADD R2, R0, 0x1dd ;  /* 0x000001dd00027836 */ /* 0x000fca0000000000 */
[----:B------:R-:W-:Y:S01]  /*4a8e0*/  ISETP.LT.AND P4, PT, R2, UR5, !P0 ;  /* 0x0000000502007c0c */ /* 0x000fe2000c781270 */
[----:B------:R-:W-:Y:S01]  /*4a8f0*/  VIADD R2, R0, 0x1de ;  /* 0x000001de00027836 */ /* 0x000fe20000000000 */
[----:B------:R-:W1:Y:S04]  /*4a900*/  LDCU UR5, c[0x0][0x39c] ;  /* 0x00007380ff0577ac */ /* 0x000e680008000800 */
[----:B----4-:R-:W-:Y:S01]  /*4a910*/  ISETP.LT.AND P3, PT, R2, UR4, !P0 ;  /* 0x0000000402007c0c */ /* 0x010fe2000c761270 */
        /* <DEDUP_REMOVED lines=11> */
[----:B------:R-:W2:Y:S01]  /*4a9d0*/  LDL.LU.64 R6, [R1+0xcb0] ;  /* 0x000cb00001067983 */ /* 0x000ea20000300a00 */
[----:B---3--:R-:W-:-:S04]  /*4a9e0*/  F2FP.SATFINITE.E5M2.F32.PACK_AB_MERGE_C R34, R35, R34, RZ ;  /* 0x000000222322723e */ /* 0x008fc800048060ff */
[----:B-----5:R-:W-:-:S04]  /*4a9f0*/  PRMT R3, R34, 0x9910, RZ ;  /* 0x0000991022037816 */ /* 0x020fc800000000ff */
        /* <DEDUP_REMOVED lines=9> */
[----:B------:R-:W4:Y:S01]  /*4aa90*/  LDCU UR4, c[0x0][0x39c] ;  /* 0x00007380ff0477ac */ /* 0x000f220008000800 */
[----:B------:R-:W-:-:S05]  /*4aaa0*/  VIADD R2, R0, 0x1e2 ;  /* 0x000001e200027836 */ /* 0x000fca0000000000 */
[----:B0-----:R-:W-:Y:S01]  /*4aab0*/  ISETP.LT.AND P4, PT, R2, UR6, !P0 ;  /* 0x0000000602007c0c */ /* 0x001fe2000c781270 */
[----:B------:R-:W0:Y:S01]  /*4aac0*/  LDCU UR6, c[0x0][0x39c] ;  /* 0x00007380ff0677ac */ /* 0x000e220008000800 */
[----:B------:R-:W-:-:S05]  /*4aad0*/  VIADD R2, R0, 0x1e3 ;  /* 0x000001e300027836 */ /* 0x000fca0000000000 */
[----:B-1----:R-:W-:Y:S01]  /*4aae0*/  ISETP.LT.AND P3, PT, R2, UR5, !P0 ;  /* 0x0000000502007c0c */ /* 0x002fe2000c761270 */
[----:B------:R-:W1:Y:S01]  /*4aaf0*/  LDCU UR5, c[0x0][0x39c] ;  /* 0x00007380ff0577ac */ /* 0x000e620008000800 */
[----:B------:R-:W-:-:S05]  /*4ab00*/  VIADD R2, R0, 0x1e4 ;  /* 0x000001e400027836 */ /* 0x000fca0000000000 */
[----:B----4-:R-:W-:Y:S01]  /*4ab10*/  ISETP.LT.AND P2, PT, R2, UR4, !P0 ;  /* 0x0000000402007c0c */ /* 0x010fe2000c741270 */
[----:B------:R-:W-:Y:S01]  /*4ab20*/  VIADD R2, R0, 0x1e5 ;  /* 0x000001e500027836 */ /* 0x000fe20000000000 */
[----:B------:R-:W4:Y:S01]  /*4ab30*/  LDCU UR4, c[0x0][0x39c] ;  /* 0x00007380ff0477ac */ /* 0x000f220008000800 */
[----:B--2---:R-:W-:-:S04]  /*4ab40*/  F2FP.SATFINITE.E5M2.F32.PACK_AB_MERGE_C R36, R37, R36, RZ ;  /* 0x000000242524723e */ /* 0x004fc800048060ff */
[----:B------:R-:W-:Y:S01]  /*4ab50*/  PRMT R3, R36, 0x9910, RZ ;  /* 0x0000991024037816 */ /* 0x000fe200000000ff */
[----:B------:R2:W-:Y:S01]  /*4ab60*/  @P6 STG.E.U8 desc[UR22][R40.64], R36 ;  /* 0x0000002428006986 */ /* 0x0005e2000c101116 */
[----:B0-----:R-:W-:Y:S01]  /*4ab70*/  ISETP.LT.AND P6, PT, R2, UR6, !P0 ;  /* 0x0000000602007c0c */ /* 0x001fe2000c7c1270 */
[----:B------:R-:W-:Y:S01]  /*4ab80*/  VIADD R2, R0, 0x1e6 ;  /* 0x000001e600027836 */ /* 0x000fe20000000000 */
[----:B------:R-:W-:Y:S01]  /*4ab90*/  SHF.R.S32.HI R3, RZ, 0x8, R3 ;  /* 0x00000008ff037819 */ /* 0x000fe20000011403 */
[----:B------:R-:W0:Y:S04]  /*4aba0*/  LDCU UR6, c[0x0][0x39c] ;  /* 0x00007380ff0677ac */ /* 0x000e280008000800 */
[----:B------:R5:W-:Y:S01]  /*4abb0*/  @P5 STG.E.U8 desc[UR22][R92.64], R3 ;  /* 0x000000035c005986 */ /* 0x000be2000c101116 */
[----:B-1----:R-:W-:Y:S01]  /*4abc0*/  ISETP.LT.AND P5, PT, R2, UR5, !P0 ;  /* 0x0000000502007c0c */ /* 0x002fe2000c7a1270 */
[----:B------:R-:W-:Y:S01]  /*4abd0*/  VIADD R4, R0, 0x1e7 ;  /* 0x000001e700047836 */ /* 0x000fe20000000000 */
[----:B------:R-:W1:Y:S01]  /*4abe0*/  LDCU UR5, c[0x0][0x39c] ;  /* 0x00007380ff0577ac */ /* 0x000e620008000800 */
[----:B--2---:R-:W2:Y:S04]  /*4abf0*/  LDL.LU.64 R40, [R1+0xd40] ;  /* 0x000d400001287983 */ /* 0x004ea80000300a00 */
[----:B------:R-:W2:Y:S04]  /*4ac00*/  LDL.LU.64 R68, [R1+0xc48] ;  /* 0x000c480001447983 */ /* 0x000ea80000300a00 */
[----:B-----5:R-:W5:Y:S01]  /*4ac10*/  LDL.LU.64 R92, [R1+0xc20] ;  /* 0x000c2000015c7983 */ /* 0x020f620000300a00 */
[----:B---3--:R-:W-:-:S04]  /*4ac20*/  F2FP.SATFINITE.E5M2.F32.PACK_AB_MERGE_C R38, R39, R38, RZ ;  /* 0x000000262726723e */ /* 0x008fc800048060ff */
[----:B------:R-:W-:-:S05]  /*4ac30*/  PRMT R5, R38, 0x9910, RZ ;  /* 0x0000991026057816 */ /* 0x000fca00000000ff */
[----:B------:R-:W-:Y:S01]  /*4ac40*/  IMAD.MOV.U32 R2, RZ, RZ, R5 ;  /* 0x000000ffff027224 */ /* 0x000fe200078e0005 */
[----:B------:R-:W-:Y:S04]  /*4ac50*/  @P4 STG.E.U8 desc[UR22][R6.64], R38 ;  /* 0x0000002606004986 */ /* 0x000fe8000c101116 */
[----:B------:R-:W-:-:S05]  /*4ac60*/  SHF.R.S32.HI R2, RZ, 0x8, R2 ;  /* 0x00000008ff027819 */ /* 0x000fca0000011402 */
[----:B------:R3:W-:Y:S04]  /*4ac70*/  @P3 STG.E.U8 desc[UR22][R42.64], R2 ;  /* 0x000000022a003986 */ /* 0x0007e8000c101116 */
[----:B---3--:R-:W3:Y:S01]  /*4ac80*/  LDL.LU.64 R42, [R1+0xd38] ;  /* 0x000d3800012a7983 */ /* 0x008ee20000300a00 */
[----:B----4-:R-:W-:Y:S01]  /*4ac90*/  ISETP.LT.AND P4, PT, R4, UR4, !P0 ;  /* 0x0000000404007c0c */ /* 0x010fe2000c781270 */
[----:B------:R-:W4:Y:S01]  /*4aca0*/  LDCU UR4, c[0x0][0x39c] ;  /* 0x00007380ff0477ac */ /* 0x000f220008000800 */
[----:B------:R-:W-:-:S05]  /*4acb0*/  VIADD R3, R0, 0x1e8 ;  /* 0x000001e800037836 */ /* 0x000fca0000000000 */
[----:B0-----:R-:W-:Y:S01]  /*4acc0*/  ISETP.LT.AND P3, PT, R3, UR6, !P0 ;  /* 0x0000000603007c0c */ /* 0x001fe2000c761270 */
[----:B------:R-:W-:Y:S01]  /*4acd0*/  VIADD R2, R0, 0x1ea ;  /* 0x000001ea00027836 */ /* 0x000fe20000000000 */
[----:B------:R-:W0:Y:S01]  /*4ace0*/  LDCU UR6, c[0x0][0x39c] ;  /* 0x00007380ff0677ac */ /* 0x000e220008000800 */
[----:B--2---:R-:W-:-:S04]  /*4acf0*/  F2FP.SATFINITE.E5M2.F32.PACK_AB_MERGE_C R40, R41, R40, RZ ;  /* 0x000000282928723e */ /* 0x004fc800048060ff */
[----:B------:R-:W-:-:S05]  /*4ad00*/  PRMT R5, R40, 0x9910, RZ ;  /* 0x0000991028057816 */ /* 0x000fca00000000ff */
[----:B------:R-:W-:Y:S01]  /*4ad10*/  IMAD.MOV.U32 R3, RZ, RZ, R5 ;  /* 0x000000ffff037224 */ /* 0x000fe200078e0005 */
[----:B------:R2:W-:Y:S04]  /*4ad20*/  @P2 STG.E.U8 desc[UR22][R44.64], R40 ;  /* 0x000000282c002986 */ /* 0x0005e8000c101116 */
[----:B------:R-:W-:-:S05]  /*4ad30*/  SHF.R.S32.HI R3, RZ, 0x8, R3 ;  /* 0x00000008ff037819 */ /* 0x000fca0000011403 */
[----:B------:R0:W-:Y:S01]  /*4ad40*/  @P6 STG.E.U8 desc[UR22][R68.64], R3 ;  /* 0x0000000344006986 */ /* 0x0001e2000c101116 */
[----:B----4-:R-:W-:Y:S02]  /*4ad50*/  ISETP.LT.AND P6, PT, R2, UR4, !P0 ;  /* 0x0000000402007c0c */ /* 0x010fe4000c7c1270 */
[----:B---3--:R-:W-:Y:S01]  /*4ad60*/  F2FP.SATFINITE.E5M2.F32.PACK_AB_MERGE_C R42, R43, R42, RZ ;  /* 0x0000002a2b2a723e */ /* 0x008fe200048060ff */
[----:B--2---:R-:W2:Y:S01]  /*4ad70*/  LDL.LU.64 R44, [R1+0xd30] ;  /* 0x000d3000012c7983 */ /* 0x004ea20000300a00 */
[----:B------:R-:W-:Y:S01]  /*4ad80*/  VIADD R4, R0, 0x1e9 ;  /* 0x000001e900047836 */ /* 0x000fe20000000000 */
[----:B------:R-:W3:Y:S01]  /*4ad90*/  LDCU UR4, c[0x0][0x39c] ;  /* 0x00007380ff0477ac */ /* 0x000ee20008000800 */
[----:B------:R-:W-:Y:S01]  /*4ada0*/  PRMT R5, R42, 0x9910, RZ ;  /* 0x000099102a057816 */ /* 0x000fe200000000ff */
[----:B------:R-:W4:Y:S04]  /*4adb0*/  LDL.LU.64 R6, [R1+0xbb8] ;  /* 0x000bb80001067983 */ /* 0x000f280000300a00 */
[----:B------:R-:W-:Y:S01]  /*4adc0*/  IMAD.MOV.U32 R2, RZ, RZ, R5 ;  /* 0x000000ffff027224 */ /* 0x000fe200078e0005 */
[----:B-----5:R-:W-:Y:S04]  /*4add0*/  @P5 STG.E.U8 desc[UR22][R92.64], R42 ;  /* 0x0000002a5c005986 */ /* 0x020fe8000c101116 */
[----:B------:R-:W-:Y:S01]  /*4ade0*/  SHF.R.S32.HI R2, RZ, 0x8, R2 ;  /* 0x00000008ff027819 */ /* 0x000fe20000011402 */
[----:B0-----:R-:W5:Y:S04]  /*4adf0*/  LDL.LU.64 R68, [R1+0xb68] ;  /* 0x000b680001447983 */ /* 0x001f680000300a00 */
[----:B------:R0:W-:Y:S04]  /*4ae00*/  @P4 STG.E.U8 desc[UR22][R46.64], R2 ;  /* 0x000000022e004986 */ /* 0x0001e8000c101116 */
[----:B0-----:R-:W3:Y:S01]  /*4ae10*/  LDL.LU.64 R46, [R1+0xd28] ;  /* 0x000d2800012e7983 */ /* 0x001ee20000300a00 */
[----:B-1----:R-:W-:Y:S01]  /*4ae20*/  ISETP.LT.AND P2, PT, R4, UR5, !P0 ;  /* 0x0000000504007c0c */ /* 0x002fe2000c741270 */
[----:B------:R-:W0:Y:S01]  /*4ae30*/  LDCU UR5, c[0x0][0x39c] ;  /* 0x00007380ff0577ac */ /* 0x000e220008000800 */
[----:B------:R-:W-:Y:S01]  /*4ae40*/  VIADD R3, R0, 0x1ec ;  /* 0x000001ec00037836 */ /* 0x000fe20000000000 */
[----:B------:R-:W4:Y:S04]  /*4ae50*/  LDL.LU.64 R92, [R1+0xab0] ;  /* 0x000ab000015c7983 */ /* 0x000f280000300a00 */
[----:B0-----:R-:W-:-:S02]  /*4ae60*/  ISETP.LT.AND P4, PT, R3, UR5, !P0 ;  /* 0x0000000503007c0c */ /* 0x001fc4000c781270 */
[----:B--2---:R-:W-:Y:S02]  /*4ae70*/  F2FP.SATFINITE.E5M2.F32.PACK_AB_MERGE_C R44, R45, R44, RZ ;  /* 0x0000002c2d2c723e */ /* 0x004fe400048060ff */
[----:B---3--:R-:W-:-:S03]  /*4ae80*/  F2FP.SATFINITE.E5M2.F32.PACK_AB_MERGE_C R46, R47, R46, RZ ;  /* 0x0000002e2f2e723e */ /* 0x008fc600048060ff */
[----:B------:R0:W-:Y:S01]  /*4ae90*/  @P3 STG.E.U8 desc[UR22][R48.64], R44 ;  /* 0x0000002c30003986 */ /* 0x0001e2000c101116 */
[----:B------:R-:W-:Y:S01]  /*4aea0*/  PRMT R5, R44, 0x9910, RZ ;  /* 0x000099102c057816 */ /* 0x000fe200000000ff */
[----:B------:R-:W-:Y:S01]  /*4aeb0*/  VIADD R4, R0, 0x1eb ;  /* 0x000001eb00047836 */ /* 0x000fe20000000000 */
[----:B------:R-:W1:Y:S03]  /*4aec0*/  LDCU UR5, c[0x0][0x39c] ;  /* 0x00007380ff0577ac */ /* 0x000e660008000800 */
[----:B------:R-:W-:Y:S01]  /*4aed0*/  IMAD.MOV.U32 R3, RZ, RZ, R5 ;  /* 0x000000ffff037224 */ /* 0x000fe200078e0005 */
[----:B0-----:R-:W2:Y:S04]  /*4aee0*/  LDL.LU.64 R48, [R1+0xd20] ;  /* 0x000d200001307983 */ /* 0x001ea80000300a00 */
[----:B------:R-:W-:-:S05]  /*4aef0*/  SHF.R.S32.HI R3, RZ, 0x8, R3 ;  /* 0x00000008ff037819 */ /* 0x000fca0000011403 */
[----:B----4-:R-:W-:Y:S04]  /*4af00*/  @P2 STG.E.U8 desc[UR22][R6.64], R3 ;  /* 0x0000000306002986 */ /* 0x010fe8000c101116 */
[----:B------:R0:W-:Y:S04]  /*4af10*/  @P6 STG.E.U8 desc[UR22][R50.64], R46 ;  /* 0x0000002e32006986 */ /* 0x0001e8000c101116 */
[----:B0-----:R-:W3:Y:S01]  /*4af20*/  LDL.LU.64 R50, [R1+0xd18] ;  /* 0x000d180001327983 */ /* 0x001ee20000300a00 */
[----:B------:R-:W-:Y:S01]  /*4af30*/  ISETP.LT.AND P5, PT, R4, UR6, !P0 ;  /* 0x0000000604007c0c */ /* 0x000fe2000c7a1270 */
[----:B------:R-:W0:Y:S01]  /*4af40*/  LDCU UR6, c[0x0][0x39c] ;  /* 0x00007380ff0677ac */ /* 0x000e220008000800 */
[----:B------:R-:W-:Y:S01]  /*4af50*/  VIADD R4, R0, 0x1ed ;  /* 0x000001ed00047836 */ /* 0x000fe20000000000 */
[----:B------:R-:W-:Y:S01]  /*4af60*/  PRMT R5, R46, 0x9910, RZ ;  /* 0x000099102e057816 */ /* 0x000fe200000000ff */
[----:B------:R-:W-:-:S03]  /*4af70*/  VIADD R2, R0, 0x1ee ;  /* 0x000001ee00027836 */ /* 0x000fc60000000000 */
[----:B------:R-:W-:Y:S01]  /*4af80*/  ISETP.LT.AND P3, PT, R4, UR4, !P0 ;  /* 0x0000000404007c0c */ /* 0x000fe2000c761270 */
[----:B------:R-:W4:Y:S01]  /*4af90*/  LDCU UR4, c[0x0][0x39c] ;  /* 0x00007380ff0477ac */ /* 0x000f220008000800 */
[C---:B------:R-:W-:Y:S02]  /*4afa0*/  VIADD R4, R0.reuse, 0x1ef ;  /* 0x000001ef00047836 */ /* 0x040fe40000000000 */
[----:B------:R-:W-:Y:S01]  /*4afb0*/  VIADD R3, R0, 0x1f0 ;  /* 0x000001f000037836 */ /* 0x000fe20000000000 */
[----:B0-----:R-:W-:Y:S01]  /*4afc0*/  ISETP.LT.AND P2, PT, R2, UR6, !P0 ;  /* 0x0000000602007c0c */ /* 0x001fe2000c741270 */
[----:B------:R-:W-:Y:S01]  /*4afd0*/  IMAD.MOV.U32 R2, RZ, RZ, R5 ;  /* 0x000000ffff027224 */ /* 0x000fe200078e0005 */
[----:B-1----:R-:W-:Y:S01]  /*4afe0*/  ISETP.LT.AND P6, PT, R4, UR5, !P0 ;  /* 0x0000000504007c0c */ /* 0x002fe2000c7c1270 */
[----:B------:R-:W0:Y:S03]  /*4aff0*/  LDCU UR5, c[0x0][0x39c] ;  /* 0x00007380ff0577ac */ /* 0x000e260008000800 */
[----:B------:R-:W-:Y:S01]  /*4b000*/  SHF.R.S32.HI R2, RZ, 0x8, R2 ;  /* 0x00000008ff027819 */ /* 0x000fe20000011402 */
[----:B------:R-:W1:Y:S04]  /*4b010*/  LDCU UR6, c[0x0][0x39c] ;  /* 0x00007380ff0677ac */ /* 0x000e680008000800 */
[----:B-----5:R5:W-:Y:S01]  /*4b020*/  @P5 STG.E.U8 desc[UR22][R68.64], R2 ;  /* 0x0000000244005986 */ /* 0x020be2000c101116 */
[----:B----4-:R-:W-:Y:S01]  /*4b030*/  ISETP.LT.AND P5, PT, R3, UR4, !P0 ;  /* 0x0000000403007c0c */ /* 0x010fe2000c7a1270 */
[----:B------:R-:W4:Y:S01]  /*4b040*/  LDCU UR4, c[0x0][0x39c] ;  /* 0x00007380ff0477ac */ /* 0x000f220008000800 */
[----:B-----5:R-:W-:Y:S01]  /*4b050*/  VIADD R2, R0, 0x1f2 ;  /* 0x000001f200027836 */ /* 0x020fe20000000000 */
[----:B--2---:R-:W-:-:S04]  /*4b060*/  F2FP.SATFINITE.E5M2.F32.PACK_AB_MERGE_C R48, R49, R48, RZ ;  /* 0x000000303130723e */ /* 0x004fc800048060ff */
[----:B------:R-:W-:Y:S01]  /*4b070*/  PRMT R5, R48, 0x9910, RZ ;  /* 0x0000991030057816 */ /* 0x000fe200000000ff */
[----:B------:R2:W-:Y:S04]  /*4b080*/  @P4 STG.E.U8 desc[UR22][R52.64], R48 ;  /* 0x0000003034004986 */ /* 0x0005e8000c101116 */
[----:B------:R-:W-:Y:S01]  /*4b090*/  IMAD.MOV.U32 R3, RZ, RZ, R5 ;  /* 0x000000ffff037224 */ /* 0x000fe200078e0005 */
[----:B--2---:R-:W2:Y:S04]  /*4b0a0*/  LDL.LU.64 R52, [R1+0xd10] ;  /* 0x000d100001347983 */ /* 0x004ea80000300a00 */
[----:B------:R-:W-:-:S02]  /*4b0b0*/  SHF.R.S32.HI R3, RZ, 0x8, R3 ;  /* 0x00000008ff037819 */ /* 0x000fc40000011403 */
[----:B---3--:R-:W-:-:S03]  /*4b0c0*/  F2FP.SATFINITE.E5M2.F32.PACK_AB_MERGE_C R50, R51, R50, RZ ;  /* 0x000000323332723e */ /* 0x008fc600048060ff */
[----:B------:R-:W-:Y:S01]  /*4b0d0*/  @P3 STG.E.U8 desc[UR22][R92.64], R3 ;  /* 0x000000035c003986 */ /* 0x000fe2000c101116 */
[----:B------:R-:W-:-:S03]  /*4b0e0*/  PRMT R5, R50, 0x9910, RZ ;  /* 0x0000991032057816 */ /* 0x000fc600000000ff */
[----:B------:R3:W-:Y:S01]  /*4b0f0*/  @P2 STG.E.U8 desc[UR22][R54.64], R50 ;  /* 0x0000003236002986 */ /* 0x0007e2000c101116 */
[----:B0-----:R-:W-:Y:S01]  /*4b100*/  ISETP.LT.AND P3, PT, R2, UR5, !P0 ;  /* 0x0000000502007c0c */ /* 0x001fe2000c761270 */
[----:B------:R-:W-:Y:S01]  /*4b110*/  VIADD R4, R0, 0x1f1 ;  /* 0x000001f100047836 */ /* 0x000fe20000000000 */
[----:B------:R-:W0:Y:S01]  /*4b120*/  LDCU UR5, c[0x0][0x39c] ;  /* 0x00007380ff0577ac */ /* 0x000e220008000800 */
[----:B------:R-:W-:Y:S01]  /*4b130*/  IMAD.MOV.U32 R2, RZ, RZ, R5 ;  /* 0x000000ffff027224 */ /* 0x000fe200078e0005 */
[----:B---3--:R-:W3:Y:S04]  /*4b140*/  LDL.LU.64 R54, [R1+0xd08] ;  /* 0x000d080001367983 */ /* 0x008ee80000300a00 */
[----:B------:R-:W-:-:S05]  /*4b150*/  SHF.R.S32.HI R2, RZ, 0x8, R2 ;  /* 0x00000008ff027819 */ /* 0x000fca0000011402 */
[----:B------:R5:W-:Y:S04]  /*4b160*/  @P6 STG.E.U8 desc[UR22][R56.64], R2 ;  /* 0x0000000238006986 */ /* 0x000be8000c101116 */
[----:B-----5:R-:W5:Y:S01]  /*4b170*/  LDL.LU.64 R56, [R1+0xd00] ;  /* 0x000d000001387983 */ /* 0x020f620000300a00 */
[----:B-1----:R-:W-:Y:S01]  /*4b180*/  ISETP.LT.AND P4, PT, R4, UR6, !P0 ;  /* 0x0000000604007c0c */ /* 0x002fe2000c781270 */
[----:B------:R-:W1:Y:S01]  /*4b190*/  LDCU UR6, c[0x0][0x39c] ;  /* 0x00007380ff0677ac */ /* 0x000e620008000800 */
[C---:B------:R-:W-:Y:S02]  /*4b1a0*/  VIADD R4, R0.reuse, 0x1f3 ;  /* 0x000001f300047836 */ /* 0x040fe40000000000 */
[----:B------:R-:W-:-:S03]  /*4b1b0*/  VIADD R3, R0, 0x1f4 ;  /* 0x000001f400037836 */ /* 0x000fc60000000000 */
[----:B----4-:R-:W-:Y:S01]  /*4b1c0*/  ISETP.LT.AND P2, PT, R4, UR4, !P0 ;  /* 0x0000000404007c0c */ /* 0x010fe2000c741270 */
[----:B------:R-:W4:Y:S01]  /*4b1d0*/  LDCU UR4, c[0x0][0x39c] ;  /* 0x00007380ff0477ac */ /* 0x000f220008000800 */
[----:B------:R-:W-:Y:S01]  /*4b1e0*/  VIADD R2, R0, 0x1f6 ;  /* 0x000001f600027836 */ /* 0x000fe20000000000 */
[----:B-1----:R-:W-:Y:S01]  /*4b1f0*/  ISETP.LT.AND P6, PT, R3, UR6, !P0 ;  /* 0x0000000603007c0c */ /* 0x002fe2000c7c1270 */
[----:B------:R-:W1:Y:S01]  /*4b200*/  LDCU UR6, c[0x0][0x39c] ;  /* 0x00007380ff0677ac */ /* 0x000e620008000800 */
[----:B--2---:R-:W-:-:S04]  /*4b210*/  F2FP.SATFINITE.E5M2.F32.PACK_AB_MERGE_C R52, R53, R52, RZ ;  /* 0x000000343534723e */ /* 0x004fc800048060ff */
[----:B------:R-:W-:Y:S01]  /*4b220*/  PRMT R5, R52, 0x9910, RZ ;  /* 0x0000991034057816 */ /* 0x000fe200000000ff */
[----:B------:R2:W-:Y:S04]  /*4b230*/  @P5 STG.E.U8 desc[UR22][R58.64], R52 ;  /* 0x000000343a005986 */ /* 0x0005e8000c101116 */
[----:B------:R-:W-:Y:S01]  /*4b240*/  IMAD.MOV.U32 R3, RZ, RZ, R5 ;  /* 0x000000ffff037224 */ /* 0x000fe200078e0005 */
[----:B--2---:R-:W2:Y:S04]  /*4b250*/  LDL.LU.64 R58, [R1+0xcf8] ;  /* 0x000cf800013a7983 */ /* 0x004ea80000300a00 */
[----:B------:R-:W-:-:S02]  /*4b260*/  SHF.R.S32.HI R3, RZ, 0x8, R3 ;  /* 0x00000008ff037819 */ /* 0x000fc40000011403 */
[----:B---3--:R-:W-:-:S03]  /*4b270*/  F2FP.SATFINITE.E5M2.F32.PACK_AB_MERGE_C R54, R55, R54, RZ ;  /* 0x000000363736723e */ /* 0x008fc600048060ff */
[----:B------:R3:W-:Y:S01]  /*4b280*/  @P4 STG.E.U8 desc[UR22][R60.64], R3 ;  /* 0x000000033c004986 */ /* 0x0007e2000c101116 */
[----:B------:R-:W-:Y:S02]  /*4b290*/  PRMT R5, R54, 0x9910, RZ ;  /* 0x0000991036057816 */ /* 0x000fe400000000ff */
[----:B----4-:R-:W-:Y:S01]  /*4b2a0*/  ISETP.LT.AND P4, PT, R2, UR4, !P0 ;  /* 0x0000000402007c0c */ /* 0x010fe2000c781270 */
[----:B------:R4:W-:Y:S01]  /*4b2b0*/  @P3 STG.E.U8 desc[UR22][R62.64], R54 ;  /* 0x000000363e003986 */ /* 0x0009e2000c101116 */
[----:B-----5:R-:W-:-:S03]  /*4b2c0*/  F2FP.SATFINITE.E5M2.F32.PACK_AB_MERGE_C R56, R57, R56, RZ ;  /* 0x000000383938723e */ /* 0x020fc600048060ff */
[----:B---3--:R-:W3:Y:S01]  /*4b2d0*/  LDL.LU.64 R60, [R1+0xcf0] ;  /* 0x000cf000013c7983 */ /* 0x008ee20000300a00 */
[----:B------:R-:W-:Y:S01]  /*4b2e0*/  IMAD.MOV.U32 R2, RZ, RZ, R5 ;  /* 0x000000ffff027224 */ /* 0x000fe200078e0005 */
[----:B------:R-:W5:Y:S02]  /*4b2f0*/  LDCU UR4, c[0x0][0x39c] ;  /* 0x00007380ff0477ac */ /* 0x000f640008000800 */
[----:B----4-:R-:W4:Y:S02]  /*4b300*/  LDL.LU.64 R62, [R1+0xce8] ;  /* 0x000ce800013e7983 */ /* 0x010f240000300a00 */
[----:B------:R-:W-:-:S05]  /*4b310*/  SHF.R.S32.HI R2, RZ, 0x8, R2 ;  /* 0x00000008ff027819 */ /* 0x000fca0000011402 */
[----:B------:R0:W-:Y:S04]  /*4b320*/  @P2 STG.E.U8 desc[UR22][R64.64], R2 ;  /* 0x0000000240002986 */ /* 0x0001e8000c101116 */
[----:B------:R1:W-:Y:S04]  /*4b330*/  @P6 STG.E.U8 desc[UR22][R66.64], R56 ;  /* 0x0000003842006986 */ /* 0x0003e8000c101116 */
[----:B0-----:R-:W4:Y:S04]  /*4b340*/  LDL.LU.64 R64, [R1+0xce0] ;  /* 0x000ce00001407983 */ /* 0x001f280000300a00 */
[----:B-1----:R-:W4:Y:S01]  /*4b350*/  LDL.LU.64 R66, [R1+0xcd8] ;  /* 0x000cd80001427983 */ /* 0x002f220000300a00 */
[----:B------:R-:W-:-:S05]  /*4b360*/  VIADD R4, R0, 0x1f5 ;  /* 0x000001f500047836 */ /* 0x000fca0000000000 */
[----:B------:R-:W-:Y:S01]  /*4b370*/  ISETP.LT.AND P5, PT, R4, UR5, !P0 ;  /* 0x0000000504007c0c */ /* 0x000fe2000c7a1270 */
[----:B------:R-:W0:Y:S01]  /*4b380*/  LDCU UR5, c[0x0][0x39c] ;  /* 0x00007380ff0577ac */ /* 0x000e220008000800 */
[----:B------:R-:W-:-:S05]  /*4b390*/  VIADD R4, R0, 0x1f7 ;  /* 0x000001f700047836 */ /* 0x000fca0000000000 */
[----:B------:R-:W-:Y:S01]  /*4b3a0*/  ISETP.LT.AND P3, PT, R4, UR6, !P0 ;  /* 0x0000000604007c0c */ /* 0x000fe2000c761270 */
[----:B------:R-:W-:Y:S01]  /*4b3b0*/  VIADD R4, R0, 0x1f8 ;  /* 0x000001f800047836 */ /* 0x000fe20000000000 */
[----:B------:R-:W1:Y:S01]  /*4b3c0*/  LDCU UR6, c[0x0][0x39c] ;  /* 0x00007380ff0677ac */ /* 0x000e620008000800 */
[----:B------:R-:W-:Y:S01]  /*4b3d0*/  PRMT R3, R56, 0x9910, RZ ;  /* 0x0000991038037816 */ /* 0x000fe200000000ff */
[----:B------:R-:W-:Y:S02]  /*4b3e0*/  VIADD R2, R0, 0x1fa ;  /* 0x000001fa00027836 */ /* 0x000fe40000000000 */
[----:B0-----:R-:W-:Y:S01]  /*4b3f0*/  ISETP.LT.AND P2, PT, R4, UR5, !P0 ;  /* 0x0000000504007c0c */ /* 0x001fe2000c741270 */
[----:B------:R-:W0:Y:S01]  /*4b400*/  LDCU UR5, c[0x0][0x39c] ;  /* 0x00007380ff0577ac */ /* 0x000e220008000800 */
[----:B------:R-:W-:Y:S01]  /*4b410*/  VIADD R4, R0, 0x1f9 ;  /* 0x000001f900047836 */ /* 0x000fe20000000000 */
[----:B------:R-:W-:-:S04]  /*4b420*/  SHF.R.S32.HI R3, RZ, 0x8, R3 ;  /* 0x00000008ff037819 */ /* 0x000fc80000011403 */
[----:B-----5:R-:W-:Y:S01]  /*4b430*/  ISETP.LT.AND P6, PT, R4, UR4, !P0 ;  /* 0x0000000404007c0c */ /* 0x020fe2000c7c1270 */
[----:B------:R5:W-:Y:S01]  /*4b440*/  @P5 STG.E.U8 desc[UR22][R90.64], R3 ;  /* 0x000000035a005986 */ /* 0x000be2000c101116 */
[----:B------:R-:W0:Y:S01]  /*4b450*/  LDCU UR4, c[0x0][0x39c] ;  /* 0x00007380ff0477ac */ /* 0x000e220008000800 */
[----:B-1----:R-:W-:Y:S01]  /*4b460*/  ISETP.LT.AND P5, PT, R2, UR6, !P0 ;  /* 0x0000000602007c0c */ /* 0x002fe2000c7a1270 */
[----:B------:R-:W-:Y:S01]  /*4b470*/  VIADD R2, R0, 0x1fb ;  /* 0x000001fb00027836 */ /* 0x000fe20000000000 */
[----:B------:R-:W1:Y:S01]  /*4b480*/  LDCU UR6, c[0x0][0x39c] ;  /* 0x00007380ff0677ac */ /* 0x000e620008000800 */
[----:B--2---:R-:W-:-:S04]  /*4b490*/  F2FP.SATFINITE.E5M2.F32.PACK_AB_MERGE_C R59, R59, R58, RZ ;  /* 0x0000003a3b3b723e */ /* 0x004fc800048060ff */
[----:B------:R-:W-:Y:S01]  /*4b4a0*/  PRMT R5, R59, 0x9910, RZ ;  /* 0x000099103b057816 */ /* 0x000fe200000000ff */
[----:B------:R-:W-:Y:S01]  /*4b4b0*/  @P4 STG.E.U8 desc[UR22][R88.64], R59 ;  /* 0x0000003b58004986 */ /* 0x000fe2000c101116 */
[----:B0-----:R-:W-:Y:S01]  /*4b4c0*/  ISETP.LT.AND P4, PT, R2, UR5, !P0 ;  /* 0x0000000502007c0c */ /* 0x001fe2000c781270 */
[----:B------:R-:W-:Y:S01]  /*4b4d0*/  VIADD R2, R0, 0x1fc ;  /* 0x000001fc00027836 */ /* 0x000fe20000000000 */
[----:B------:R-:W-:-:S05]  /*4b4e0*/  SHF.R.S32.HI R5, RZ, 0x8, R5 ;  /* 0x00000008ff057819 */ /* 0x000fca0000011405 */
[----:B------:R0:W-:Y:S01]  /*4b4f0*/  @P3 STG.E.U8 desc[UR22][R86.64], R5 ;  /* 0x0000000556003986 */ /* 0x0001e2000c101116 */
[----:B------:R-:W-:Y:S01]  /*4b500*/  ISETP.LT.AND P3, PT, R2, UR7, !P0 ;  /* 0x0000000702007c0c */ /* 0x000fe2000c761270 */
[C---:B------:R-:W-:Y:S02]  /*4b510*/  VIADD R2, R0.reuse, 0x1fd ;  /* 0x000001fd00027836 */ /* 0x040fe40000000000 */
[----:B------:R-:W-:Y:S01]  /*4b520*/  VIADD R0, R0, 0x1fe ;  /* 0x000001fe00007836 */ /* 0x000fe20000000000 */
[----:B---3--:R-:W-:Y:S02]  /*4b530*/  F2FP.SATFINITE.E5M2.F32.PACK_AB_MERGE_C R61, R61, R60, RZ ;  /* 0x0000003c3d3d723e */ /* 0x008fe400048060ff */
[----:B----4-:R-:W-:-:S03]  /*4b540*/  F2FP.SATFINITE.E5M2.F32.PACK_AB_MERGE_C R63, R63, R62, RZ ;  /* 0x0000003e3f3f723e */ /* 0x010fc600048060ff */
[----:B------:R-:W-:Y:S01]  /*4b550*/  @P2 STG.E.U8 desc[UR22][R84.64], R61 ;  /* 0x0000003d54002986 */ /* 0x000fe2000c101116 */
[----:B------:R-:W-:Y:S02]  /*4b560*/  ISETP.LT.AND P2, PT, R2, UR4, !P0 ;  /* 0x0000000402007c0c */ /* 0x000fe4000c741270 */
[----:B-1----:R-:W-:Y:S02]  /*4b570*/  ISETP.LT.AND P0, PT, R0, UR6, !P0 ;  /* 0x0000000600007c0c */ /* 0x002fe4000c701270 */
[----:B------:R-:W-:Y:S02]  /*4b580*/  PRMT R0, R63, 0x9910, RZ ;  /* 0x000099103f007816 */ /* 0x000fe400000000ff */
[----:B-----5:R-:W-:-:S03]  /*4b590*/  PRMT R3, R61, 0x9910, RZ ;  /* 0x000099103d037816 */ /* 0x020fc600000000ff */
[----:B0-----:R-:W-:Y:S01]  /*4b5a0*/  IMAD.MOV.U32 R5, RZ, RZ, R0 ;  /* 0x000000ffff057224 */ /* 0x001fe200078e0000 */
[----:B------:R-:W-:Y:S02]  /*4b5b0*/  SHF.R.S32.HI R3, RZ, 0x8, R3 ;  /* 0x00000008ff037819 */ /* 0x000fe40000011403 */
[----:B------:R-:W-:Y:S02]  /*4b5c0*/  F2FP.SATFINITE.E5M2.F32.PACK_AB_MERGE_C R65, R65, R64, RZ ;  /* 0x000000404141723e */ /* 0x000fe400048060ff */
[----:B------:R-:W-:Y:S02]  /*4b5d0*/  F2FP.SATFINITE.E5M2.F32.PACK_AB_MERGE_C R67, R67, R66, RZ ;  /* 0x000000424343723e */ /* 0x000fe400048060ff */
[----:B------:R-:W-:Y:S02]  /*4b5e0*/  PRMT R7, R65, 0x9910, RZ ;  /* 0x0000991041077816 */ /* 0x000fe400000000ff */
[----:B------:R-:W-:Y:S02]  /*4b5f0*/  SHF.R.S32.HI R5, RZ, 0x8, R5 ;  /* 0x00000008ff057819 */ /* 0x000fe40000011405 */
[----:B------:R-:W-:Y:S01]  /*4b600*/  PRMT R0, R67, 0x9910, RZ ;  /* 0x0000991043007816 */ /* 0x000fe200000000ff */
[----:B------:R0:W-:Y:S01]  /*4b610*/  @P6 STG.E.U8 desc[UR22][R82.64], R3 ;  /* 0x0000000352006986 */ /* 0x0001e2000c101116 */
[----:B------:R-:W-:-:S03]  /*4b620*/  SHF.R.S32.HI R7, RZ, 0x8, R7 ;  /* 0x00000008ff077819 */ /* 0x000fc60000011407 */
[----:B------:R1:W-:Y:S04]  /*4b630*/  @P5 STG.E.U8 desc[UR22][R80.64], R63 ;  /* 0x0000003f50005986 */ /* 0x0003e8000c101116 */
[----:B------:R1:W-:Y:S01]  /*4b640*/  @P4 STG.E.U8 desc[UR22][R78.64], R5 ;  /* 0x000000054e004986 */ /* 0x0003e2000c101116 */
[----:B0-----:R-:W-:-:S03]  /*4b650*/  SHF.R.S32.HI R3, RZ, 0x8, R0 ;  /* 0x00000008ff037819 */ /* 0x001fc60000011400 */
[----:B------:R1:W-:Y:S04]  /*4b660*/  @P3 STG.E.U8 desc[UR22][R76.64], R65 ;  /* 0x000000414c003986 */ /* 0x0003e8000c101116 */
[----:B------:R1:W-:Y:S04]  /*4b670*/  @P2 STG.E.U8 desc[UR22][R74.64], R7 ;  /* 0x000000074a002986 */ /* 0x0003e8000c101116 */
[----:B------:R1:W-:Y:S04]  /*4b680*/  @P0 STG.E.U8 desc[UR22][R72.64], R67 ;  /* 0x0000004348000986 */ /* 0x0003e8000c101116 */
[----:B------:R1:W-:Y:S01]  /*4b690*/  @P1 STG.E.U8 desc[UR22][R70.64], R3 ;  /* 0x0000000346001986 */ /* 0x0003e2000c101116 */
[----:B------:R-:W-:Y:S06]  /*4b6a0*/  BAR.SYNC.DEFER_BLOCKING 0x0 ;  /* 0x0000000000007b1d */ /* 0x000fec0000010000 */
[----:B------:R-:W-:Y:S05]  /*4b6b0*/  BRA.U UP0, `(.L_x_13) ;  /* 0x0000000100a07547 */ /* 0x000fea000b800000 */
[----:B------:R-:W0:Y:S01]  /*4b6c0*/  S2UR UR5, SR_CgaCtaId ;  /* 0x00000000000579c3 */ /* 0x000e220000008800 */
[----:B------:R-:W-:Y:S01]  /*4b6d0*/  NOP ;  /* 0x0000000000007918 */ /* 0x000fe20000000000 */
[----:B------:R-:W-:Y:S01]  /*4b6e0*/  UMOV UR4, 0x50 ;  /* 0x0000005000047882 */ /* 0x000fe20000000000 */
[----:B------:R-:W-:Y:S02]  /*4b6f0*/  IMAD.U32 R0, RZ, RZ, UR8 ;  /* 0x00000008ff007e24 */ /* 0x000fe4000f8e00ff */
[----:B-1----:R-:W-:Y:S02]  /*4b700*/  IMAD.MOV.U32 R3, RZ, RZ, 0xffff ;  /* 0x0000ffffff037424 */ /* 0x002fe400078e00ff */
[----:B------:R-:W-:Y:S01]  /*4b710*/  IMAD.MOV.U32 R7, RZ, RZ, 0x1 ;  /* 0x00000001ff077424 */ /* 0x000fe200078e00ff */
[----:B------:R-:W-:-:S04]  /*4b720*/  LOP3.LUT R0, R0, 0xffff, RZ, 0xc0, !PT ;  /* 0x0000ffff00007812 */ /* 0x000fc800078ec0ff */
[----:B------:R-:W-:-:S05]  /*4b730*/  SHF.R.U32.HI R0, RZ, 0x5, R0 ;  /* 0x00000005ff007819 */ /* 0x000fca0000011600 */
[----:B------:R-:W-:Y:S01]  /*4b740*/  VIADD R2, R0, 0x10 ;  /* 0x0000001000027836 */ /* 0x000fe20000000000 */
[----:B------:R-:W-:Y:S01]  /*4b750*/  SHF.L.U32 R0, R3, R0, RZ ;  /* 0x0000000003007219 */ /* 0x000fe200000006ff */
[----:B0-----:R-:W-:-:S03]  /*4b760*/  ULEA UR6, UR5, UR4, 0x18 ;  /* 0x0000000405067291 */ /* 0x001fc6000f8ec0ff */
[----:B------:R-:W-:-:S04]  /*4b770*/  SHF.L.U32 R3, R7, R2, RZ ;  /* 0x0000000207037219 */ /* 0x000fc800000006ff */
[----:B------:R-:W-:Y:S02]  /*4b780*/  LOP3.LUT R0, R3, R0, RZ, 0xfc, !PT ;  /* 0x0000000003007212 */ /* 0x000fe400078efcff */
[----:B------:R-:W0:Y:S02]  /*4b790*/  LDS R5, [UR6] ;  /* 0x00000006ff057984 */ /* 0x000e240008000800 */
[C---:B------:R-:W-:Y:S02]  /*4b7a0*/  LOP3.LUT R2, R0.reuse, 0xffff, RZ, 0xc0, !PT ;  /* 0x0000ffff00027812 */ /* 0x040fe400078ec0ff */
[----:B0-----:R-:W-:-:S04]  /*4b7b0*/  LOP3.LUT R3, R0, 0xffff, R5, 0x80, !PT ;  /* 0x0000ffff00037812 */ /* 0x001fc800078e8005 */
[----:B------:R-:W-:-:S13]  /*4b7c0*/  ISETP.NE.AND P0, PT, R3, R2, PT ;  /* 0x000000020300720c */ /* 0x000fda0003f05270 */
[----:B------:R-:W-:Y:S05]  /*4b7d0*/  @P0 BRA `(.L_x_14) ;  /* 0x0000000000500947 */ /* 0x000fea0003800000 */
[----:B------:R-:W-:Y:S02]  /*4b7e0*/  SHF.R.U32.HI R5, RZ, 0x10, R5 ;  /* 0x00000010ff057819 */ /* 0x000fe40000011605 */
[----:B------:R-:W-:-:S04]  /*4b7f0*/  SHF.R.U32.HI R2, RZ, 0x10, R0 ;  /* 0x00000010ff027819 */ /* 0x000fc80000011600 */
[----:B------:R-:W-:-:S04]  /*4b800*/  LOP3.LUT R5, R5, R2, RZ, 0xc0, !PT ;  /* 0x0000000205057212 */ /* 0x000fc800078ec0ff */
[----:B------:R-:W-:-:S13]  /*4b810*/  ISETP.NE.AND P0, PT, R5, R2, PT ;  /* 0x000000020500720c */ /* 0x000fda0003f05270 */
[----:B------:R-:W-:Y:S05]  /*4b820*/  @P0 BRA `(.L_x_15) ;  /* 0x0000000000300947 */ /* 0x000fea0003800000 */
[----:B------:R-:W-:Y:S01]  /*4b830*/  R2UR UR4, R0 ;  /* 0x00000000000472ca */ /* 0x000fe200000e0000 */
[----:B------:R-:W-:Y:S01]  /*4b840*/  VOTEU.ANY UR5, UPT, PT ;  /* 0x0000000000057886 */ /* 0x000fe200038e0100 */
[----:B------:R-:W0:Y:S01]  /*4b850*/  S2R R0, SR_LANEID ;  /* 0x0000000000007919 */ /* 0x000e220000000000 */
[----:B------:R-:W-:-:S10]  /*4b860*/  UFLO.U32 UR5, UR5 ;  /* 0x00000005000572bd */ /* 0x000fd400080e0000 */
[----:B------:R-:W-:-:S06]  /*4b870*/  ULOP3.LUT UR4, URZ, UR4, URZ, 0x33, !UPT ;  /* 0x00000004ff047292 */ /* 0x000fcc000f8e33ff */
[----:B------:R-:W-:-:S04]  /*4b880*/  IMAD.U32 R2, RZ, RZ, UR4 ;  /* 0x00000004ff027e24 */ /* 0x000fc8000f8e00ff */
[----:B------:R-:W1:Y:S02]  /*4b890*/  REDUX UR7, R2 ;  /* 0x00000000020773c4 */ /* 0x000e640000000000 */
[----:B------:R2:W-:Y:S01]  /*4b8a0*/  UTCATOMSWS.AND URZ, UR4 ;  /* 0x0000000400ff79e3 */ /* 0x0005e20008000000 */
[----:B0-----:R-:W-:Y:S01]  /*4b8b0*/  ISETP.EQ.U32.AND P0, PT, R0, UR5, PT ;  /* 0x0000000500007c0c */ /* 0x001fe2000bf02070 */
[----:B-1----:R-:W-:-:S12]  /*4b8c0*/  IMAD.U32 R0, RZ, RZ, UR7 ;  /* 0x00000007ff007e24 */ /* 0x002fd8000f8e00ff */
[----:B------:R2:W-:Y:S01]  /*4b8d0*/  @P0 ATOMS.AND RZ, [UR6], R0 ;  /* 0x00000000ffff098c */ /* 0x0005e2000a800006 */
[----:B------:R-:W-:Y:S05]  /*4b8e0*/  BRA `(.L_x_13) ;  /* 0x0000000000147947 */ /* 0x000fea0003800000 */
.L_x_15:
[----:B------:R-:W-:-:S07]  /*4b8f0*/  MOV R2, 0x4b910 ;  /* 0x0004b91000027802 */ /* 0x000fce0000000f00 */
[----:B------:R-:W-:Y:S05]  /*4b900*/  CALL.REL.NOINC `($__internal_0_$__cuda_sm10x_tcgen05_guardrail_trap_col_being_dealloced_not_returned_by_alloc) ;  /* 0x00000000002c7944 */ /* 0x000fea0003c00000 */
[----:B------:R-:W-:Y:S05]  /*4b910*/  BRA `(.L_x_13) ;  /* 0x0000000000087947 */ /* 0x000fea0003800000 */
.L_x_14:
[----:B------:R-:W-:-:S07]  /*4b920*/  MOV R2, 0x4b940 ;  /* 0x0004b94000027802 */ /* 0x000fce0000000f00 */
[----:B------:R-:W-:Y:S05]  /*4b930*/  CALL.REL.NOINC `($__internal_2_$__cuda_sm10x_tcgen05_guardrail_trap_unallocated_columns_being_dealloced) ;  /* 0x0000000000387944 */ /* 0x000fea0003c00000 */
.L_x_13:
[----:B------:R-:W-:Y:S01]  /*4b940*/  NOP ;  /* 0x0000000000007918 */ /* 0x000fe20000000000 */
[----:B--2---:R-:W-:Y:S05]  /*4b950*/  EXIT ;  /* 0x000000000000794d */ /* 0x004fea0003800000 */
.L_x_8:
[----:B------:R-:W2:Y:S02]  /*4b960*/  SYNCS.PHASECHK.TRANS64.TRYWAIT P4, [UR11], R10 ;  /* 0x0000000aff0075a7 */ /* 0x000ea4000808110b */
[----:B--2---:R-:W-:Y:S05]  /*4b970*/  @!P4 BRA `(.L_x_8) ;  /* 0xfffffffc00f8c947 */ /* 0x004fea000383ffff */
[----:B------:R-:W-:Y:S05]  /*4b980*/  BRA `(.L_x_16) ;  /* 0xfffffd7800687947 */ /* 0x000fea000383ffff */
.L_x_12:
[----:B------:R-:W0:Y:S02]  /*4b990*/  SYNCS.PHASECHK.TRANS64.TRYWAIT P2, [UR11], R30 ;  /* 0x0000001eff0075a7 */ /* 0x000e24000804110b */
[----:B0-----:R-:W-:Y:S05]  /*4b9a0*/  @!P2 BRA `(.L_x_12) ;  /* 0xfffffffc00f8a947 */ /* 0x001fea000383ffff */
[----:B------:R-:W-:Y:S05]  /*4b9b0*/  BRA `(.L_x_11) ;  /* 0xfffffe7c00507947 */ /* 0x000fea000383ffff */
        .weak           $__internal_0_$__cuda_sm10x_tcgen05_guardrail_trap_col_being_dealloced_not_returned_by_alloc
        .type           $__internal_0_$__cuda_sm10x_tcgen05_guardrail_trap_col_being_dealloced_not_returned_by_alloc,@function
        .size           $__internal_0_$__cuda_sm10x_tcgen05_guardrail_trap_col_being_dealloced_not_returned_by_alloc,($__internal_1_$__cuda_sm10x_tcgen05_guardrail_trap_phase_invalid_during_alloc - $__internal_0_$__cuda_sm10x_tcgen05_guardrail_trap_col_being_dealloced_not_returned_by_alloc)
$__internal_0_$__cuda_sm10x_tcgen05_guardrail_trap_col_being_dealloced_not_returned_by_alloc:
[----:B------:R-:W-:Y:S05]  /*4b9c0*/  BPT.TRAP 0x1 ;  /* 0x000000040000795c */ /* 0x000fea0000300000 */
[----:B------:R-:W-:-:S04]  /*4b9d0*/  IMAD.MOV.U32 R3, RZ, RZ, 0x0 ;  /* 0x00000000ff037424 */ /* 0x000fc800078e00ff */
[----:B------:R-:W-:Y:S05]  /*4b9e0*/  RET.REL.NODEC R2 `(matmul_kernel) ;  /* 0xfffffb4402847950 */ /* 0x000fea0003c3ffff */
        .weak           $__internal_1_$__cuda_sm10x_tcgen05_guardrail_trap_phase_invalid_during_alloc
        .type           $__internal_1_$__cuda_sm10x_tcgen05_guardrail_trap_phase_invalid_during_alloc,@function
        .size           $__internal_1_$__cuda_sm10x_tcgen05_guardrail_trap_phase_invalid_during_alloc,($__internal_2_$__cuda_sm10x_tcgen05_guardrail_trap_unallocated_columns_being_dealloced - $__internal_1_$__cuda_sm10x_tcgen05_guardrail_trap_phase_invalid_during_alloc)
$__internal_1_$__cuda_sm10x_tcgen05_guardrail_trap_phase_invalid_during_alloc:
[----:B------:R-:W-:Y:S05]  /*4b9f0*/  BPT.TRAP 0x1 ;  /* 0x000000040000795c */ /* 0x000fea0000300000 */
[----:B------:R-:W-:-:S04]  /*4ba00*/  IMAD.MOV.U32 R3, RZ, RZ, 0x0 ;  /* 0x00000000ff037424 */ /* 0x000fc800078e00ff */
[----:B------:R-:W-:Y:S05]  /*4ba10*/  RET.REL.NODEC R2 `(matmul_kernel) ;  /* 0xfffffb4402787950 */ /* 0x000fea0003c3ffff */
        .weak           $__internal_2_$__cuda_sm10x_tcgen05_guardrail_trap_unallocated_columns_being_dealloced
        .type           $__internal_2_$__cuda_sm10x_tcgen05_guardrail_trap_unallocated_columns_being_dealloced,@function
        .size           $__internal_2_$__cuda_sm10x_tcgen05_guardrail_trap_unallocated_columns_being_dealloced,(.L_x_20 - $__internal_2_$__cuda_sm10x_tcgen05_guardrail_trap_unallocated_columns_being_dealloced)
$__internal_2_$__cuda_sm10x_tcgen05_guardrail_trap_unallocated_columns_being_dealloced:
[----:B------:R-:W-:Y:S05]  /*4ba20*/  BPT.TRAP 0x1 ;  /* 0x000000040000795c */ /* 0x000fea0000300000 */
[----:B------:R-:W-:-:S04]  /*4ba30*/  IMAD.MOV.U32 R3, RZ, RZ, 0x0 ;  /* 0x00000000ff037424 */ /* 0x000fc800078e00ff */
[----:B------:R-:W-:Y:S05]  /*4ba40*/  RET.REL.NODEC R2 `(matmul_kernel) ;  /* 0xfffffb44026c7950 */ /* 0x000fea0003c3ffff */
.L_x_17:
[----:B------:R-:W-:-:S00]  /*4ba50*/  BRA `(.L_x_17) ;  /* 0xfffffffc00fc7947 */ /* 0x000fc0000383ffff */
[----:B------:R-:W-:-:S00]  /*4ba60*/  NOP ;  /* 0x0000000000007918 */ /* 0x000fc00000000000 */
        /* <DEDUP_REMOVED lines=9> */
.L_x_20:


//--------------------- .nv.shared.matmul_kernel  --------------------------
	.section	.nv.shared.matmul_kernel,"aw",@nobits
	.sectionflags	@""
	.align	16
	.zero		1024


//--------------------- .nv.shared.reserved.0     --------------------------
	.section	.nv.shared.reserved.0,"aw",@nobits
	.align	8
	.weak		__nv_reservedSMEM_offset_0_alias
	.size		__nv_reservedSMEM_offset_0_alias, 0, 64
	.other		__nv_reservedSMEM_offset_0_alias,@"STO_CUDA_RESERVED_SHARED STV_DEFAULT"
__nv_reservedSMEM_offset_0_alias:
	.zero		0
.nv.shared.reserved.0:
	.zero		64
	.weak		__nv_reservedSMEM_allocation_phase
	.type		__nv_reservedSMEM_allocation_phase,@object
	.size		__nv_reservedSMEM_allocation_phase,(.L_0 - __nv_reservedSMEM_allocation_phase)
__nv_reservedSMEM_allocation_phase:
	.zero		1
.L_0:
	.zero		7
	.weak		__nv_reservedSMEM_devtool_atexit_pc
	.type		__nv_reservedSMEM_devtool_atexit_pc,@object
	.size		__nv_reservedSMEM_devtool_atexit_pc,(__nv_reservedSMEM_allocation_mask - __nv_reservedSMEM_devtool_atexit_pc)
__nv_reservedSMEM_devtool_atexit_pc:
	.zero		8
	.weak		__nv_reservedSMEM_allocation_mask
	.type		__nv_reservedSMEM_allocation_mask,@object
	.size		__nv_reservedSMEM_allocation_mask,(.L_2 - __nv_reservedSMEM_allocation_mask)
__nv_reservedSMEM_allocation_mask:
	.zero		4
.L_2:


//--------------------- .nv.constant0.matmul_kernel --------------------------
	.section	.nv.constant0.matmul_kernel,"a",@progbits
	.sectionflags	@""
	.align	4
.nv.constant0.matmul_kernel:
	.zero		976


//--------------------- SYMBOLS --------------------------

	.type		.nv.reservedSmem.offset0,@object
	.size		.nv.reservedSmem.offset0,0x4
	.type		.nv.reservedSmem.cap,@object
	.size		.nv.reservedSmem.cap,0x4
